//
// Generated by NVIDIA NVVM Compiler
//
// Compiler Build ID: CL-36424714
// Cuda compilation tools, release 13.0, V13.0.88
// Based on NVVM 20.0.0
//

.version 9.0
.target sm_100
.address_size 64

	// .globl	_ZN3cub18CUB_300001_SM_10006detail11EmptyKernelIvEEvv
// _ZZN3cub18CUB_300001_SM_10006detail6select23DeviceSelectSweepKernelINS2_10policy_hubIiNS0_8NullTypeEiLb0ELNS0_10SelectImplE2EE10Policy1000EPiPS5_N6thrust24THRUST_300001_SM_1000_NS6detail15normal_iteratorINSC_10device_ptrIiEEEES9_NS0_13ScanTileStateIiLb1EEE7is_evenS5_iNS2_19streaming_context_tIiLb0EEELS6_2EEEvT0_T1_T2_T3_T4_T5_T6_T7_iT8_NS1_7vsmem_tEE19static_temp_storage has been demoted
// _ZZN3cub18CUB_300001_SM_10006detail6select23DeviceSelectSweepKernelINS2_10policy_hubIiNS0_8NullTypeElLb0ELNS0_10SelectImplE2EE10Policy1000EPiPS5_N6thrust24THRUST_300001_SM_1000_NS6detail15normal_iteratorINSC_10device_ptrIiEEEEPlNS0_13ScanTileStateIiLb1EEE7is_evenS5_iNS2_19streaming_context_tIlLb1EEELS6_2EEEvT0_T1_T2_T3_T4_T5_T6_T7_iT8_NS1_7vsmem_tEE19static_temp_storage has been demoted
// _ZZN3cub18CUB_300001_SM_10006detail6select23DeviceSelectSweepKernelINS2_10policy_hubIiiiLb0ELNS0_10SelectImplE2EE10Policy1000EPiN6thrust24THRUST_300001_SM_1000_NS6detail15normal_iteratorINSA_10device_ptrIiEEEESF_S8_NS0_13ScanTileStateIiLb1EEE7is_evenNS0_8NullTypeEiNS2_19streaming_context_tIiLb0EEELS5_2EEEvT0_T1_T2_T3_T4_T5_T6_T7_iT8_NS1_7vsmem_tEE19static_temp_storage has been demoted
// _ZZN3cub18CUB_300001_SM_10006detail6select23DeviceSelectSweepKernelINS2_10policy_hubIiilLb0ELNS0_10SelectImplE2EE10Policy1000EPiN6thrust24THRUST_300001_SM_1000_NS6detail15normal_iteratorINSA_10device_ptrIiEEEESF_PlNS0_13ScanTileStateIiLb1EEE7is_evenNS0_8NullTypeEiNS2_19streaming_context_tIlLb1EEELS5_2EEEvT0_T1_T2_T3_T4_T5_T6_T7_iT8_NS1_7vsmem_tEE19static_temp_storage has been demoted
.global .align 1 .b8 _ZN34_INTERNAL_8926f92f_4_k_cu_0da159924cuda3std3__45__cpo5beginE[1];
.global .align 1 .b8 _ZN34_INTERNAL_8926f92f_4_k_cu_0da159924cuda3std3__45__cpo3endE[1];
.global .align 1 .b8 _ZN34_INTERNAL_8926f92f_4_k_cu_0da159924cuda3std3__45__cpo6cbeginE[1];
.global .align 1 .b8 _ZN34_INTERNAL_8926f92f_4_k_cu_0da159924cuda3std3__45__cpo4cendE[1];
.global .align 1 .b8 _ZN34_INTERNAL_8926f92f_4_k_cu_0da159924cuda3std3__45__cpo6rbeginE[1];
.global .align 1 .b8 _ZN34_INTERNAL_8926f92f_4_k_cu_0da159924cuda3std3__45__cpo4rendE[1];
.global .align 1 .b8 _ZN34_INTERNAL_8926f92f_4_k_cu_0da159924cuda3std3__45__cpo7crbeginE[1];
.global .align 1 .b8 _ZN34_INTERNAL_8926f92f_4_k_cu_0da159924cuda3std3__45__cpo5crendE[1];
.global .align 1 .b8 _ZN34_INTERNAL_8926f92f_4_k_cu_0da159924cuda3std3__436_GLOBAL__N__8926f92f_4_k_cu_0da159926ignoreE[1];
.global .align 1 .b8 _ZN34_INTERNAL_8926f92f_4_k_cu_0da159924cuda3std3__419piecewise_constructE[1];
.global .align 1 .b8 _ZN34_INTERNAL_8926f92f_4_k_cu_0da159924cuda3std3__48in_placeE[1];
.global .align 1 .b8 _ZN34_INTERNAL_8926f92f_4_k_cu_0da159924cuda3std3__420unreachable_sentinelE[1];
.global .align 1 .b8 _ZN34_INTERNAL_8926f92f_4_k_cu_0da159924cuda3std3__47nulloptE[1];
.global .align 1 .b8 _ZN34_INTERNAL_8926f92f_4_k_cu_0da159924cuda3std3__48unexpectE[1];
.global .align 1 .b8 _ZN34_INTERNAL_8926f92f_4_k_cu_0da159924cuda3std6ranges3__45__cpo4swapE[1];
.global .align 1 .b8 _ZN34_INTERNAL_8926f92f_4_k_cu_0da159924cuda3std6ranges3__45__cpo9iter_moveE[1];
.global .align 1 .b8 _ZN34_INTERNAL_8926f92f_4_k_cu_0da159924cuda3std6ranges3__45__cpo5beginE[1];
.global .align 1 .b8 _ZN34_INTERNAL_8926f92f_4_k_cu_0da159924cuda3std6ranges3__45__cpo3endE[1];
.global .align 1 .b8 _ZN34_INTERNAL_8926f92f_4_k_cu_0da159924cuda3std6ranges3__45__cpo6cbeginE[1];
.global .align 1 .b8 _ZN34_INTERNAL_8926f92f_4_k_cu_0da159924cuda3std6ranges3__45__cpo4cendE[1];
.global .align 1 .b8 _ZN34_INTERNAL_8926f92f_4_k_cu_0da159924cuda3std6ranges3__45__cpo7advanceE[1];
.global .align 1 .b8 _ZN34_INTERNAL_8926f92f_4_k_cu_0da159924cuda3std6ranges3__45__cpo9iter_swapE[1];
.global .align 1 .b8 _ZN34_INTERNAL_8926f92f_4_k_cu_0da159924cuda3std6ranges3__45__cpo4nextE[1];
.global .align 1 .b8 _ZN34_INTERNAL_8926f92f_4_k_cu_0da159924cuda3std6ranges3__45__cpo4prevE[1];
.global .align 1 .b8 _ZN34_INTERNAL_8926f92f_4_k_cu_0da159924cuda3std6ranges3__45__cpo4dataE[1];
.global .align 1 .b8 _ZN34_INTERNAL_8926f92f_4_k_cu_0da159924cuda3std6ranges3__45__cpo5cdataE[1];
.global .align 1 .b8 _ZN34_INTERNAL_8926f92f_4_k_cu_0da159924cuda3std6ranges3__45__cpo4sizeE[1];
.global .align 1 .b8 _ZN34_INTERNAL_8926f92f_4_k_cu_0da159924cuda3std6ranges3__45__cpo5ssizeE[1];
.global .align 1 .b8 _ZN34_INTERNAL_8926f92f_4_k_cu_0da159924cuda3std6ranges3__45__cpo8distanceE[1];
.global .align 1 .b8 _ZN34_INTERNAL_8926f92f_4_k_cu_0da159926thrust24THRUST_300001_SM_1000_NS8cuda_cub3parE[1];
.global .align 1 .b8 _ZN34_INTERNAL_8926f92f_4_k_cu_0da159926thrust24THRUST_300001_SM_1000_NS8cuda_cub10par_nosyncE[1];
.global .align 1 .b8 _ZN34_INTERNAL_8926f92f_4_k_cu_0da159926thrust24THRUST_300001_SM_1000_NS6system6detail10sequential3seqE[1];
.global .align 1 .b8 _ZN34_INTERNAL_8926f92f_4_k_cu_0da159926thrust24THRUST_300001_SM_1000_NS6system3cpp3parE[1];
.global .align 1 .b8 _ZN34_INTERNAL_8926f92f_4_k_cu_0da159926thrust24THRUST_300001_SM_1000_NS12placeholders2_1E[1];
.global .align 1 .b8 _ZN34_INTERNAL_8926f92f_4_k_cu_0da159926thrust24THRUST_300001_SM_1000_NS12placeholders2_2E[1];
.global .align 1 .b8 _ZN34_INTERNAL_8926f92f_4_k_cu_0da159926thrust24THRUST_300001_SM_1000_NS12placeholders2_3E[1];
.global .align 1 .b8 _ZN34_INTERNAL_8926f92f_4_k_cu_0da159926thrust24THRUST_300001_SM_1000_NS12placeholders2_4E[1];
.global .align 1 .b8 _ZN34_INTERNAL_8926f92f_4_k_cu_0da159926thrust24THRUST_300001_SM_1000_NS12placeholders2_5E[1];
.global .align 1 .b8 _ZN34_INTERNAL_8926f92f_4_k_cu_0da159926thrust24THRUST_300001_SM_1000_NS12placeholders2_6E[1];
.global .align 1 .b8 _ZN34_INTERNAL_8926f92f_4_k_cu_0da159926thrust24THRUST_300001_SM_1000_NS12placeholders2_7E[1];
.global .align 1 .b8 _ZN34_INTERNAL_8926f92f_4_k_cu_0da159926thrust24THRUST_300001_SM_1000_NS12placeholders2_8E[1];
.global .align 1 .b8 _ZN34_INTERNAL_8926f92f_4_k_cu_0da159926thrust24THRUST_300001_SM_1000_NS12placeholders2_9E[1];
.global .align 1 .b8 _ZN34_INTERNAL_8926f92f_4_k_cu_0da159926thrust24THRUST_300001_SM_1000_NS12placeholders3_10E[1];
.global .align 1 .b8 _ZN34_INTERNAL_8926f92f_4_k_cu_0da159926thrust24THRUST_300001_SM_1000_NS3seqE[1];
.global .align 1 .b8 _ZN34_INTERNAL_8926f92f_4_k_cu_0da159926thrust24THRUST_300001_SM_1000_NS6deviceE[1];

.visible .entry _ZN3cub18CUB_300001_SM_10006detail11EmptyKernelIvEEvv()
{


	ret;

}
	// .globl	_ZN3cub18CUB_300001_SM_10006detail8for_each13static_kernelINS2_12policy_hub_t12policy_500_tElN6thrust24THRUST_300001_SM_1000_NS8cuda_cub20__uninitialized_copy7functorINS7_6detail15normal_iteratorINS7_10device_ptrIiEEEENSC_INS7_7pointerIiNS8_5par_tENS7_11use_defaultESI_EEEEEEEEvT0_T1_
.visible .entry _ZN3cub18CUB_300001_SM_10006detail8for_each13static_kernelINS2_12policy_hub_t12policy_500_tElN6thrust24THRUST_300001_SM_1000_NS8cuda_cub20__uninitialized_copy7functorINS7_6detail15normal_iteratorINS7_10device_ptrIiEEEENSC_INS7_7pointerIiNS8_5par_tENS7_11use_defaultESI_EEEEEEEEvT0_T1_(
	.param .u64 _ZN3cub18CUB_300001_SM_10006detail8for_each13static_kernelINS2_12policy_hub_t12policy_500_tElN6thrust24THRUST_300001_SM_1000_NS8cuda_cub20__uninitialized_copy7functorINS7_6detail15normal_iteratorINS7_10device_ptrIiEEEENSC_INS7_7pointerIiNS8_5par_tENS7_11use_defaultESI_EEEEEEEEvT0_T1__param_0,
	.param .align 8 .b8 _ZN3cub18CUB_300001_SM_10006detail8for_each13static_kernelINS2_12policy_hub_t12policy_500_tElN6thrust24THRUST_300001_SM_1000_NS8cuda_cub20__uninitialized_copy7functorINS7_6detail15normal_iteratorINS7_10device_ptrIiEEEENSC_INS7_7pointerIiNS8_5par_tENS7_11use_defaultESI_EEEEEEEEvT0_T1__param_1[16]
)
.maxntid 256
{
	.reg .pred 	%p<4>;
	.reg .b32 	%r<10>;
	.reg .b64 	%rd<26>;

	ld.param.u64 	%rd8, [_ZN3cub18CUB_300001_SM_10006detail8for_each13static_kernelINS2_12policy_hub_t12policy_500_tElN6thrust24THRUST_300001_SM_1000_NS8cuda_cub20__uninitialized_copy7functorINS7_6detail15normal_iteratorINS7_10device_ptrIiEEEENSC_INS7_7pointerIiNS8_5par_tENS7_11use_defaultESI_EEEEEEEEvT0_T1__param_1+8];
	ld.param.u64 	%rd7, [_ZN3cub18CUB_300001_SM_10006detail8for_each13static_kernelINS2_12policy_hub_t12policy_500_tElN6thrust24THRUST_300001_SM_1000_NS8cuda_cub20__uninitialized_copy7functorINS7_6detail15normal_iteratorINS7_10device_ptrIiEEEENSC_INS7_7pointerIiNS8_5par_tENS7_11use_defaultESI_EEEEEEEEvT0_T1__param_1];
	ld.param.u64 	%rd9, [_ZN3cub18CUB_300001_SM_10006detail8for_each13static_kernelINS2_12policy_hub_t12policy_500_tElN6thrust24THRUST_300001_SM_1000_NS8cuda_cub20__uninitialized_copy7functorINS7_6detail15normal_iteratorINS7_10device_ptrIiEEEENSC_INS7_7pointerIiNS8_5par_tENS7_11use_defaultESI_EEEEEEEEvT0_T1__param_0];
	mov.u32 	%r1, %ctaid.x;
	mul.wide.u32 	%rd1, %r1, 512;
	sub.s64 	%rd2, %rd9, %rd1;
	setp.lt.s64 	%p1, %rd2, 512;
	@%p1 bra 	$L__BB1_2;
	mov.u32 	%r7, %tid.x;
	cvta.to.global.u64 	%rd19, %rd8;
	cvta.to.global.u64 	%rd20, %rd7;
	cvt.u64.u32 	%rd21, %r7;
	add.s64 	%rd22, %rd1, %rd21;
	shl.b64 	%rd23, %rd22, 2;
	add.s64 	%rd24, %rd20, %rd23;
	add.s64 	%rd25, %rd19, %rd23;
	ld.global.u32 	%r8, [%rd24];
	st.global.u32 	[%rd25], %r8;
	ld.global.u32 	%r9, [%rd24+1024];
	st.global.u32 	[%rd25+1024], %r9;
	bra.uni 	$L__BB1_6;
$L__BB1_2:
	cvta.to.global.u64 	%rd3, %rd7;
	cvta.to.global.u64 	%rd4, %rd8;
	mov.u32 	%r2, %tid.x;
	cvt.s64.s32 	%rd5, %rd2;
	cvt.u64.u32 	%rd6, %r2;
	setp.le.s64 	%p2, %rd5, %rd6;
	@%p2 bra 	$L__BB1_4;
	add.s64 	%rd10, %rd1, %rd6;
	shl.b64 	%rd11, %rd10, 2;
	add.s64 	%rd12, %rd3, %rd11;
	add.s64 	%rd13, %rd4, %rd11;
	ld.global.u32 	%r3, [%rd12];
	st.global.u32 	[%rd13], %r3;
$L__BB1_4:
	cvt.u32.u64 	%r4, %rd6;
	add.s32 	%r5, %r4, 256;
	cvt.u64.u32 	%rd14, %r5;
	setp.le.s64 	%p3, %rd5, %rd14;
	@%p3 bra 	$L__BB1_6;
	add.s64 	%rd15, %rd1, %rd6;
	shl.b64 	%rd16, %rd15, 2;
	add.s64 	%rd17, %rd3, %rd16;
	add.s64 	%rd18, %rd4, %rd16;
	ld.global.u32 	%r6, [%rd17+1024];
	st.global.u32 	[%rd18+1024], %r6;
$L__BB1_6:
	ret;

}
	// .globl	_ZN3cub18CUB_300001_SM_10006detail8for_each13static_kernelINS2_12policy_hub_t12policy_500_tElN6thrust24THRUST_300001_SM_1000_NS8cuda_cub13__swap_ranges6swap_fINS7_6detail15normal_iteratorINS7_10device_ptrIiEEEENS7_16reverse_iteratorISF_EEEEEEvT0_T1_
.visible .entry _ZN3cub18CUB_300001_SM_10006detail8for_each13static_kernelINS2_12policy_hub_t12policy_500_tElN6thrust24THRUST_300001_SM_1000_NS8cuda_cub13__swap_ranges6swap_fINS7_6detail15normal_iteratorINS7_10device_ptrIiEEEENS7_16reverse_iteratorISF_EEEEEEvT0_T1_(
	.param .u64 _ZN3cub18CUB_300001_SM_10006detail8for_each13static_kernelINS2_12policy_hub_t12policy_500_tElN6thrust24THRUST_300001_SM_1000_NS8cuda_cub13__swap_ranges6swap_fINS7_6detail15normal_iteratorINS7_10device_ptrIiEEEENS7_16reverse_iteratorISF_EEEEEEvT0_T1__param_0,
	.param .align 8 .b8 _ZN3cub18CUB_300001_SM_10006detail8for_each13static_kernelINS2_12policy_hub_t12policy_500_tElN6thrust24THRUST_300001_SM_1000_NS8cuda_cub13__swap_ranges6swap_fINS7_6detail15normal_iteratorINS7_10device_ptrIiEEEENS7_16reverse_iteratorISF_EEEEEEvT0_T1__param_1[16]
)
.maxntid 256
{
	.reg .pred 	%p<4>;
	.reg .b32 	%r<14>;
	.reg .b64 	%rd<26>;

	ld.param.u64 	%rd8, [_ZN3cub18CUB_300001_SM_10006detail8for_each13static_kernelINS2_12policy_hub_t12policy_500_tElN6thrust24THRUST_300001_SM_1000_NS8cuda_cub13__swap_ranges6swap_fINS7_6detail15normal_iteratorINS7_10device_ptrIiEEEENS7_16reverse_iteratorISF_EEEEEEvT0_T1__param_1+8];
	ld.param.u64 	%rd7, [_ZN3cub18CUB_300001_SM_10006detail8for_each13static_kernelINS2_12policy_hub_t12policy_500_tElN6thrust24THRUST_300001_SM_1000_NS8cuda_cub13__swap_ranges6swap_fINS7_6detail15normal_iteratorINS7_10device_ptrIiEEEENS7_16reverse_iteratorISF_EEEEEEvT0_T1__param_1];
	ld.param.u64 	%rd9, [_ZN3cub18CUB_300001_SM_10006detail8for_each13static_kernelINS2_12policy_hub_t12policy_500_tElN6thrust24THRUST_300001_SM_1000_NS8cuda_cub13__swap_ranges6swap_fINS7_6detail15normal_iteratorINS7_10device_ptrIiEEEENS7_16reverse_iteratorISF_EEEEEEvT0_T1__param_0];
	mov.u32 	%r1, %ctaid.x;
	mul.wide.u32 	%rd1, %r1, 512;
	sub.s64 	%rd2, %rd9, %rd1;
	setp.lt.s64 	%p1, %rd2, 512;
	@%p1 bra 	$L__BB2_2;
	cvta.to.global.u64 	%rd19, %rd8;
	mov.u32 	%r9, %tid.x;
	cvta.to.global.u64 	%rd20, %rd7;
	cvt.u64.u32 	%rd21, %r9;
	add.s64 	%rd22, %rd1, %rd21;
	shl.b64 	%rd23, %rd22, 2;
	add.s64 	%rd24, %rd20, %rd23;
	ld.global.u32 	%r10, [%rd24];
	sub.s64 	%rd25, %rd19, %rd23;
	ld.global.u32 	%r11, [%rd25+-4];
	st.global.u32 	[%rd24], %r11;
	st.global.u32 	[%rd25+-4], %r10;
	ld.global.u32 	%r12, [%rd24+1024];
	ld.global.u32 	%r13, [%rd25+-1028];
	st.global.u32 	[%rd24+1024], %r13;
	st.global.u32 	[%rd25+-1028], %r12;
	bra.uni 	$L__BB2_6;
$L__BB2_2:
	cvta.to.global.u64 	%rd3, %rd7;
	cvta.to.global.u64 	%rd4, %rd8;
	mov.u32 	%r2, %tid.x;
	cvt.s64.s32 	%rd5, %rd2;
	cvt.u64.u32 	%rd6, %r2;
	setp.le.s64 	%p2, %rd5, %rd6;
	@%p2 bra 	$L__BB2_4;
	add.s64 	%rd10, %rd1, %rd6;
	shl.b64 	%rd11, %rd10, 2;
	add.s64 	%rd12, %rd3, %rd11;
	ld.global.u32 	%r3, [%rd12];
	sub.s64 	%rd13, %rd4, %rd11;
	ld.global.u32 	%r4, [%rd13+-4];
	st.global.u32 	[%rd12], %r4;
	st.global.u32 	[%rd13+-4], %r3;
$L__BB2_4:
	cvt.u32.u64 	%r5, %rd6;
	add.s32 	%r6, %r5, 256;
	cvt.u64.u32 	%rd14, %r6;
	setp.le.s64 	%p3, %rd5, %rd14;
	@%p3 bra 	$L__BB2_6;
	add.s64 	%rd15, %rd1, %rd6;
	shl.b64 	%rd16, %rd15, 2;
	add.s64 	%rd17, %rd3, %rd16;
	ld.global.u32 	%r7, [%rd17+1024];
	sub.s64 	%rd18, %rd4, %rd16;
	ld.global.u32 	%r8, [%rd18+-1028];
	st.global.u32 	[%rd17+1024], %r8;
	st.global.u32 	[%rd18+-1028], %r7;
$L__BB2_6:
	ret;

}
	// .globl	_ZN3cub18CUB_300001_SM_10006detail8for_each13static_kernelINS2_12policy_hub_t12policy_500_tElN6thrust24THRUST_300001_SM_1000_NS8cuda_cub20__uninitialized_copy7functorINS7_6detail15normal_iteratorINS7_10device_ptrIiEEEENSC_INS7_7pointerIiNS8_3tagENS7_11use_defaultESI_EEEEEEEEvT0_T1_
.visible .entry _ZN3cub18CUB_300001_SM_10006detail8for_each13static_kernelINS2_12policy_hub_t12policy_500_tElN6thrust24THRUST_300001_SM_1000_NS8cuda_cub20__uninitialized_copy7functorINS7_6detail15normal_iteratorINS7_10device_ptrIiEEEENSC_INS7_7pointerIiNS8_3tagENS7_11use_defaultESI_EEEEEEEEvT0_T1_(
	.param .u64 _ZN3cub18CUB_300001_SM_10006detail8for_each13static_kernelINS2_12policy_hub_t12policy_500_tElN6thrust24THRUST_300001_SM_1000_NS8cuda_cub20__uninitialized_copy7functorINS7_6detail15normal_iteratorINS7_10device_ptrIiEEEENSC_INS7_7pointerIiNS8_3tagENS7_11use_defaultESI_EEEEEEEEvT0_T1__param_0,
	.param .align 8 .b8 _ZN3cub18CUB_300001_SM_10006detail8for_each13static_kernelINS2_12policy_hub_t12policy_500_tElN6thrust24THRUST_300001_SM_1000_NS8cuda_cub20__uninitialized_copy7functorINS7_6detail15normal_iteratorINS7_10device_ptrIiEEEENSC_INS7_7pointerIiNS8_3tagENS7_11use_defaultESI_EEEEEEEEvT0_T1__param_1[16]
)
.maxntid 256
{
	.reg .pred 	%p<4>;
	.reg .b32 	%r<10>;
	.reg .b64 	%rd<26>;

	ld.param.u64 	%rd8, [_ZN3cub18CUB_300001_SM_10006detail8for_each13static_kernelINS2_12policy_hub_t12policy_500_tElN6thrust24THRUST_300001_SM_1000_NS8cuda_cub20__uninitialized_copy7functorINS7_6detail15normal_iteratorINS7_10device_ptrIiEEEENSC_INS7_7pointerIiNS8_3tagENS7_11use_defaultESI_EEEEEEEEvT0_T1__param_1+8];
	ld.param.u64 	%rd7, [_ZN3cub18CUB_300001_SM_10006detail8for_each13static_kernelINS2_12policy_hub_t12policy_500_tElN6thrust24THRUST_300001_SM_1000_NS8cuda_cub20__uninitialized_copy7functorINS7_6detail15normal_iteratorINS7_10device_ptrIiEEEENSC_INS7_7pointerIiNS8_3tagENS7_11use_defaultESI_EEEEEEEEvT0_T1__param_1];
	ld.param.u64 	%rd9, [_ZN3cub18CUB_300001_SM_10006detail8for_each13static_kernelINS2_12policy_hub_t12policy_500_tElN6thrust24THRUST_300001_SM_1000_NS8cuda_cub20__uninitialized_copy7functorINS7_6detail15normal_iteratorINS7_10device_ptrIiEEEENSC_INS7_7pointerIiNS8_3tagENS7_11use_defaultESI_EEEEEEEEvT0_T1__param_0];
	mov.u32 	%r1, %ctaid.x;
	mul.wide.u32 	%rd1, %r1, 512;
	sub.s64 	%rd2, %rd9, %rd1;
	setp.lt.s64 	%p1, %rd2, 512;
	@%p1 bra 	$L__BB3_2;
	mov.u32 	%r7, %tid.x;
	cvta.to.global.u64 	%rd19, %rd8;
	cvta.to.global.u64 	%rd20, %rd7;
	cvt.u64.u32 	%rd21, %r7;
	add.s64 	%rd22, %rd1, %rd21;
	shl.b64 	%rd23, %rd22, 2;
	add.s64 	%rd24, %rd20, %rd23;
	add.s64 	%rd25, %rd19, %rd23;
	ld.global.u32 	%r8, [%rd24];
	st.global.u32 	[%rd25], %r8;
	ld.global.u32 	%r9, [%rd24+1024];
	st.global.u32 	[%rd25+1024], %r9;
	bra.uni 	$L__BB3_6;
$L__BB3_2:
	cvta.to.global.u64 	%rd3, %rd7;
	cvta.to.global.u64 	%rd4, %rd8;
	mov.u32 	%r2, %tid.x;
	cvt.s64.s32 	%rd5, %rd2;
	cvt.u64.u32 	%rd6, %r2;
	setp.le.s64 	%p2, %rd5, %rd6;
	@%p2 bra 	$L__BB3_4;
	add.s64 	%rd10, %rd1, %rd6;
	shl.b64 	%rd11, %rd10, 2;
	add.s64 	%rd12, %rd3, %rd11;
	add.s64 	%rd13, %rd4, %rd11;
	ld.global.u32 	%r3, [%rd12];
	st.global.u32 	[%rd13], %r3;
$L__BB3_4:
	cvt.u32.u64 	%r4, %rd6;
	add.s32 	%r5, %r4, 256;
	cvt.u64.u32 	%rd14, %r5;
	setp.le.s64 	%p3, %rd5, %rd14;
	@%p3 bra 	$L__BB3_6;
	add.s64 	%rd15, %rd1, %rd6;
	shl.b64 	%rd16, %rd15, 2;
	add.s64 	%rd17, %rd3, %rd16;
	add.s64 	%rd18, %rd4, %rd16;
	ld.global.u32 	%r6, [%rd17+1024];
	st.global.u32 	[%rd18+1024], %r6;
$L__BB3_6:
	ret;

}
	// .globl	_ZN3cub18CUB_300001_SM_10006detail4scan23DeviceCompactInitKernelINS0_13ScanTileStateIiLb1EEEPiEEvT_iT0_
.visible .entry _ZN3cub18CUB_300001_SM_10006detail4scan23DeviceCompactInitKernelINS0_13ScanTileStateIiLb1EEEPiEEvT_iT0_(
	.param .align 8 .b8 _ZN3cub18CUB_300001_SM_10006detail4scan23DeviceCompactInitKernelINS0_13ScanTileStateIiLb1EEEPiEEvT_iT0__param_0[8],
	.param .u32 _ZN3cub18CUB_300001_SM_10006detail4scan23DeviceCompactInitKernelINS0_13ScanTileStateIiLb1EEEPiEEvT_iT0__param_1,
	.param .u64 .ptr .align 1 _ZN3cub18CUB_300001_SM_10006detail4scan23DeviceCompactInitKernelINS0_13ScanTileStateIiLb1EEEPiEEvT_iT0__param_2
)
{
	.reg .pred 	%p<6>;
	.reg .b32 	%r<12>;
	.reg .b64 	%rd<9>;

	ld.param.u64 	%rd3, [_ZN3cub18CUB_300001_SM_10006detail4scan23DeviceCompactInitKernelINS0_13ScanTileStateIiLb1EEEPiEEvT_iT0__param_0];
	ld.param.u32 	%r4, [_ZN3cub18CUB_300001_SM_10006detail4scan23DeviceCompactInitKernelINS0_13ScanTileStateIiLb1EEEPiEEvT_iT0__param_1];
	ld.param.u64 	%rd2, [_ZN3cub18CUB_300001_SM_10006detail4scan23DeviceCompactInitKernelINS0_13ScanTileStateIiLb1EEEPiEEvT_iT0__param_2];
	cvta.to.global.u64 	%rd1, %rd3;
	mov.u32 	%r1, %ctaid.x;
	mov.u32 	%r5, %ntid.x;
	mov.u32 	%r2, %tid.x;
	mad.lo.s32 	%r3, %r1, %r5, %r2;
	setp.ge.s32 	%p1, %r3, %r4;
	@%p1 bra 	$L__BB4_2;
	mul.wide.s32 	%rd4, %r3, 8;
	add.s64 	%rd5, %rd1, %rd4;
	mov.b32 	%r6, 0;
	mov.b32 	%r7, 99;
	st.global.v2.u32 	[%rd5+256], {%r7, %r6};
$L__BB4_2:
	setp.ne.s32 	%p2, %r1, 0;
	setp.gt.u32 	%p3, %r2, 31;
	or.pred  	%p4, %p2, %p3;
	@%p4 bra 	$L__BB4_4;
	mul.wide.u32 	%rd6, %r2, 8;
	add.s64 	%rd7, %rd1, %rd6;
	mov.b32 	%r9, 0;
	st.global.v2.u32 	[%rd7], {%r9, %r9};
$L__BB4_4:
	or.b32  	%r10, %r1, %r2;
	setp.ne.s32 	%p5, %r10, 0;
	@%p5 bra 	$L__BB4_6;
	cvta.to.global.u64 	%rd8, %rd2;
	mov.b32 	%r11, 0;
	st.global.u32 	[%rd8], %r11;
$L__BB4_6:
	ret;

}
	// .globl	_ZN3cub18CUB_300001_SM_10006detail4scan23DeviceCompactInitKernelINS0_13ScanTileStateIiLb1EEEPlEEvT_iT0_
.visible .entry _ZN3cub18CUB_300001_SM_10006detail4scan23DeviceCompactInitKernelINS0_13ScanTileStateIiLb1EEEPlEEvT_iT0_(
	.param .align 8 .b8 _ZN3cub18CUB_300001_SM_10006detail4scan23DeviceCompactInitKernelINS0_13ScanTileStateIiLb1EEEPlEEvT_iT0__param_0[8],
	.param .u32 _ZN3cub18CUB_300001_SM_10006detail4scan23DeviceCompactInitKernelINS0_13ScanTileStateIiLb1EEEPlEEvT_iT0__param_1,
	.param .u64 .ptr .align 1 _ZN3cub18CUB_300001_SM_10006detail4scan23DeviceCompactInitKernelINS0_13ScanTileStateIiLb1EEEPlEEvT_iT0__param_2
)
{
	.reg .pred 	%p<6>;
	.reg .b32 	%r<11>;
	.reg .b64 	%rd<10>;

	ld.param.u64 	%rd3, [_ZN3cub18CUB_300001_SM_10006detail4scan23DeviceCompactInitKernelINS0_13ScanTileStateIiLb1EEEPlEEvT_iT0__param_0];
	ld.param.u32 	%r4, [_ZN3cub18CUB_300001_SM_10006detail4scan23DeviceCompactInitKernelINS0_13ScanTileStateIiLb1EEEPlEEvT_iT0__param_1];
	ld.param.u64 	%rd2, [_ZN3cub18CUB_300001_SM_10006detail4scan23DeviceCompactInitKernelINS0_13ScanTileStateIiLb1EEEPlEEvT_iT0__param_2];
	cvta.to.global.u64 	%rd1, %rd3;
	mov.u32 	%r1, %ctaid.x;
	mov.u32 	%r5, %ntid.x;
	mov.u32 	%r2, %tid.x;
	mad.lo.s32 	%r3, %r1, %r5, %r2;
	setp.ge.s32 	%p1, %r3, %r4;
	@%p1 bra 	$L__BB5_2;
	mul.wide.s32 	%rd4, %r3, 8;
	add.s64 	%rd5, %rd1, %rd4;
	mov.b32 	%r6, 0;
	mov.b32 	%r7, 99;
	st.global.v2.u32 	[%rd5+256], {%r7, %r6};
$L__BB5_2:
	setp.ne.s32 	%p2, %r1, 0;
	setp.gt.u32 	%p3, %r2, 31;
	or.pred  	%p4, %p2, %p3;
	@%p4 bra 	$L__BB5_4;
	mul.wide.u32 	%rd6, %r2, 8;
	add.s64 	%rd7, %rd1, %rd6;
	mov.b32 	%r9, 0;
	st.global.v2.u32 	[%rd7], {%r9, %r9};
$L__BB5_4:
	or.b32  	%r10, %r1, %r2;
	setp.ne.s32 	%p5, %r10, 0;
	@%p5 bra 	$L__BB5_6;
	cvta.to.global.u64 	%rd8, %rd2;
	mov.b64 	%rd9, 0;
	st.global.u64 	[%rd8], %rd9;
$L__BB5_6:
	ret;

}
	// .globl	_ZN3cub18CUB_300001_SM_10006detail6select23DeviceSelectSweepKernelINS2_10policy_hubIiNS0_8NullTypeEiLb0ELNS0_10SelectImplE2EE10Policy1000EPiPS5_N6thrust24THRUST_300001_SM_1000_NS6detail15normal_iteratorINSC_10device_ptrIiEEEES9_NS0_13ScanTileStateIiLb1EEE7is_evenS5_iNS2_19streaming_context_tIiLb0EEELS6_2EEEvT0_T1_T2_T3_T4_T5_T6_T7_iT8_NS1_7vsmem_tE
.visible .entry _ZN3cub18CUB_300001_SM_10006detail6select23DeviceSelectSweepKernelINS2_10policy_hubIiNS0_8NullTypeEiLb0ELNS0_10SelectImplE2EE10Policy1000EPiPS5_N6thrust24THRUST_300001_SM_1000_NS6detail15normal_iteratorINSC_10device_ptrIiEEEES9_NS0_13ScanTileStateIiLb1EEE7is_evenS5_iNS2_19streaming_context_tIiLb0EEELS6_2EEEvT0_T1_T2_T3_T4_T5_T6_T7_iT8_NS1_7vsmem_tE(
	.param .u64 .ptr .align 1 _ZN3cub18CUB_300001_SM_10006detail6select23DeviceSelectSweepKernelINS2_10policy_hubIiNS0_8NullTypeEiLb0ELNS0_10SelectImplE2EE10Policy1000EPiPS5_N6thrust24THRUST_300001_SM_1000_NS6detail15normal_iteratorINSC_10device_ptrIiEEEES9_NS0_13ScanTileStateIiLb1EEE7is_evenS5_iNS2_19streaming_context_tIiLb0EEELS6_2EEEvT0_T1_T2_T3_T4_T5_T6_T7_iT8_NS1_7vsmem_tE_param_0,
	.param .u64 .ptr .align 1 _ZN3cub18CUB_300001_SM_10006detail6select23DeviceSelectSweepKernelINS2_10policy_hubIiNS0_8NullTypeEiLb0ELNS0_10SelectImplE2EE10Policy1000EPiPS5_N6thrust24THRUST_300001_SM_1000_NS6detail15normal_iteratorINSC_10device_ptrIiEEEES9_NS0_13ScanTileStateIiLb1EEE7is_evenS5_iNS2_19streaming_context_tIiLb0EEELS6_2EEEvT0_T1_T2_T3_T4_T5_T6_T7_iT8_NS1_7vsmem_tE_param_1,
	.param .align 8 .b8 _ZN3cub18CUB_300001_SM_10006detail6select23DeviceSelectSweepKernelINS2_10policy_hubIiNS0_8NullTypeEiLb0ELNS0_10SelectImplE2EE10Policy1000EPiPS5_N6thrust24THRUST_300001_SM_1000_NS6detail15normal_iteratorINSC_10device_ptrIiEEEES9_NS0_13ScanTileStateIiLb1EEE7is_evenS5_iNS2_19streaming_context_tIiLb0EEELS6_2EEEvT0_T1_T2_T3_T4_T5_T6_T7_iT8_NS1_7vsmem_tE_param_2[8],
	.param .u64 .ptr .align 1 _ZN3cub18CUB_300001_SM_10006detail6select23DeviceSelectSweepKernelINS2_10policy_hubIiNS0_8NullTypeEiLb0ELNS0_10SelectImplE2EE10Policy1000EPiPS5_N6thrust24THRUST_300001_SM_1000_NS6detail15normal_iteratorINSC_10device_ptrIiEEEES9_NS0_13ScanTileStateIiLb1EEE7is_evenS5_iNS2_19streaming_context_tIiLb0EEELS6_2EEEvT0_T1_T2_T3_T4_T5_T6_T7_iT8_NS1_7vsmem_tE_param_3,
	.param .align 8 .b8 _ZN3cub18CUB_300001_SM_10006detail6select23DeviceSelectSweepKernelINS2_10policy_hubIiNS0_8NullTypeEiLb0ELNS0_10SelectImplE2EE10Policy1000EPiPS5_N6thrust24THRUST_300001_SM_1000_NS6detail15normal_iteratorINSC_10device_ptrIiEEEES9_NS0_13ScanTileStateIiLb1EEE7is_evenS5_iNS2_19streaming_context_tIiLb0EEELS6_2EEEvT0_T1_T2_T3_T4_T5_T6_T7_iT8_NS1_7vsmem_tE_param_4[8],
	.param .align 1 .b8 _ZN3cub18CUB_300001_SM_10006detail6select23DeviceSelectSweepKernelINS2_10policy_hubIiNS0_8NullTypeEiLb0ELNS0_10SelectImplE2EE10Policy1000EPiPS5_N6thrust24THRUST_300001_SM_1000_NS6detail15normal_iteratorINSC_10device_ptrIiEEEES9_NS0_13ScanTileStateIiLb1EEE7is_evenS5_iNS2_19streaming_context_tIiLb0EEELS6_2EEEvT0_T1_T2_T3_T4_T5_T6_T7_iT8_NS1_7vsmem_tE_param_5[1],
	.param .align 1 .b8 _ZN3cub18CUB_300001_SM_10006detail6select23DeviceSelectSweepKernelINS2_10policy_hubIiNS0_8NullTypeEiLb0ELNS0_10SelectImplE2EE10Policy1000EPiPS5_N6thrust24THRUST_300001_SM_1000_NS6detail15normal_iteratorINSC_10device_ptrIiEEEES9_NS0_13ScanTileStateIiLb1EEE7is_evenS5_iNS2_19streaming_context_tIiLb0EEELS6_2EEEvT0_T1_T2_T3_T4_T5_T6_T7_iT8_NS1_7vsmem_tE_param_6[1],
	.param .u32 _ZN3cub18CUB_300001_SM_10006detail6select23DeviceSelectSweepKernelINS2_10policy_hubIiNS0_8NullTypeEiLb0ELNS0_10SelectImplE2EE10Policy1000EPiPS5_N6thrust24THRUST_300001_SM_1000_NS6detail15normal_iteratorINSC_10device_ptrIiEEEES9_NS0_13ScanTileStateIiLb1EEE7is_evenS5_iNS2_19streaming_context_tIiLb0EEELS6_2EEEvT0_T1_T2_T3_T4_T5_T6_T7_iT8_NS1_7vsmem_tE_param_7,
	.param .u32 _ZN3cub18CUB_300001_SM_10006detail6select23DeviceSelectSweepKernelINS2_10policy_hubIiNS0_8NullTypeEiLb0ELNS0_10SelectImplE2EE10Policy1000EPiPS5_N6thrust24THRUST_300001_SM_1000_NS6detail15normal_iteratorINSC_10device_ptrIiEEEES9_NS0_13ScanTileStateIiLb1EEE7is_evenS5_iNS2_19streaming_context_tIiLb0EEELS6_2EEEvT0_T1_T2_T3_T4_T5_T6_T7_iT8_NS1_7vsmem_tE_param_8,
	.param .align 1 .b8 _ZN3cub18CUB_300001_SM_10006detail6select23DeviceSelectSweepKernelINS2_10policy_hubIiNS0_8NullTypeEiLb0ELNS0_10SelectImplE2EE10Policy1000EPiPS5_N6thrust24THRUST_300001_SM_1000_NS6detail15normal_iteratorINSC_10device_ptrIiEEEES9_NS0_13ScanTileStateIiLb1EEE7is_evenS5_iNS2_19streaming_context_tIiLb0EEELS6_2EEEvT0_T1_T2_T3_T4_T5_T6_T7_iT8_NS1_7vsmem_tE_param_9[1],
	.param .align 8 .b8 _ZN3cub18CUB_300001_SM_10006detail6select23DeviceSelectSweepKernelINS2_10policy_hubIiNS0_8NullTypeEiLb0ELNS0_10SelectImplE2EE10Policy1000EPiPS5_N6thrust24THRUST_300001_SM_1000_NS6detail15normal_iteratorINSC_10device_ptrIiEEEES9_NS0_13ScanTileStateIiLb1EEE7is_evenS5_iNS2_19streaming_context_tIiLb0EEELS6_2EEEvT0_T1_T2_T3_T4_T5_T6_T7_iT8_NS1_7vsmem_tE_param_10[8]
)
.maxntid 608
{
	.reg .pred 	%p<435>;
	.reg .b32 	%r<2569>;
	.reg .b64 	%rd<212>;
	// demoted variable
	.shared .align 16 .b8 _ZZN3cub18CUB_300001_SM_10006detail6select23DeviceSelectSweepKernelINS2_10policy_hubIiNS0_8NullTypeEiLb0ELNS0_10SelectImplE2EE10Policy1000EPiPS5_N6thrust24THRUST_300001_SM_1000_NS6detail15normal_iteratorINSC_10device_ptrIiEEEES9_NS0_13ScanTileStateIiLb1EEE7is_evenS5_iNS2_19streaming_context_tIiLb0EEELS6_2EEEvT0_T1_T2_T3_T4_T5_T6_T7_iT8_NS1_7vsmem_tEE19static_temp_storage[46208];
	ld.param.u64 	%rd2, [_ZN3cub18CUB_300001_SM_10006detail6select23DeviceSelectSweepKernelINS2_10policy_hubIiNS0_8NullTypeEiLb0ELNS0_10SelectImplE2EE10Policy1000EPiPS5_N6thrust24THRUST_300001_SM_1000_NS6detail15normal_iteratorINSC_10device_ptrIiEEEES9_NS0_13ScanTileStateIiLb1EEE7is_evenS5_iNS2_19streaming_context_tIiLb0EEELS6_2EEEvT0_T1_T2_T3_T4_T5_T6_T7_iT8_NS1_7vsmem_tE_param_4];
	ld.param.u64 	%rd16, [_ZN3cub18CUB_300001_SM_10006detail6select23DeviceSelectSweepKernelINS2_10policy_hubIiNS0_8NullTypeEiLb0ELNS0_10SelectImplE2EE10Policy1000EPiPS5_N6thrust24THRUST_300001_SM_1000_NS6detail15normal_iteratorINSC_10device_ptrIiEEEES9_NS0_13ScanTileStateIiLb1EEE7is_evenS5_iNS2_19streaming_context_tIiLb0EEELS6_2EEEvT0_T1_T2_T3_T4_T5_T6_T7_iT8_NS1_7vsmem_tE_param_2];
	ld.param.u64 	%rd14, [_ZN3cub18CUB_300001_SM_10006detail6select23DeviceSelectSweepKernelINS2_10policy_hubIiNS0_8NullTypeEiLb0ELNS0_10SelectImplE2EE10Policy1000EPiPS5_N6thrust24THRUST_300001_SM_1000_NS6detail15normal_iteratorINSC_10device_ptrIiEEEES9_NS0_13ScanTileStateIiLb1EEE7is_evenS5_iNS2_19streaming_context_tIiLb0EEELS6_2EEEvT0_T1_T2_T3_T4_T5_T6_T7_iT8_NS1_7vsmem_tE_param_0];
	ld.param.u32 	%r332, [_ZN3cub18CUB_300001_SM_10006detail6select23DeviceSelectSweepKernelINS2_10policy_hubIiNS0_8NullTypeEiLb0ELNS0_10SelectImplE2EE10Policy1000EPiPS5_N6thrust24THRUST_300001_SM_1000_NS6detail15normal_iteratorINSC_10device_ptrIiEEEES9_NS0_13ScanTileStateIiLb1EEE7is_evenS5_iNS2_19streaming_context_tIiLb0EEELS6_2EEEvT0_T1_T2_T3_T4_T5_T6_T7_iT8_NS1_7vsmem_tE_param_8];
	cvta.to.global.u64 	%rd1, %rd14;
	cvta.to.global.u64 	%rd3, %rd16;
	mov.u32 	%r333, %ctaid.x;
	mov.u32 	%r334, %nctaid.y;
	mov.u32 	%r335, %ctaid.y;
	mad.lo.s32 	%r1, %r333, %r334, %r335;
	mul.lo.s32 	%r2, %r1, 11552;
	add.s32 	%r336, %r332, -1;
	setp.ge.s32 	%p1, %r1, %r336;
	@%p1 bra 	$L__BB6_28;
	setp.ne.s32 	%p289, %r1, 0;
	@%p289 bra 	$L__BB6_7;
	ld.param.u64 	%rd210, [_ZN3cub18CUB_300001_SM_10006detail6select23DeviceSelectSweepKernelINS2_10policy_hubIiNS0_8NullTypeEiLb0ELNS0_10SelectImplE2EE10Policy1000EPiPS5_N6thrust24THRUST_300001_SM_1000_NS6detail15normal_iteratorINSC_10device_ptrIiEEEES9_NS0_13ScanTileStateIiLb1EEE7is_evenS5_iNS2_19streaming_context_tIiLb0EEELS6_2EEEvT0_T1_T2_T3_T4_T5_T6_T7_iT8_NS1_7vsmem_tE_param_0];
	mov.u32 	%r3, %tid.x;
	and.b32  	%r2086, %r3, 31;
	and.b32  	%r2087, %r3, 992;
	mul.lo.s32 	%r2088, %r2087, 19;
	or.b32  	%r2089, %r2088, %r2086;
	mov.u32 	%r2090, %ctaid.x;
	mov.u32 	%r2091, %nctaid.y;
	mov.u32 	%r2092, %ctaid.y;
	mad.lo.s32 	%r2093, %r2090, %r2091, %r2092;
	mad.lo.s32 	%r2094, %r2093, 11552, %r2089;
	cvta.to.global.u64 	%rd167, %rd210;
	mul.wide.u32 	%rd168, %r2094, 4;
	add.s64 	%rd169, %rd167, %rd168;
	ld.global.u32 	%r2095, [%rd169];
	ld.global.u32 	%r2096, [%rd169+128];
	ld.global.u32 	%r2097, [%rd169+256];
	ld.global.u32 	%r2098, [%rd169+384];
	ld.global.u32 	%r2099, [%rd169+512];
	ld.global.u32 	%r2100, [%rd169+640];
	ld.global.u32 	%r2101, [%rd169+768];
	ld.global.u32 	%r2102, [%rd169+896];
	ld.global.u32 	%r2103, [%rd169+1024];
	ld.global.u32 	%r2104, [%rd169+1152];
	ld.global.u32 	%r2105, [%rd169+1280];
	ld.global.u32 	%r2106, [%rd169+1408];
	ld.global.u32 	%r2107, [%rd169+1536];
	ld.global.u32 	%r2108, [%rd169+1664];
	ld.global.u32 	%r2109, [%rd169+1792];
	ld.global.u32 	%r2110, [%rd169+1920];
	ld.global.u32 	%r2111, [%rd169+2048];
	ld.global.u32 	%r2112, [%rd169+2176];
	ld.global.u32 	%r2113, [%rd169+2304];
	// begin inline asm
	mov.u32 %r2055, %laneid;
	// end inline asm
	shr.u32 	%r5, %r3, 5;
	mad.lo.s32 	%r2114, %r5, 608, %r2055;
	shl.b32 	%r2115, %r2114, 2;
	mov.u32 	%r2116, _ZZN3cub18CUB_300001_SM_10006detail6select23DeviceSelectSweepKernelINS2_10policy_hubIiNS0_8NullTypeEiLb0ELNS0_10SelectImplE2EE10Policy1000EPiPS5_N6thrust24THRUST_300001_SM_1000_NS6detail15normal_iteratorINSC_10device_ptrIiEEEES9_NS0_13ScanTileStateIiLb1EEE7is_evenS5_iNS2_19streaming_context_tIiLb0EEELS6_2EEEvT0_T1_T2_T3_T4_T5_T6_T7_iT8_NS1_7vsmem_tEE19static_temp_storage;
	add.s32 	%r2117, %r2116, %r2115;
	st.shared.u32 	[%r2117], %r2095;
	st.shared.u32 	[%r2117+128], %r2096;
	st.shared.u32 	[%r2117+256], %r2097;
	st.shared.u32 	[%r2117+384], %r2098;
	st.shared.u32 	[%r2117+512], %r2099;
	st.shared.u32 	[%r2117+640], %r2100;
	st.shared.u32 	[%r2117+768], %r2101;
	st.shared.u32 	[%r2117+896], %r2102;
	st.shared.u32 	[%r2117+1024], %r2103;
	st.shared.u32 	[%r2117+1152], %r2104;
	st.shared.u32 	[%r2117+1280], %r2105;
	st.shared.u32 	[%r2117+1408], %r2106;
	st.shared.u32 	[%r2117+1536], %r2107;
	st.shared.u32 	[%r2117+1664], %r2108;
	st.shared.u32 	[%r2117+1792], %r2109;
	st.shared.u32 	[%r2117+1920], %r2110;
	st.shared.u32 	[%r2117+2048], %r2111;
	st.shared.u32 	[%r2117+2176], %r2112;
	st.shared.u32 	[%r2117+2304], %r2113;
	bar.warp.sync 	-1;
	mad.lo.s32 	%r2118, %r2055, 72, %r2117;
	ld.shared.u32 	%r6, [%r2118];
	ld.shared.u32 	%r7, [%r2118+4];
	not.b32 	%r2119, %r7;
	ld.shared.u32 	%r8, [%r2118+8];
	not.b32 	%r2120, %r8;
	ld.shared.u32 	%r9, [%r2118+12];
	ld.shared.u32 	%r10, [%r2118+16];
	not.b32 	%r2121, %r10;
	ld.shared.u32 	%r11, [%r2118+20];
	not.b32 	%r2122, %r11;
	ld.shared.u32 	%r12, [%r2118+24];
	not.b32 	%r2123, %r12;
	ld.shared.u32 	%r13, [%r2118+28];
	not.b32 	%r2124, %r13;
	ld.shared.u32 	%r14, [%r2118+32];
	not.b32 	%r2125, %r14;
	ld.shared.u32 	%r15, [%r2118+36];
	ld.shared.u32 	%r16, [%r2118+40];
	not.b32 	%r2126, %r16;
	ld.shared.u32 	%r17, [%r2118+44];
	not.b32 	%r2127, %r17;
	ld.shared.u32 	%r18, [%r2118+48];
	not.b32 	%r2128, %r18;
	ld.shared.u32 	%r19, [%r2118+52];
	not.b32 	%r2129, %r19;
	ld.shared.u32 	%r20, [%r2118+56];
	not.b32 	%r2130, %r20;
	ld.shared.u32 	%r21, [%r2118+60];
	not.b32 	%r2131, %r21;
	ld.shared.u32 	%r22, [%r2118+64];
	not.b32 	%r2132, %r22;
	ld.shared.u32 	%r23, [%r2118+68];
	not.b32 	%r2133, %r23;
	ld.shared.u32 	%r24, [%r2118+72];
	not.b32 	%r2134, %r24;
	and.b32  	%r25, %r6, 1;
	xor.b32  	%r2135, %r25, 1;
	and.b32  	%r2136, %r2119, 1;
	and.b32  	%r26, %r2120, 1;
	and.b32  	%r27, %r9, 1;
	xor.b32  	%r2137, %r27, 1;
	and.b32  	%r2138, %r2121, 1;
	and.b32  	%r2139, %r2122, 1;
	and.b32  	%r2140, %r2123, 1;
	and.b32  	%r28, %r2124, 1;
	and.b32  	%r29, %r2125, 1;
	and.b32  	%r30, %r15, 1;
	xor.b32  	%r2141, %r30, 1;
	and.b32  	%r2142, %r2126, 1;
	and.b32  	%r2143, %r2127, 1;
	and.b32  	%r2144, %r2128, 1;
	and.b32  	%r2145, %r2129, 1;
	and.b32  	%r2146, %r2130, 1;
	and.b32  	%r2147, %r2131, 1;
	and.b32  	%r2148, %r2132, 1;
	and.b32  	%r2149, %r2133, 1;
	and.b32  	%r2150, %r2134, 1;
	bar.sync 	0;
	add.s32 	%r2151, %r2136, %r2135;
	add.s32 	%r2152, %r26, %r2151;
	add.s32 	%r2153, %r2137, %r2152;
	add.s32 	%r2154, %r2138, %r2153;
	add.s32 	%r2155, %r2139, %r2154;
	add.s32 	%r2156, %r2140, %r2155;
	add.s32 	%r2157, %r28, %r2156;
	add.s32 	%r31, %r29, %r2157;
	add.s32 	%r32, %r2141, %r31;
	add.s32 	%r2158, %r2142, %r32;
	add.s32 	%r2159, %r2143, %r2158;
	add.s32 	%r2160, %r2144, %r2159;
	add.s32 	%r2161, %r2145, %r2160;
	add.s32 	%r2162, %r2146, %r2161;
	add.s32 	%r2163, %r2147, %r2162;
	add.s32 	%r2164, %r2148, %r2163;
	add.s32 	%r2165, %r2149, %r2164;
	add.s32 	%r2060, %r2150, %r2165;
	mov.b32 	%r2058, 1;
	mov.b32 	%r2083, 0;
	mov.b32 	%r2085, -1;
	// begin inline asm
	{  .reg .s32 r0;  .reg .pred p;  shfl.sync.up.b32 r0|p, %r2060, %r2058, %r2083, %r2085;  @p add.s32 r0, r0, %r2060;  mov.s32 %r2056, r0;}
	// end inline asm
	mov.b32 	%r2064, 2;
	// begin inline asm
	{  .reg .s32 r0;  .reg .pred p;  shfl.sync.up.b32 r0|p, %r2056, %r2064, %r2083, %r2085;  @p add.s32 r0, r0, %r2056;  mov.s32 %r2062, r0;}
	// end inline asm
	mov.b32 	%r2070, 4;
	// begin inline asm
	{  .reg .s32 r0;  .reg .pred p;  shfl.sync.up.b32 r0|p, %r2062, %r2070, %r2083, %r2085;  @p add.s32 r0, r0, %r2062;  mov.s32 %r2068, r0;}
	// end inline asm
	mov.b32 	%r2076, 8;
	// begin inline asm
	{  .reg .s32 r0;  .reg .pred p;  shfl.sync.up.b32 r0|p, %r2068, %r2076, %r2083, %r2085;  @p add.s32 r0, r0, %r2068;  mov.s32 %r2074, r0;}
	// end inline asm
	mov.b32 	%r2082, 16;
	// begin inline asm
	{  .reg .s32 r0;  .reg .pred p;  shfl.sync.up.b32 r0|p, %r2074, %r2082, %r2083, %r2085;  @p add.s32 r0, r0, %r2074;  mov.s32 %r2080, r0;}
	// end inline asm
	setp.ne.s32 	%p376, %r2055, 31;
	@%p376 bra 	$L__BB6_4;
	shl.b32 	%r2166, %r5, 2;
	add.s32 	%r2168, %r2116, %r2166;
	st.shared.u32 	[%r2168], %r2080;
$L__BB6_4:
	bar.sync 	0;
	ld.shared.v4.u32 	{%r2169, %r2170, %r2171, %r2172}, [_ZZN3cub18CUB_300001_SM_10006detail6select23DeviceSelectSweepKernelINS2_10policy_hubIiNS0_8NullTypeEiLb0ELNS0_10SelectImplE2EE10Policy1000EPiPS5_N6thrust24THRUST_300001_SM_1000_NS6detail15normal_iteratorINSC_10device_ptrIiEEEES9_NS0_13ScanTileStateIiLb1EEE7is_evenS5_iNS2_19streaming_context_tIiLb0EEELS6_2EEEvT0_T1_T2_T3_T4_T5_T6_T7_iT8_NS1_7vsmem_tEE19static_temp_storage];
	add.s32 	%r2173, %r2170, %r2169;
	setp.eq.s32 	%p377, %r5, 2;
	selp.b32 	%r2174, %r2173, %r2169, %p377;
	add.s32 	%r2175, %r2173, %r2171;
	setp.eq.s32 	%p378, %r5, 3;
	selp.b32 	%r2176, %r2175, %r2174, %p378;
	add.s32 	%r2177, %r2175, %r2172;
	setp.eq.s32 	%p379, %r5, 4;
	selp.b32 	%r2178, %r2177, %r2176, %p379;
	ld.shared.v4.u32 	{%r2179, %r2180, %r2181, %r2182}, [_ZZN3cub18CUB_300001_SM_10006detail6select23DeviceSelectSweepKernelINS2_10policy_hubIiNS0_8NullTypeEiLb0ELNS0_10SelectImplE2EE10Policy1000EPiPS5_N6thrust24THRUST_300001_SM_1000_NS6detail15normal_iteratorINSC_10device_ptrIiEEEES9_NS0_13ScanTileStateIiLb1EEE7is_evenS5_iNS2_19streaming_context_tIiLb0EEELS6_2EEEvT0_T1_T2_T3_T4_T5_T6_T7_iT8_NS1_7vsmem_tEE19static_temp_storage+16];
	add.s32 	%r2183, %r2177, %r2179;
	setp.eq.s32 	%p380, %r5, 5;
	selp.b32 	%r2184, %r2183, %r2178, %p380;
	add.s32 	%r2185, %r2183, %r2180;
	setp.eq.s32 	%p381, %r5, 6;
	selp.b32 	%r2186, %r2185, %r2184, %p381;
	add.s32 	%r2187, %r2185, %r2181;
	setp.eq.s32 	%p382, %r5, 7;
	selp.b32 	%r2188, %r2187, %r2186, %p382;
	add.s32 	%r2189, %r2187, %r2182;
	setp.eq.s32 	%p383, %r5, 8;
	selp.b32 	%r2190, %r2189, %r2188, %p383;
	ld.shared.v4.u32 	{%r2191, %r2192, %r2193, %r2194}, [_ZZN3cub18CUB_300001_SM_10006detail6select23DeviceSelectSweepKernelINS2_10policy_hubIiNS0_8NullTypeEiLb0ELNS0_10SelectImplE2EE10Policy1000EPiPS5_N6thrust24THRUST_300001_SM_1000_NS6detail15normal_iteratorINSC_10device_ptrIiEEEES9_NS0_13ScanTileStateIiLb1EEE7is_evenS5_iNS2_19streaming_context_tIiLb0EEELS6_2EEEvT0_T1_T2_T3_T4_T5_T6_T7_iT8_NS1_7vsmem_tEE19static_temp_storage+32];
	add.s32 	%r2195, %r2189, %r2191;
	setp.eq.s32 	%p384, %r5, 9;
	selp.b32 	%r2196, %r2195, %r2190, %p384;
	add.s32 	%r2197, %r2195, %r2192;
	setp.eq.s32 	%p385, %r5, 10;
	selp.b32 	%r2198, %r2197, %r2196, %p385;
	add.s32 	%r2199, %r2197, %r2193;
	setp.eq.s32 	%p386, %r5, 11;
	selp.b32 	%r2200, %r2199, %r2198, %p386;
	add.s32 	%r2201, %r2199, %r2194;
	setp.eq.s32 	%p387, %r5, 12;
	selp.b32 	%r2202, %r2201, %r2200, %p387;
	ld.shared.v4.u32 	{%r2203, %r2204, %r2205, %r2206}, [_ZZN3cub18CUB_300001_SM_10006detail6select23DeviceSelectSweepKernelINS2_10policy_hubIiNS0_8NullTypeEiLb0ELNS0_10SelectImplE2EE10Policy1000EPiPS5_N6thrust24THRUST_300001_SM_1000_NS6detail15normal_iteratorINSC_10device_ptrIiEEEES9_NS0_13ScanTileStateIiLb1EEE7is_evenS5_iNS2_19streaming_context_tIiLb0EEELS6_2EEEvT0_T1_T2_T3_T4_T5_T6_T7_iT8_NS1_7vsmem_tEE19static_temp_storage+48];
	add.s32 	%r2207, %r2201, %r2203;
	setp.eq.s32 	%p388, %r5, 13;
	selp.b32 	%r2208, %r2207, %r2202, %p388;
	add.s32 	%r2209, %r2207, %r2204;
	setp.eq.s32 	%p389, %r5, 14;
	selp.b32 	%r2210, %r2209, %r2208, %p389;
	add.s32 	%r2211, %r2209, %r2205;
	setp.eq.s32 	%p390, %r5, 15;
	selp.b32 	%r2212, %r2211, %r2210, %p390;
	add.s32 	%r2213, %r2211, %r2206;
	setp.eq.s32 	%p391, %r5, 16;
	selp.b32 	%r2214, %r2213, %r2212, %p391;
	.pragma "used_bytes_mask 4095";
	ld.shared.v4.u32 	{%r2215, %r2216, %r2217, %r2218}, [_ZZN3cub18CUB_300001_SM_10006detail6select23DeviceSelectSweepKernelINS2_10policy_hubIiNS0_8NullTypeEiLb0ELNS0_10SelectImplE2EE10Policy1000EPiPS5_N6thrust24THRUST_300001_SM_1000_NS6detail15normal_iteratorINSC_10device_ptrIiEEEES9_NS0_13ScanTileStateIiLb1EEE7is_evenS5_iNS2_19streaming_context_tIiLb0EEELS6_2EEEvT0_T1_T2_T3_T4_T5_T6_T7_iT8_NS1_7vsmem_tEE19static_temp_storage+64];
	add.s32 	%r2219, %r2213, %r2215;
	setp.eq.s32 	%p392, %r5, 17;
	selp.b32 	%r2220, %r2219, %r2214, %p392;
	add.s32 	%r2221, %r2219, %r2216;
	setp.eq.s32 	%p393, %r5, 18;
	selp.b32 	%r2222, %r2221, %r2220, %p393;
	add.s32 	%r35, %r2221, %r2217;
	setp.lt.u32 	%p394, %r3, 32;
	selp.b32 	%r2223, 0, %r2222, %p394;
	setp.eq.s32 	%p395, %r2055, 0;
	sub.s32 	%r2224, %r2080, %r2060;
	selp.b32 	%r2225, 0, %r2224, %p395;
	add.s32 	%r36, %r2223, %r2225;
	setp.ne.s32 	%p396, %r3, 0;
	@%p396 bra 	$L__BB6_6;
	add.s64 	%rd170, %rd2, 256;
	mov.b32 	%r2226, 101;
	// begin inline asm
	st.relaxed.gpu.v2.u32 [%rd170], {%r2226, %r35};
	// end inline asm
$L__BB6_6:
	ld.param.u32 	%r2499, [_ZN3cub18CUB_300001_SM_10006detail6select23DeviceSelectSweepKernelINS2_10policy_hubIiNS0_8NullTypeEiLb0ELNS0_10SelectImplE2EE10Policy1000EPiPS5_N6thrust24THRUST_300001_SM_1000_NS6detail15normal_iteratorINSC_10device_ptrIiEEEES9_NS0_13ScanTileStateIiLb1EEE7is_evenS5_iNS2_19streaming_context_tIiLb0EEELS6_2EEEvT0_T1_T2_T3_T4_T5_T6_T7_iT8_NS1_7vsmem_tE_param_7];
	bar.sync 	0;
	sub.s32 	%r2228, 11552, %r35;
	mul.lo.s32 	%r2229, %r3, 19;
	sub.s32 	%r2230, %r2229, %r36;
	setp.eq.s32 	%p397, %r25, 0;
	add.s32 	%r2231, %r36, %r2228;
	selp.b32 	%r2232, %r2231, %r2230, %p397;
	shl.b32 	%r2233, %r2232, 2;
	add.s32 	%r2235, %r2116, %r2233;
	st.shared.u32 	[%r2235], %r6;
	add.s32 	%r2237, %r36, %r2135;
	sub.s32 	%r2238, %r2229, %r2237;
	add.s32 	%r2239, %r2238, 1;
	and.b32  	%r2240, %r7, 1;
	setp.eq.s32 	%p398, %r2240, 0;
	add.s32 	%r2241, %r2231, %r2135;
	selp.b32 	%r2242, %r2241, %r2239, %p398;
	shl.b32 	%r2243, %r2242, 2;
	add.s32 	%r2244, %r2116, %r2243;
	st.shared.u32 	[%r2244], %r7;
	xor.b32  	%r2245, %r2240, 1;
	add.s32 	%r2246, %r2245, %r2135;
	add.s32 	%r2247, %r2246, %r36;
	sub.s32 	%r2248, %r2229, %r2247;
	add.s32 	%r2249, %r2248, 2;
	and.b32  	%r2250, %r8, 1;
	setp.eq.b32 	%p399, %r2250, 1;
	add.s32 	%r2251, %r2241, %r2245;
	selp.b32 	%r2252, %r2249, %r2251, %p399;
	shl.b32 	%r2253, %r2252, 2;
	add.s32 	%r2254, %r2116, %r2253;
	st.shared.u32 	[%r2254], %r8;
	add.s32 	%r2255, %r2247, %r26;
	sub.s32 	%r2256, %r2229, %r2255;
	add.s32 	%r2257, %r2256, 3;
	setp.eq.s32 	%p400, %r27, 0;
	add.s32 	%r2258, %r2251, %r26;
	selp.b32 	%r2259, %r2258, %r2257, %p400;
	shl.b32 	%r2260, %r2259, 2;
	add.s32 	%r2261, %r2116, %r2260;
	st.shared.u32 	[%r2261], %r9;
	add.s32 	%r2263, %r2255, %r2137;
	sub.s32 	%r2264, %r2229, %r2263;
	add.s32 	%r2265, %r2264, 4;
	and.b32  	%r2266, %r10, 1;
	setp.eq.s32 	%p401, %r2266, 0;
	add.s32 	%r2267, %r2258, %r2137;
	selp.b32 	%r2268, %r2267, %r2265, %p401;
	shl.b32 	%r2269, %r2268, 2;
	add.s32 	%r2270, %r2116, %r2269;
	st.shared.u32 	[%r2270], %r10;
	xor.b32  	%r2271, %r2266, 1;
	add.s32 	%r2272, %r2263, %r2271;
	sub.s32 	%r2273, %r2229, %r2272;
	add.s32 	%r2274, %r2273, 5;
	and.b32  	%r2275, %r11, 1;
	setp.eq.s32 	%p402, %r2275, 0;
	add.s32 	%r2276, %r2267, %r2271;
	selp.b32 	%r2277, %r2276, %r2274, %p402;
	shl.b32 	%r2278, %r2277, 2;
	add.s32 	%r2279, %r2116, %r2278;
	st.shared.u32 	[%r2279], %r11;
	xor.b32  	%r2280, %r2275, 1;
	add.s32 	%r2281, %r2272, %r2280;
	sub.s32 	%r2282, %r2229, %r2281;
	add.s32 	%r2283, %r2282, 6;
	and.b32  	%r2284, %r12, 1;
	setp.eq.s32 	%p403, %r2284, 0;
	add.s32 	%r2285, %r2276, %r2280;
	selp.b32 	%r2286, %r2285, %r2283, %p403;
	shl.b32 	%r2287, %r2286, 2;
	add.s32 	%r2288, %r2116, %r2287;
	st.shared.u32 	[%r2288], %r12;
	xor.b32  	%r2289, %r2284, 1;
	add.s32 	%r2290, %r2281, %r2289;
	sub.s32 	%r2291, %r2229, %r2290;
	add.s32 	%r2292, %r2291, 7;
	and.b32  	%r2293, %r13, 1;
	setp.eq.b32 	%p404, %r2293, 1;
	add.s32 	%r2294, %r2285, %r2289;
	selp.b32 	%r2295, %r2292, %r2294, %p404;
	shl.b32 	%r2296, %r2295, 2;
	add.s32 	%r2297, %r2116, %r2296;
	st.shared.u32 	[%r2297], %r13;
	add.s32 	%r2298, %r2290, %r28;
	sub.s32 	%r2299, %r2229, %r2298;
	add.s32 	%r2300, %r2299, 8;
	and.b32  	%r2301, %r14, 1;
	setp.eq.b32 	%p405, %r2301, 1;
	add.s32 	%r2302, %r2294, %r28;
	selp.b32 	%r2303, %r2300, %r2302, %p405;
	shl.b32 	%r2304, %r2303, 2;
	add.s32 	%r2305, %r2116, %r2304;
	st.shared.u32 	[%r2305], %r14;
	add.s32 	%r2306, %r31, %r36;
	sub.s32 	%r2307, %r2229, %r2306;
	add.s32 	%r2308, %r2307, 9;
	setp.eq.s32 	%p406, %r30, 0;
	add.s32 	%r2309, %r2302, %r29;
	selp.b32 	%r2310, %r2309, %r2308, %p406;
	shl.b32 	%r2311, %r2310, 2;
	add.s32 	%r2312, %r2116, %r2311;
	st.shared.u32 	[%r2312], %r15;
	add.s32 	%r2313, %r32, %r36;
	sub.s32 	%r2314, %r2229, %r2313;
	add.s32 	%r2315, %r2314, 10;
	and.b32  	%r2316, %r16, 1;
	setp.eq.s32 	%p407, %r2316, 0;
	add.s32 	%r2318, %r2309, %r2141;
	selp.b32 	%r2319, %r2318, %r2315, %p407;
	shl.b32 	%r2320, %r2319, 2;
	add.s32 	%r2321, %r2116, %r2320;
	st.shared.u32 	[%r2321], %r16;
	xor.b32  	%r2322, %r2316, 1;
	add.s32 	%r2323, %r2313, %r2322;
	sub.s32 	%r2324, %r2229, %r2323;
	add.s32 	%r2325, %r2324, 11;
	and.b32  	%r2326, %r17, 1;
	setp.eq.s32 	%p408, %r2326, 0;
	add.s32 	%r2327, %r2318, %r2322;
	selp.b32 	%r2328, %r2327, %r2325, %p408;
	shl.b32 	%r2329, %r2328, 2;
	add.s32 	%r2330, %r2116, %r2329;
	st.shared.u32 	[%r2330], %r17;
	xor.b32  	%r2331, %r2326, 1;
	add.s32 	%r2332, %r2323, %r2331;
	sub.s32 	%r2333, %r2229, %r2332;
	add.s32 	%r2334, %r2333, 12;
	and.b32  	%r2335, %r18, 1;
	setp.eq.s32 	%p409, %r2335, 0;
	add.s32 	%r2336, %r2327, %r2331;
	selp.b32 	%r2337, %r2336, %r2334, %p409;
	shl.b32 	%r2338, %r2337, 2;
	add.s32 	%r2339, %r2116, %r2338;
	st.shared.u32 	[%r2339], %r18;
	xor.b32  	%r2340, %r2335, 1;
	add.s32 	%r2341, %r2332, %r2340;
	sub.s32 	%r2342, %r2229, %r2341;
	add.s32 	%r2343, %r2342, 13;
	and.b32  	%r2344, %r19, 1;
	setp.eq.s32 	%p410, %r2344, 0;
	add.s32 	%r2345, %r2336, %r2340;
	selp.b32 	%r2346, %r2345, %r2343, %p410;
	shl.b32 	%r2347, %r2346, 2;
	add.s32 	%r2348, %r2116, %r2347;
	st.shared.u32 	[%r2348], %r19;
	xor.b32  	%r2349, %r2344, 1;
	add.s32 	%r2350, %r2341, %r2349;
	sub.s32 	%r2351, %r2229, %r2350;
	add.s32 	%r2352, %r2351, 14;
	and.b32  	%r2353, %r20, 1;
	setp.eq.s32 	%p411, %r2353, 0;
	add.s32 	%r2354, %r2345, %r2349;
	selp.b32 	%r2355, %r2354, %r2352, %p411;
	shl.b32 	%r2356, %r2355, 2;
	add.s32 	%r2357, %r2116, %r2356;
	st.shared.u32 	[%r2357], %r20;
	xor.b32  	%r2358, %r2353, 1;
	add.s32 	%r2359, %r2350, %r2358;
	sub.s32 	%r2360, %r2229, %r2359;
	add.s32 	%r2361, %r2360, 15;
	and.b32  	%r2362, %r21, 1;
	setp.eq.s32 	%p412, %r2362, 0;
	add.s32 	%r2363, %r2354, %r2358;
	selp.b32 	%r2364, %r2363, %r2361, %p412;
	shl.b32 	%r2365, %r2364, 2;
	add.s32 	%r2366, %r2116, %r2365;
	st.shared.u32 	[%r2366], %r21;
	xor.b32  	%r2367, %r2362, 1;
	add.s32 	%r2368, %r2359, %r2367;
	sub.s32 	%r2369, %r2229, %r2368;
	add.s32 	%r2370, %r2369, 16;
	and.b32  	%r2371, %r22, 1;
	setp.eq.s32 	%p413, %r2371, 0;
	add.s32 	%r2372, %r2363, %r2367;
	selp.b32 	%r2373, %r2372, %r2370, %p413;
	shl.b32 	%r2374, %r2373, 2;
	add.s32 	%r2375, %r2116, %r2374;
	st.shared.u32 	[%r2375], %r22;
	xor.b32  	%r2376, %r2371, 1;
	add.s32 	%r2377, %r2368, %r2376;
	sub.s32 	%r2378, %r2229, %r2377;
	add.s32 	%r2379, %r2378, 17;
	and.b32  	%r2380, %r23, 1;
	setp.eq.s32 	%p414, %r2380, 0;
	add.s32 	%r2381, %r2372, %r2376;
	selp.b32 	%r2382, %r2381, %r2379, %p414;
	shl.b32 	%r2383, %r2382, 2;
	add.s32 	%r2384, %r2116, %r2383;
	st.shared.u32 	[%r2384], %r23;
	xor.b32  	%r2385, %r2380, 1;
	add.s32 	%r2386, %r2377, %r2385;
	sub.s32 	%r2387, %r2229, %r2386;
	add.s32 	%r2388, %r2387, 18;
	and.b32  	%r2389, %r24, 1;
	setp.eq.b32 	%p415, %r2389, 1;
	add.s32 	%r2390, %r2381, %r2385;
	selp.b32 	%r2391, %r2388, %r2390, %p415;
	shl.b32 	%r2392, %r2391, 2;
	add.s32 	%r2393, %r2116, %r2392;
	st.shared.u32 	[%r2393], %r24;
	bar.sync 	0;
	sub.s32 	%r2394, %r3, %r2228;
	setp.lt.s32 	%p416, %r3, %r2228;
	not.b32 	%r2395, %r3;
	add.s32 	%r2396, %r2499, %r2395;
	selp.b32 	%r2397, %r2396, %r2394, %p416;
	shl.b32 	%r2398, %r3, 2;
	add.s32 	%r2399, %r2116, %r2398;
	ld.shared.u32 	%r2400, [%r2399];
	mul.wide.s32 	%rd171, %r2397, 4;
	add.s64 	%rd172, %rd3, %rd171;
	st.global.u32 	[%rd172], %r2400;
	add.s32 	%r2401, %r3, 608;
	sub.s32 	%r2402, %r2401, %r2228;
	setp.lt.s32 	%p417, %r2401, %r2228;
	sub.s32 	%r2403, %r2499, %r3;
	add.s32 	%r2404, %r2403, -609;
	selp.b32 	%r2405, %r2404, %r2402, %p417;
	ld.shared.u32 	%r2406, [%r2399+2432];
	mul.wide.s32 	%rd173, %r2405, 4;
	add.s64 	%rd174, %rd3, %rd173;
	st.global.u32 	[%rd174], %r2406;
	add.s32 	%r2407, %r3, 1216;
	sub.s32 	%r2408, %r2407, %r2228;
	setp.lt.s32 	%p418, %r2407, %r2228;
	add.s32 	%r2409, %r2403, -1217;
	selp.b32 	%r2410, %r2409, %r2408, %p418;
	ld.shared.u32 	%r2411, [%r2399+4864];
	mul.wide.s32 	%rd175, %r2410, 4;
	add.s64 	%rd176, %rd3, %rd175;
	st.global.u32 	[%rd176], %r2411;
	add.s32 	%r2412, %r3, 1824;
	sub.s32 	%r2413, %r2412, %r2228;
	setp.lt.s32 	%p419, %r2412, %r2228;
	add.s32 	%r2414, %r2403, -1825;
	selp.b32 	%r2415, %r2414, %r2413, %p419;
	ld.shared.u32 	%r2416, [%r2399+7296];
	mul.wide.s32 	%rd177, %r2415, 4;
	add.s64 	%rd178, %rd3, %rd177;
	st.global.u32 	[%rd178], %r2416;
	add.s32 	%r2417, %r3, 2432;
	sub.s32 	%r2418, %r2417, %r2228;
	setp.lt.s32 	%p420, %r2417, %r2228;
	add.s32 	%r2419, %r2403, -2433;
	selp.b32 	%r2420, %r2419, %r2418, %p420;
	ld.shared.u32 	%r2421, [%r2399+9728];
	mul.wide.s32 	%rd179, %r2420, 4;
	add.s64 	%rd180, %rd3, %rd179;
	st.global.u32 	[%rd180], %r2421;
	add.s32 	%r2422, %r3, 3040;
	sub.s32 	%r2423, %r2422, %r2228;
	setp.lt.s32 	%p421, %r2422, %r2228;
	add.s32 	%r2424, %r2403, -3041;
	selp.b32 	%r2425, %r2424, %r2423, %p421;
	ld.shared.u32 	%r2426, [%r2399+12160];
	mul.wide.s32 	%rd181, %r2425, 4;
	add.s64 	%rd182, %rd3, %rd181;
	st.global.u32 	[%rd182], %r2426;
	add.s32 	%r2427, %r3, 3648;
	sub.s32 	%r2428, %r2427, %r2228;
	setp.lt.s32 	%p422, %r2427, %r2228;
	add.s32 	%r2429, %r2403, -3649;
	selp.b32 	%r2430, %r2429, %r2428, %p422;
	ld.shared.u32 	%r2431, [%r2399+14592];
	mul.wide.s32 	%rd183, %r2430, 4;
	add.s64 	%rd184, %rd3, %rd183;
	st.global.u32 	[%rd184], %r2431;
	add.s32 	%r2432, %r3, 4256;
	sub.s32 	%r2433, %r2432, %r2228;
	setp.lt.s32 	%p423, %r2432, %r2228;
	add.s32 	%r2434, %r2403, -4257;
	selp.b32 	%r2435, %r2434, %r2433, %p423;
	ld.shared.u32 	%r2436, [%r2399+17024];
	mul.wide.s32 	%rd185, %r2435, 4;
	add.s64 	%rd186, %rd3, %rd185;
	st.global.u32 	[%rd186], %r2436;
	add.s32 	%r2437, %r3, 4864;
	sub.s32 	%r2438, %r2437, %r2228;
	setp.lt.s32 	%p424, %r2437, %r2228;
	add.s32 	%r2439, %r2403, -4865;
	selp.b32 	%r2440, %r2439, %r2438, %p424;
	ld.shared.u32 	%r2441, [%r2399+19456];
	mul.wide.s32 	%rd187, %r2440, 4;
	add.s64 	%rd188, %rd3, %rd187;
	st.global.u32 	[%rd188], %r2441;
	add.s32 	%r2442, %r3, 5472;
	sub.s32 	%r2443, %r2442, %r2228;
	setp.lt.s32 	%p425, %r2442, %r2228;
	add.s32 	%r2444, %r2403, -5473;
	selp.b32 	%r2445, %r2444, %r2443, %p425;
	ld.shared.u32 	%r2446, [%r2399+21888];
	mul.wide.s32 	%rd189, %r2445, 4;
	add.s64 	%rd190, %rd3, %rd189;
	st.global.u32 	[%rd190], %r2446;
	add.s32 	%r2447, %r3, 6080;
	sub.s32 	%r2448, %r2447, %r2228;
	setp.lt.s32 	%p426, %r2447, %r2228;
	add.s32 	%r2449, %r2403, -6081;
	selp.b32 	%r2450, %r2449, %r2448, %p426;
	ld.shared.u32 	%r2451, [%r2399+24320];
	mul.wide.s32 	%rd191, %r2450, 4;
	add.s64 	%rd192, %rd3, %rd191;
	st.global.u32 	[%rd192], %r2451;
	add.s32 	%r2452, %r3, 6688;
	sub.s32 	%r2453, %r2452, %r2228;
	setp.lt.s32 	%p427, %r2452, %r2228;
	add.s32 	%r2454, %r2403, -6689;
	selp.b32 	%r2455, %r2454, %r2453, %p427;
	ld.shared.u32 	%r2456, [%r2399+26752];
	mul.wide.s32 	%rd193, %r2455, 4;
	add.s64 	%rd194, %rd3, %rd193;
	st.global.u32 	[%rd194], %r2456;
	add.s32 	%r2457, %r3, 7296;
	sub.s32 	%r2458, %r2457, %r2228;
	setp.lt.s32 	%p428, %r2457, %r2228;
	add.s32 	%r2459, %r2403, -7297;
	selp.b32 	%r2460, %r2459, %r2458, %p428;
	ld.shared.u32 	%r2461, [%r2399+29184];
	mul.wide.s32 	%rd195, %r2460, 4;
	add.s64 	%rd196, %rd3, %rd195;
	st.global.u32 	[%rd196], %r2461;
	add.s32 	%r2462, %r3, 7904;
	sub.s32 	%r2463, %r2462, %r2228;
	setp.lt.s32 	%p429, %r2462, %r2228;
	add.s32 	%r2464, %r2403, -7905;
	selp.b32 	%r2465, %r2464, %r2463, %p429;
	ld.shared.u32 	%r2466, [%r2399+31616];
	mul.wide.s32 	%rd197, %r2465, 4;
	add.s64 	%rd198, %rd3, %rd197;
	st.global.u32 	[%rd198], %r2466;
	add.s32 	%r2467, %r3, 8512;
	sub.s32 	%r2468, %r2467, %r2228;
	setp.lt.s32 	%p430, %r2467, %r2228;
	add.s32 	%r2469, %r2403, -8513;
	selp.b32 	%r2470, %r2469, %r2468, %p430;
	ld.shared.u32 	%r2471, [%r2399+34048];
	mul.wide.s32 	%rd199, %r2470, 4;
	add.s64 	%rd200, %rd3, %rd199;
	st.global.u32 	[%rd200], %r2471;
	add.s32 	%r2472, %r3, 9120;
	sub.s32 	%r2473, %r2472, %r2228;
	setp.lt.s32 	%p431, %r2472, %r2228;
	add.s32 	%r2474, %r2403, -9121;
	selp.b32 	%r2475, %r2474, %r2473, %p431;
	ld.shared.u32 	%r2476, [%r2399+36480];
	mul.wide.s32 	%rd201, %r2475, 4;
	add.s64 	%rd202, %rd3, %rd201;
	st.global.u32 	[%rd202], %r2476;
	add.s32 	%r2477, %r3, 9728;
	sub.s32 	%r2478, %r2477, %r2228;
	setp.lt.s32 	%p432, %r2477, %r2228;
	add.s32 	%r2479, %r2403, -9729;
	selp.b32 	%r2480, %r2479, %r2478, %p432;
	ld.shared.u32 	%r2481, [%r2399+38912];
	mul.wide.s32 	%rd203, %r2480, 4;
	add.s64 	%rd204, %rd3, %rd203;
	st.global.u32 	[%rd204], %r2481;
	add.s32 	%r2482, %r3, 10336;
	sub.s32 	%r2483, %r2482, %r2228;
	setp.lt.s32 	%p433, %r2482, %r2228;
	add.s32 	%r2484, %r2403, -10337;
	selp.b32 	%r2485, %r2484, %r2483, %p433;
	ld.shared.u32 	%r2486, [%r2399+41344];
	mul.wide.s32 	%rd205, %r2485, 4;
	add.s64 	%rd206, %rd3, %rd205;
	st.global.u32 	[%rd206], %r2486;
	add.s32 	%r2487, %r3, 10944;
	sub.s32 	%r2488, %r2487, %r2228;
	setp.lt.s32 	%p434, %r2487, %r2228;
	add.s32 	%r2489, %r2403, -10945;
	selp.b32 	%r2490, %r2489, %r2488, %p434;
	ld.shared.u32 	%r2491, [%r2399+43776];
	mul.wide.s32 	%rd207, %r2490, 4;
	add.s64 	%rd208, %rd3, %rd207;
	st.global.u32 	[%rd208], %r2491;
	bra.uni 	$L__BB6_205;
$L__BB6_7:
	ld.param.u64 	%rd209, [_ZN3cub18CUB_300001_SM_10006detail6select23DeviceSelectSweepKernelINS2_10policy_hubIiNS0_8NullTypeEiLb0ELNS0_10SelectImplE2EE10Policy1000EPiPS5_N6thrust24THRUST_300001_SM_1000_NS6detail15normal_iteratorINSC_10device_ptrIiEEEES9_NS0_13ScanTileStateIiLb1EEE7is_evenS5_iNS2_19streaming_context_tIiLb0EEELS6_2EEEvT0_T1_T2_T3_T4_T5_T6_T7_iT8_NS1_7vsmem_tE_param_0];
	mov.u32 	%r37, %tid.x;
	and.b32  	%r1504, %r37, 31;
	and.b32  	%r1505, %r37, 992;
	mul.lo.s32 	%r1506, %r1505, 19;
	or.b32  	%r1507, %r1506, %r1504;
	mov.u32 	%r1509, %nctaid.y;
	mov.u32 	%r1510, %ctaid.y;
	mad.lo.s32 	%r2509, %r333, %r1509, %r1510;
	mul.lo.s32 	%r39, %r2509, 11552;
	cvt.s64.s32 	%rd112, %r39;
	cvt.u64.u32 	%rd113, %r1507;
	add.s64 	%rd114, %rd113, %rd112;
	cvta.to.global.u64 	%rd115, %rd209;
	shl.b64 	%rd116, %rd114, 2;
	add.s64 	%rd117, %rd115, %rd116;
	ld.global.u32 	%r1511, [%rd117];
	ld.global.u32 	%r1512, [%rd117+128];
	ld.global.u32 	%r1513, [%rd117+256];
	ld.global.u32 	%r1514, [%rd117+384];
	ld.global.u32 	%r1515, [%rd117+512];
	ld.global.u32 	%r1516, [%rd117+640];
	ld.global.u32 	%r1517, [%rd117+768];
	ld.global.u32 	%r1518, [%rd117+896];
	ld.global.u32 	%r1519, [%rd117+1024];
	ld.global.u32 	%r1520, [%rd117+1152];
	ld.global.u32 	%r1521, [%rd117+1280];
	ld.global.u32 	%r1522, [%rd117+1408];
	ld.global.u32 	%r1523, [%rd117+1536];
	ld.global.u32 	%r1524, [%rd117+1664];
	ld.global.u32 	%r1525, [%rd117+1792];
	ld.global.u32 	%r1526, [%rd117+1920];
	ld.global.u32 	%r1527, [%rd117+2048];
	ld.global.u32 	%r1528, [%rd117+2176];
	ld.global.u32 	%r1529, [%rd117+2304];
	// begin inline asm
	mov.u32 %r1473, %laneid;
	// end inline asm
	shr.u32 	%r41, %r37, 5;
	mad.lo.s32 	%r1530, %r41, 608, %r1473;
	shl.b32 	%r1531, %r1530, 2;
	mov.u32 	%r1532, _ZZN3cub18CUB_300001_SM_10006detail6select23DeviceSelectSweepKernelINS2_10policy_hubIiNS0_8NullTypeEiLb0ELNS0_10SelectImplE2EE10Policy1000EPiPS5_N6thrust24THRUST_300001_SM_1000_NS6detail15normal_iteratorINSC_10device_ptrIiEEEES9_NS0_13ScanTileStateIiLb1EEE7is_evenS5_iNS2_19streaming_context_tIiLb0EEELS6_2EEEvT0_T1_T2_T3_T4_T5_T6_T7_iT8_NS1_7vsmem_tEE19static_temp_storage;
	add.s32 	%r1533, %r1532, %r1531;
	st.shared.u32 	[%r1533], %r1511;
	st.shared.u32 	[%r1533+128], %r1512;
	st.shared.u32 	[%r1533+256], %r1513;
	st.shared.u32 	[%r1533+384], %r1514;
	st.shared.u32 	[%r1533+512], %r1515;
	st.shared.u32 	[%r1533+640], %r1516;
	st.shared.u32 	[%r1533+768], %r1517;
	st.shared.u32 	[%r1533+896], %r1518;
	st.shared.u32 	[%r1533+1024], %r1519;
	st.shared.u32 	[%r1533+1152], %r1520;
	st.shared.u32 	[%r1533+1280], %r1521;
	st.shared.u32 	[%r1533+1408], %r1522;
	st.shared.u32 	[%r1533+1536], %r1523;
	st.shared.u32 	[%r1533+1664], %r1524;
	st.shared.u32 	[%r1533+1792], %r1525;
	st.shared.u32 	[%r1533+1920], %r1526;
	st.shared.u32 	[%r1533+2048], %r1527;
	st.shared.u32 	[%r1533+2176], %r1528;
	st.shared.u32 	[%r1533+2304], %r1529;
	bar.warp.sync 	-1;
	mad.lo.s32 	%r1534, %r1473, 72, %r1533;
	ld.shared.u32 	%r42, [%r1534];
	not.b32 	%r1535, %r42;
	ld.shared.u32 	%r43, [%r1534+4];
	not.b32 	%r1536, %r43;
	ld.shared.u32 	%r44, [%r1534+8];
	not.b32 	%r1537, %r44;
	ld.shared.u32 	%r45, [%r1534+12];
	not.b32 	%r1538, %r45;
	ld.shared.u32 	%r46, [%r1534+16];
	not.b32 	%r1539, %r46;
	ld.shared.u32 	%r47, [%r1534+20];
	not.b32 	%r1540, %r47;
	ld.shared.u32 	%r48, [%r1534+24];
	not.b32 	%r1541, %r48;
	ld.shared.u32 	%r49, [%r1534+28];
	not.b32 	%r1542, %r49;
	ld.shared.u32 	%r50, [%r1534+32];
	not.b32 	%r1543, %r50;
	ld.shared.u32 	%r51, [%r1534+36];
	not.b32 	%r1544, %r51;
	ld.shared.u32 	%r52, [%r1534+40];
	not.b32 	%r1545, %r52;
	ld.shared.u32 	%r53, [%r1534+44];
	not.b32 	%r1546, %r53;
	ld.shared.u32 	%r54, [%r1534+48];
	not.b32 	%r1547, %r54;
	ld.shared.u32 	%r55, [%r1534+52];
	not.b32 	%r1548, %r55;
	ld.shared.u32 	%r56, [%r1534+56];
	not.b32 	%r1549, %r56;
	ld.shared.u32 	%r57, [%r1534+60];
	not.b32 	%r1550, %r57;
	ld.shared.u32 	%r58, [%r1534+64];
	not.b32 	%r1551, %r58;
	ld.shared.u32 	%r59, [%r1534+68];
	not.b32 	%r1552, %r59;
	ld.shared.u32 	%r60, [%r1534+72];
	not.b32 	%r1553, %r60;
	and.b32  	%r1554, %r1535, 1;
	and.b32  	%r1555, %r1536, 1;
	and.b32  	%r1556, %r1537, 1;
	and.b32  	%r1557, %r1538, 1;
	and.b32  	%r1558, %r1539, 1;
	and.b32  	%r1559, %r1540, 1;
	and.b32  	%r1560, %r1541, 1;
	and.b32  	%r1561, %r1542, 1;
	and.b32  	%r1562, %r1543, 1;
	and.b32  	%r1563, %r1544, 1;
	and.b32  	%r1564, %r1545, 1;
	and.b32  	%r1565, %r1546, 1;
	and.b32  	%r1566, %r1547, 1;
	and.b32  	%r1567, %r1548, 1;
	and.b32  	%r1568, %r1549, 1;
	and.b32  	%r1569, %r1550, 1;
	and.b32  	%r1570, %r1551, 1;
	and.b32  	%r1571, %r1552, 1;
	and.b32  	%r1572, %r1553, 1;
	bar.sync 	0;
	add.s32 	%r1573, %r1555, %r1554;
	add.s32 	%r1574, %r1556, %r1573;
	add.s32 	%r1575, %r1557, %r1574;
	add.s32 	%r1576, %r1558, %r1575;
	add.s32 	%r1577, %r1559, %r1576;
	add.s32 	%r1578, %r1560, %r1577;
	add.s32 	%r1579, %r1561, %r1578;
	add.s32 	%r1580, %r1562, %r1579;
	add.s32 	%r1581, %r1563, %r1580;
	add.s32 	%r1582, %r1564, %r1581;
	add.s32 	%r1583, %r1565, %r1582;
	add.s32 	%r1584, %r1566, %r1583;
	add.s32 	%r1585, %r1567, %r1584;
	add.s32 	%r1586, %r1568, %r1585;
	add.s32 	%r1587, %r1569, %r1586;
	add.s32 	%r1588, %r1570, %r1587;
	add.s32 	%r1589, %r1571, %r1588;
	add.s32 	%r1478, %r1572, %r1589;
	mov.b32 	%r1476, 1;
	mov.b32 	%r1501, 0;
	mov.b32 	%r1503, -1;
	// begin inline asm
	{  .reg .s32 r0;  .reg .pred p;  shfl.sync.up.b32 r0|p, %r1478, %r1476, %r1501, %r1503;  @p add.s32 r0, r0, %r1478;  mov.s32 %r1474, r0;}
	// end inline asm
	mov.b32 	%r1482, 2;
	// begin inline asm
	{  .reg .s32 r0;  .reg .pred p;  shfl.sync.up.b32 r0|p, %r1474, %r1482, %r1501, %r1503;  @p add.s32 r0, r0, %r1474;  mov.s32 %r1480, r0;}
	// end inline asm
	mov.b32 	%r1488, 4;
	// begin inline asm
	{  .reg .s32 r0;  .reg .pred p;  shfl.sync.up.b32 r0|p, %r1480, %r1488, %r1501, %r1503;  @p add.s32 r0, r0, %r1480;  mov.s32 %r1486, r0;}
	// end inline asm
	mov.b32 	%r1494, 8;
	// begin inline asm
	{  .reg .s32 r0;  .reg .pred p;  shfl.sync.up.b32 r0|p, %r1486, %r1494, %r1501, %r1503;  @p add.s32 r0, r0, %r1486;  mov.s32 %r1492, r0;}
	// end inline asm
	mov.b32 	%r1500, 16;
	// begin inline asm
	{  .reg .s32 r0;  .reg .pred p;  shfl.sync.up.b32 r0|p, %r1492, %r1500, %r1501, %r1503;  @p add.s32 r0, r0, %r1492;  mov.s32 %r1498, r0;}
	// end inline asm
	setp.ne.s32 	%p290, %r1473, 31;
	@%p290 bra 	$L__BB6_9;
	shl.b32 	%r1590, %r41, 2;
	add.s32 	%r1592, %r1532, %r1590;
	st.shared.u32 	[%r1592], %r1498;
$L__BB6_9:
	sub.s32 	%r1593, %r1498, %r1478;
	bar.sync 	0;
	ld.shared.v4.u32 	{%r1594, %r1595, %r1596, %r1597}, [_ZZN3cub18CUB_300001_SM_10006detail6select23DeviceSelectSweepKernelINS2_10policy_hubIiNS0_8NullTypeEiLb0ELNS0_10SelectImplE2EE10Policy1000EPiPS5_N6thrust24THRUST_300001_SM_1000_NS6detail15normal_iteratorINSC_10device_ptrIiEEEES9_NS0_13ScanTileStateIiLb1EEE7is_evenS5_iNS2_19streaming_context_tIiLb0EEELS6_2EEEvT0_T1_T2_T3_T4_T5_T6_T7_iT8_NS1_7vsmem_tEE19static_temp_storage];
	add.s32 	%r1598, %r1595, %r1594;
	setp.eq.s32 	%p291, %r41, 2;
	selp.b32 	%r1599, %r1598, %r1594, %p291;
	add.s32 	%r1600, %r1598, %r1596;
	setp.eq.s32 	%p292, %r41, 3;
	selp.b32 	%r1601, %r1600, %r1599, %p292;
	add.s32 	%r1602, %r1600, %r1597;
	setp.eq.s32 	%p293, %r41, 4;
	selp.b32 	%r1603, %r1602, %r1601, %p293;
	ld.shared.v4.u32 	{%r1604, %r1605, %r1606, %r1607}, [_ZZN3cub18CUB_300001_SM_10006detail6select23DeviceSelectSweepKernelINS2_10policy_hubIiNS0_8NullTypeEiLb0ELNS0_10SelectImplE2EE10Policy1000EPiPS5_N6thrust24THRUST_300001_SM_1000_NS6detail15normal_iteratorINSC_10device_ptrIiEEEES9_NS0_13ScanTileStateIiLb1EEE7is_evenS5_iNS2_19streaming_context_tIiLb0EEELS6_2EEEvT0_T1_T2_T3_T4_T5_T6_T7_iT8_NS1_7vsmem_tEE19static_temp_storage+16];
	add.s32 	%r1608, %r1602, %r1604;
	setp.eq.s32 	%p294, %r41, 5;
	selp.b32 	%r1609, %r1608, %r1603, %p294;
	add.s32 	%r1610, %r1608, %r1605;
	setp.eq.s32 	%p295, %r41, 6;
	selp.b32 	%r1611, %r1610, %r1609, %p295;
	add.s32 	%r1612, %r1610, %r1606;
	setp.eq.s32 	%p296, %r41, 7;
	selp.b32 	%r1613, %r1612, %r1611, %p296;
	add.s32 	%r1614, %r1612, %r1607;
	setp.eq.s32 	%p297, %r41, 8;
	selp.b32 	%r1615, %r1614, %r1613, %p297;
	ld.shared.v4.u32 	{%r1616, %r1617, %r1618, %r1619}, [_ZZN3cub18CUB_300001_SM_10006detail6select23DeviceSelectSweepKernelINS2_10policy_hubIiNS0_8NullTypeEiLb0ELNS0_10SelectImplE2EE10Policy1000EPiPS5_N6thrust24THRUST_300001_SM_1000_NS6detail15normal_iteratorINSC_10device_ptrIiEEEES9_NS0_13ScanTileStateIiLb1EEE7is_evenS5_iNS2_19streaming_context_tIiLb0EEELS6_2EEEvT0_T1_T2_T3_T4_T5_T6_T7_iT8_NS1_7vsmem_tEE19static_temp_storage+32];
	add.s32 	%r1620, %r1614, %r1616;
	setp.eq.s32 	%p298, %r41, 9;
	selp.b32 	%r1621, %r1620, %r1615, %p298;
	add.s32 	%r1622, %r1620, %r1617;
	setp.eq.s32 	%p299, %r41, 10;
	selp.b32 	%r1623, %r1622, %r1621, %p299;
	add.s32 	%r1624, %r1622, %r1618;
	setp.eq.s32 	%p300, %r41, 11;
	selp.b32 	%r1625, %r1624, %r1623, %p300;
	add.s32 	%r1626, %r1624, %r1619;
	setp.eq.s32 	%p301, %r41, 12;
	selp.b32 	%r1627, %r1626, %r1625, %p301;
	ld.shared.v4.u32 	{%r1628, %r1629, %r1630, %r1631}, [_ZZN3cub18CUB_300001_SM_10006detail6select23DeviceSelectSweepKernelINS2_10policy_hubIiNS0_8NullTypeEiLb0ELNS0_10SelectImplE2EE10Policy1000EPiPS5_N6thrust24THRUST_300001_SM_1000_NS6detail15normal_iteratorINSC_10device_ptrIiEEEES9_NS0_13ScanTileStateIiLb1EEE7is_evenS5_iNS2_19streaming_context_tIiLb0EEELS6_2EEEvT0_T1_T2_T3_T4_T5_T6_T7_iT8_NS1_7vsmem_tEE19static_temp_storage+48];
	add.s32 	%r1632, %r1626, %r1628;
	setp.eq.s32 	%p302, %r41, 13;
	selp.b32 	%r1633, %r1632, %r1627, %p302;
	add.s32 	%r1634, %r1632, %r1629;
	setp.eq.s32 	%p303, %r41, 14;
	selp.b32 	%r1635, %r1634, %r1633, %p303;
	add.s32 	%r1636, %r1634, %r1630;
	setp.eq.s32 	%p304, %r41, 15;
	selp.b32 	%r1637, %r1636, %r1635, %p304;
	add.s32 	%r1638, %r1636, %r1631;
	setp.eq.s32 	%p305, %r41, 16;
	selp.b32 	%r1639, %r1638, %r1637, %p305;
	.pragma "used_bytes_mask 4095";
	ld.shared.v4.u32 	{%r1640, %r1641, %r1642, %r1643}, [_ZZN3cub18CUB_300001_SM_10006detail6select23DeviceSelectSweepKernelINS2_10policy_hubIiNS0_8NullTypeEiLb0ELNS0_10SelectImplE2EE10Policy1000EPiPS5_N6thrust24THRUST_300001_SM_1000_NS6detail15normal_iteratorINSC_10device_ptrIiEEEES9_NS0_13ScanTileStateIiLb1EEE7is_evenS5_iNS2_19streaming_context_tIiLb0EEELS6_2EEEvT0_T1_T2_T3_T4_T5_T6_T7_iT8_NS1_7vsmem_tEE19static_temp_storage+64];
	add.s32 	%r1644, %r1638, %r1640;
	setp.eq.s32 	%p306, %r41, 17;
	selp.b32 	%r1645, %r1644, %r1639, %p306;
	add.s32 	%r1646, %r1644, %r1641;
	setp.eq.s32 	%p307, %r41, 18;
	selp.b32 	%r1647, %r1646, %r1645, %p307;
	add.s32 	%r63, %r1646, %r1642;
	setp.gt.u32 	%p308, %r37, 31;
	setp.lt.u32 	%p309, %r37, 32;
	setp.eq.s32 	%p310, %r1473, 0;
	selp.b32 	%r1648, 0, %r1593, %p310;
	add.s32 	%r2513, %r1647, %r1648;
	selp.b32 	%r65, %r1593, %r2513, %p309;
	@%p308 bra 	$L__BB6_25;
	setp.ne.s32 	%p311, %r37, 0;
	mul.wide.s32 	%rd118, %r2509, 8;
	add.s64 	%rd4, %rd2, %rd118;
	@%p311 bra 	$L__BB6_12;
	st.shared.u32 	[_ZZN3cub18CUB_300001_SM_10006detail6select23DeviceSelectSweepKernelINS2_10policy_hubIiNS0_8NullTypeEiLb0ELNS0_10SelectImplE2EE10Policy1000EPiPS5_N6thrust24THRUST_300001_SM_1000_NS6detail15normal_iteratorINSC_10device_ptrIiEEEES9_NS0_13ScanTileStateIiLb1EEE7is_evenS5_iNS2_19streaming_context_tIiLb0EEELS6_2EEEvT0_T1_T2_T3_T4_T5_T6_T7_iT8_NS1_7vsmem_tEE19static_temp_storage+140], %r63;
	add.s64 	%rd119, %rd4, 256;
	mov.b32 	%r1649, 100;
	// begin inline asm
	st.relaxed.gpu.v2.u32 [%rd119], {%r1649, %r63};
	// end inline asm
$L__BB6_12:
	not.b32 	%r1655, %r37;
	add.s32 	%r2508, %r2509, %r1655;
	mov.b32 	%r1651, 970;
	// begin inline asm
	nanosleep.u32 %r1651;
	// end inline asm
	mul.wide.s32 	%rd121, %r2508, 8;
	add.s64 	%rd122, %rd2, %rd121;
	add.s64 	%rd120, %rd122, 256;
	// begin inline asm
	ld.relaxed.gpu.v2.u32 {%r2510, %r2502}, [%rd120];
	// end inline asm
	mov.b32 	%r2503, 362;
$L__BB6_13:
	setp.eq.s32 	%p312, %r2510, 99;
	mov.b32 	%r1656, -1;
	vote.sync.any.pred 	%p313, %p312, %r1656;
	not.pred 	%p314, %p313;
	@%p314 bra 	$L__BB6_15;
	shr.u32 	%r75, %r2503, 1;
	mul.lo.s32 	%r2051, %r2509, 16807;
	and.b32  	%r2509, %r2051, 2147483647;
	sub.s32 	%r2052, %r2503, %r75;
	add.s32 	%r2053, %r2052, 1;
	rem.u32 	%r2054, %r2509, %r2053;
	add.s32 	%r2048, %r2054, %r75;
	// begin inline asm
	nanosleep.u32 %r2048;
	// end inline asm
	// begin inline asm
	ld.relaxed.gpu.v2.u32 {%r2510, %r2502}, [%rd120];
	// end inline asm
	mov.u32 	%r2503, %r75;
	bra.uni 	$L__BB6_13;
$L__BB6_15:
	setp.eq.s32 	%p315, %r2510, 101;
	mov.b32 	%r1683, -1;
	vote.sync.ballot.b32 	%r1685, %p315, %r1683;
	// begin inline asm
	mov.u32 %r1658, %lanemask_ge;
	// end inline asm
	and.b32  	%r1686, %r1685, %r1658;
	or.b32  	%r1687, %r1686, -2147483648;
	add.s32 	%r1688, %r1687, -1;
	not.b32 	%r1689, %r1687;
	and.b32  	%r1690, %r1689, %r1688;
	popc.b32 	%r1662, %r1690;
	mov.b32 	%r1661, 1;
	// begin inline asm
	shfl.sync.down.b32 %r1659, %r2502, %r1661, %r1662, %r1683;
	// end inline asm
	setp.lt.s32 	%p317, %r1473, %r1662;
	selp.b32 	%r1691, %r1659, 0, %p317;
	add.s32 	%r1665, %r1691, %r2502;
	mov.b32 	%r1666, 2;
	// begin inline asm
	shfl.sync.down.b32 %r1664, %r1665, %r1666, %r1662, %r1683;
	// end inline asm
	add.s32 	%r80, %r1473, 2;
	setp.gt.s32 	%p318, %r80, %r1662;
	selp.b32 	%r1692, 0, %r1664, %p318;
	add.s32 	%r1670, %r1665, %r1692;
	mov.b32 	%r1671, 4;
	// begin inline asm
	shfl.sync.down.b32 %r1669, %r1670, %r1671, %r1662, %r1683;
	// end inline asm
	add.s32 	%r1693, %r1473, 4;
	setp.gt.s32 	%p319, %r1693, %r1662;
	selp.b32 	%r1694, 0, %r1669, %p319;
	add.s32 	%r1675, %r1670, %r1694;
	mov.b32 	%r1676, 8;
	// begin inline asm
	shfl.sync.down.b32 %r1674, %r1675, %r1676, %r1662, %r1683;
	// end inline asm
	add.s32 	%r1695, %r1473, 8;
	setp.gt.s32 	%p320, %r1695, %r1662;
	selp.b32 	%r1696, 0, %r1674, %p320;
	add.s32 	%r1680, %r1675, %r1696;
	mov.b32 	%r1681, 16;
	// begin inline asm
	shfl.sync.down.b32 %r1679, %r1680, %r1681, %r1662, %r1683;
	// end inline asm
	add.s32 	%r1697, %r1473, 16;
	setp.gt.s32 	%p321, %r1697, %r1662;
	selp.b32 	%r1698, 0, %r1679, %p321;
	add.s32 	%r2506, %r1680, %r1698;
	add.s64 	%rd6, %rd2, 256;
	mov.b32 	%r2504, 362;
$L__BB6_16:
	setp.ne.s32 	%p322, %r2510, 101;
	mov.b32 	%r1699, -1;
	vote.sync.all.pred 	%p323, %p322, %r1699;
	not.pred 	%p324, %p323;
	@%p324 bra 	$L__BB6_21;
	shr.u32 	%r2504, %r2504, 1;
	mul.wide.s32 	%rd163, %r2508, 8;
	add.s64 	%rd164, %rd6, %rd163;
	add.s64 	%rd162, %rd164, -256;
	// begin inline asm
	ld.relaxed.gpu.v2.u32 {%r2510, %r2511}, [%rd162];
	// end inline asm
	mov.u32 	%r2512, %r2504;
$L__BB6_18:
	setp.eq.s32 	%p366, %r2510, 99;
	mov.b32 	%r1999, -1;
	vote.sync.any.pred 	%p367, %p366, %r1999;
	not.pred 	%p368, %p367;
	@%p368 bra 	$L__BB6_20;
	shr.u32 	%r96, %r2512, 1;
	mul.lo.s32 	%r2044, %r2509, 16807;
	and.b32  	%r2509, %r2044, 2147483647;
	sub.s32 	%r2045, %r2512, %r96;
	add.s32 	%r2046, %r2045, 1;
	rem.u32 	%r2047, %r2509, %r2046;
	add.s32 	%r2041, %r2047, %r96;
	// begin inline asm
	nanosleep.u32 %r2041;
	// end inline asm
	// begin inline asm
	ld.relaxed.gpu.v2.u32 {%r2510, %r2511}, [%rd162];
	// end inline asm
	mov.u32 	%r2512, %r96;
	bra.uni 	$L__BB6_18;
$L__BB6_20:
	setp.eq.s32 	%p369, %r2510, 101;
	mov.b32 	%r2025, -1;
	vote.sync.ballot.b32 	%r2026, %p369, %r2025;
	and.b32  	%r2027, %r2026, %r1658;
	or.b32  	%r2028, %r2027, -2147483648;
	add.s32 	%r2029, %r2028, -1;
	not.b32 	%r2030, %r2028;
	and.b32  	%r2031, %r2030, %r2029;
	popc.b32 	%r2004, %r2031;
	mov.b32 	%r2003, 1;
	// begin inline asm
	shfl.sync.down.b32 %r2001, %r2511, %r2003, %r2004, %r2025;
	// end inline asm
	setp.lt.s32 	%p371, %r1473, %r2004;
	selp.b32 	%r2032, %r2001, 0, %p371;
	add.s32 	%r2007, %r2032, %r2511;
	mov.b32 	%r2008, 2;
	// begin inline asm
	shfl.sync.down.b32 %r2006, %r2007, %r2008, %r2004, %r2025;
	// end inline asm
	setp.gt.s32 	%p372, %r80, %r2004;
	selp.b32 	%r2033, 0, %r2006, %p372;
	add.s32 	%r2012, %r2007, %r2033;
	mov.b32 	%r2013, 4;
	// begin inline asm
	shfl.sync.down.b32 %r2011, %r2012, %r2013, %r2004, %r2025;
	// end inline asm
	setp.gt.s32 	%p373, %r1693, %r2004;
	selp.b32 	%r2035, 0, %r2011, %p373;
	add.s32 	%r2017, %r2012, %r2035;
	mov.b32 	%r2018, 8;
	// begin inline asm
	shfl.sync.down.b32 %r2016, %r2017, %r2018, %r2004, %r2025;
	// end inline asm
	setp.gt.s32 	%p374, %r1695, %r2004;
	selp.b32 	%r2037, 0, %r2016, %p374;
	add.s32 	%r2022, %r2017, %r2037;
	mov.b32 	%r2023, 16;
	// begin inline asm
	shfl.sync.down.b32 %r2021, %r2022, %r2023, %r2004, %r2025;
	// end inline asm
	setp.gt.s32 	%p375, %r1697, %r2004;
	selp.b32 	%r2039, 0, %r2021, %p375;
	add.s32 	%r2040, %r2039, %r2506;
	add.s32 	%r2506, %r2040, %r2022;
	add.s32 	%r2508, %r2508, -32;
	bra.uni 	$L__BB6_16;
$L__BB6_21:
	setp.ne.s32 	%p325, %r37, 0;
	@%p325 bra 	$L__BB6_23;
	add.s32 	%r1702, %r2506, %r63;
	add.s64 	%rd123, %rd4, 256;
	mov.b32 	%r1701, 101;
	// begin inline asm
	st.relaxed.gpu.v2.u32 [%rd123], {%r1701, %r1702};
	// end inline asm
	st.shared.u32 	[_ZZN3cub18CUB_300001_SM_10006detail6select23DeviceSelectSweepKernelINS2_10policy_hubIiNS0_8NullTypeEiLb0ELNS0_10SelectImplE2EE10Policy1000EPiPS5_N6thrust24THRUST_300001_SM_1000_NS6detail15normal_iteratorINSC_10device_ptrIiEEEES9_NS0_13ScanTileStateIiLb1EEE7is_evenS5_iNS2_19streaming_context_tIiLb0EEELS6_2EEEvT0_T1_T2_T3_T4_T5_T6_T7_iT8_NS1_7vsmem_tEE19static_temp_storage+132], %r2506;
	st.shared.u32 	[_ZZN3cub18CUB_300001_SM_10006detail6select23DeviceSelectSweepKernelINS2_10policy_hubIiNS0_8NullTypeEiLb0ELNS0_10SelectImplE2EE10Policy1000EPiPS5_N6thrust24THRUST_300001_SM_1000_NS6detail15normal_iteratorINSC_10device_ptrIiEEEES9_NS0_13ScanTileStateIiLb1EEE7is_evenS5_iNS2_19streaming_context_tIiLb0EEELS6_2EEEvT0_T1_T2_T3_T4_T5_T6_T7_iT8_NS1_7vsmem_tEE19static_temp_storage+136], %r1702;
$L__BB6_23:
	setp.ne.s32 	%p326, %r1473, 0;
	mov.u32 	%r2513, %r65;
	@%p326 bra 	$L__BB6_25;
	st.shared.u32 	[_ZZN3cub18CUB_300001_SM_10006detail6select23DeviceSelectSweepKernelINS2_10policy_hubIiNS0_8NullTypeEiLb0ELNS0_10SelectImplE2EE10Policy1000EPiPS5_N6thrust24THRUST_300001_SM_1000_NS6detail15normal_iteratorINSC_10device_ptrIiEEEES9_NS0_13ScanTileStateIiLb1EEE7is_evenS5_iNS2_19streaming_context_tIiLb0EEELS6_2EEEvT0_T1_T2_T3_T4_T5_T6_T7_iT8_NS1_7vsmem_tEE19static_temp_storage+96], %r2506;
	mov.u32 	%r2513, %r2506;
$L__BB6_25:
	bar.sync 	0;
	setp.eq.s32 	%p327, %r37, 0;
	@%p327 bra 	$L__BB6_27;
	ld.shared.u32 	%r1703, [_ZZN3cub18CUB_300001_SM_10006detail6select23DeviceSelectSweepKernelINS2_10policy_hubIiNS0_8NullTypeEiLb0ELNS0_10SelectImplE2EE10Policy1000EPiPS5_N6thrust24THRUST_300001_SM_1000_NS6detail15normal_iteratorINSC_10device_ptrIiEEEES9_NS0_13ScanTileStateIiLb1EEE7is_evenS5_iNS2_19streaming_context_tIiLb0EEELS6_2EEEvT0_T1_T2_T3_T4_T5_T6_T7_iT8_NS1_7vsmem_tEE19static_temp_storage+96];
	add.s32 	%r2513, %r1703, %r2513;
$L__BB6_27:
	ld.param.u32 	%r2498, [_ZN3cub18CUB_300001_SM_10006detail6select23DeviceSelectSweepKernelINS2_10policy_hubIiNS0_8NullTypeEiLb0ELNS0_10SelectImplE2EE10Policy1000EPiPS5_N6thrust24THRUST_300001_SM_1000_NS6detail15normal_iteratorINSC_10device_ptrIiEEEES9_NS0_13ScanTileStateIiLb1EEE7is_evenS5_iNS2_19streaming_context_tIiLb0EEELS6_2EEEvT0_T1_T2_T3_T4_T5_T6_T7_iT8_NS1_7vsmem_tE_param_7];
	and.b32  	%r1704, %r42, 1;
	xor.b32  	%r1705, %r1704, 1;
	add.s32 	%r1706, %r1705, %r2513;
	and.b32  	%r1707, %r43, 1;
	xor.b32  	%r1708, %r1707, 1;
	add.s32 	%r1709, %r1706, %r1708;
	and.b32  	%r1710, %r44, 1;
	xor.b32  	%r1711, %r1710, 1;
	add.s32 	%r1712, %r1709, %r1711;
	and.b32  	%r1713, %r45, 1;
	xor.b32  	%r1714, %r1713, 1;
	add.s32 	%r1715, %r1712, %r1714;
	and.b32  	%r1716, %r46, 1;
	xor.b32  	%r1717, %r1716, 1;
	add.s32 	%r1718, %r1715, %r1717;
	and.b32  	%r1719, %r47, 1;
	xor.b32  	%r1720, %r1719, 1;
	add.s32 	%r1721, %r1718, %r1720;
	and.b32  	%r1722, %r48, 1;
	xor.b32  	%r1723, %r1722, 1;
	add.s32 	%r1724, %r1721, %r1723;
	and.b32  	%r1725, %r49, 1;
	xor.b32  	%r1726, %r1725, 1;
	add.s32 	%r1727, %r1724, %r1726;
	and.b32  	%r1728, %r50, 1;
	xor.b32  	%r1729, %r1728, 1;
	add.s32 	%r1730, %r1727, %r1729;
	and.b32  	%r1731, %r51, 1;
	xor.b32  	%r1732, %r1731, 1;
	add.s32 	%r1733, %r1730, %r1732;
	and.b32  	%r1734, %r52, 1;
	xor.b32  	%r1735, %r1734, 1;
	add.s32 	%r1736, %r1733, %r1735;
	and.b32  	%r1737, %r53, 1;
	xor.b32  	%r1738, %r1737, 1;
	add.s32 	%r1739, %r1736, %r1738;
	and.b32  	%r1740, %r54, 1;
	xor.b32  	%r1741, %r1740, 1;
	add.s32 	%r1742, %r1739, %r1741;
	and.b32  	%r1743, %r55, 1;
	xor.b32  	%r1744, %r1743, 1;
	add.s32 	%r1745, %r1742, %r1744;
	and.b32  	%r1746, %r56, 1;
	xor.b32  	%r1747, %r1746, 1;
	add.s32 	%r1748, %r1745, %r1747;
	and.b32  	%r1749, %r57, 1;
	xor.b32  	%r1750, %r1749, 1;
	add.s32 	%r1751, %r1748, %r1750;
	and.b32  	%r1752, %r58, 1;
	xor.b32  	%r1753, %r1752, 1;
	add.s32 	%r1754, %r1751, %r1753;
	and.b32  	%r1755, %r59, 1;
	xor.b32  	%r1756, %r1755, 1;
	add.s32 	%r1757, %r1754, %r1756;
	mov.u32 	%r1758, _ZZN3cub18CUB_300001_SM_10006detail6select23DeviceSelectSweepKernelINS2_10policy_hubIiNS0_8NullTypeEiLb0ELNS0_10SelectImplE2EE10Policy1000EPiPS5_N6thrust24THRUST_300001_SM_1000_NS6detail15normal_iteratorINSC_10device_ptrIiEEEES9_NS0_13ScanTileStateIiLb1EEE7is_evenS5_iNS2_19streaming_context_tIiLb0EEELS6_2EEEvT0_T1_T2_T3_T4_T5_T6_T7_iT8_NS1_7vsmem_tEE19static_temp_storage;
	ld.shared.u32 	%r1759, [_ZZN3cub18CUB_300001_SM_10006detail6select23DeviceSelectSweepKernelINS2_10policy_hubIiNS0_8NullTypeEiLb0ELNS0_10SelectImplE2EE10Policy1000EPiPS5_N6thrust24THRUST_300001_SM_1000_NS6detail15normal_iteratorINSC_10device_ptrIiEEEES9_NS0_13ScanTileStateIiLb1EEE7is_evenS5_iNS2_19streaming_context_tIiLb0EEELS6_2EEEvT0_T1_T2_T3_T4_T5_T6_T7_iT8_NS1_7vsmem_tEE19static_temp_storage+140];
	ld.shared.u32 	%r1760, [_ZZN3cub18CUB_300001_SM_10006detail6select23DeviceSelectSweepKernelINS2_10policy_hubIiNS0_8NullTypeEiLb0ELNS0_10SelectImplE2EE10Policy1000EPiPS5_N6thrust24THRUST_300001_SM_1000_NS6detail15normal_iteratorINSC_10device_ptrIiEEEES9_NS0_13ScanTileStateIiLb1EEE7is_evenS5_iNS2_19streaming_context_tIiLb0EEELS6_2EEEvT0_T1_T2_T3_T4_T5_T6_T7_iT8_NS1_7vsmem_tEE19static_temp_storage+132];
	sub.s32 	%r1761, %r39, %r1760;
	bar.sync 	0;
	sub.s32 	%r1762, 11552, %r1759;
	mul.lo.s32 	%r1763, %r37, 19;
	add.s32 	%r1764, %r1759, %r1760;
	sub.s32 	%r1765, %r2513, %r1760;
	sub.s32 	%r1766, %r1763, %r1765;
	setp.eq.s32 	%p328, %r1704, 0;
	add.s32 	%r1767, %r1765, %r1762;
	selp.b32 	%r1768, %r1767, %r1766, %p328;
	shl.b32 	%r1769, %r1768, 2;
	add.s32 	%r1770, %r1758, %r1769;
	st.shared.u32 	[%r1770], %r42;
	sub.s32 	%r1771, %r1760, %r1706;
	add.s32 	%r1772, %r1763, %r1771;
	add.s32 	%r1773, %r1772, 1;
	setp.eq.s32 	%p329, %r1707, 0;
	add.s32 	%r1774, %r1767, %r1705;
	selp.b32 	%r1775, %r1774, %r1773, %p329;
	shl.b32 	%r1776, %r1775, 2;
	add.s32 	%r1777, %r1758, %r1776;
	st.shared.u32 	[%r1777], %r43;
	sub.s32 	%r1778, %r1760, %r1709;
	add.s32 	%r1779, %r1763, %r1778;
	add.s32 	%r1780, %r1779, 2;
	setp.eq.s32 	%p330, %r1710, 0;
	add.s32 	%r1781, %r1774, %r1708;
	selp.b32 	%r1782, %r1781, %r1780, %p330;
	shl.b32 	%r1783, %r1782, 2;
	add.s32 	%r1784, %r1758, %r1783;
	st.shared.u32 	[%r1784], %r44;
	sub.s32 	%r1785, %r1760, %r1712;
	add.s32 	%r1786, %r1763, %r1785;
	add.s32 	%r1787, %r1786, 3;
	setp.eq.s32 	%p331, %r1713, 0;
	add.s32 	%r1788, %r1781, %r1711;
	selp.b32 	%r1789, %r1788, %r1787, %p331;
	shl.b32 	%r1790, %r1789, 2;
	add.s32 	%r1791, %r1758, %r1790;
	st.shared.u32 	[%r1791], %r45;
	sub.s32 	%r1792, %r1760, %r1715;
	add.s32 	%r1793, %r1763, %r1792;
	add.s32 	%r1794, %r1793, 4;
	setp.eq.s32 	%p332, %r1716, 0;
	add.s32 	%r1795, %r1788, %r1714;
	selp.b32 	%r1796, %r1795, %r1794, %p332;
	shl.b32 	%r1797, %r1796, 2;
	add.s32 	%r1798, %r1758, %r1797;
	st.shared.u32 	[%r1798], %r46;
	sub.s32 	%r1799, %r1760, %r1718;
	add.s32 	%r1800, %r1763, %r1799;
	add.s32 	%r1801, %r1800, 5;
	setp.eq.s32 	%p333, %r1719, 0;
	add.s32 	%r1802, %r1795, %r1717;
	selp.b32 	%r1803, %r1802, %r1801, %p333;
	shl.b32 	%r1804, %r1803, 2;
	add.s32 	%r1805, %r1758, %r1804;
	st.shared.u32 	[%r1805], %r47;
	sub.s32 	%r1806, %r1760, %r1721;
	add.s32 	%r1807, %r1763, %r1806;
	add.s32 	%r1808, %r1807, 6;
	setp.eq.s32 	%p334, %r1722, 0;
	add.s32 	%r1809, %r1802, %r1720;
	selp.b32 	%r1810, %r1809, %r1808, %p334;
	shl.b32 	%r1811, %r1810, 2;
	add.s32 	%r1812, %r1758, %r1811;
	st.shared.u32 	[%r1812], %r48;
	sub.s32 	%r1813, %r1760, %r1724;
	add.s32 	%r1814, %r1763, %r1813;
	add.s32 	%r1815, %r1814, 7;
	setp.eq.s32 	%p335, %r1725, 0;
	add.s32 	%r1816, %r1809, %r1723;
	selp.b32 	%r1817, %r1816, %r1815, %p335;
	shl.b32 	%r1818, %r1817, 2;
	add.s32 	%r1819, %r1758, %r1818;
	st.shared.u32 	[%r1819], %r49;
	sub.s32 	%r1820, %r1760, %r1727;
	add.s32 	%r1821, %r1763, %r1820;
	add.s32 	%r1822, %r1821, 8;
	setp.eq.s32 	%p336, %r1728, 0;
	add.s32 	%r1823, %r1816, %r1726;
	selp.b32 	%r1824, %r1823, %r1822, %p336;
	shl.b32 	%r1825, %r1824, 2;
	add.s32 	%r1826, %r1758, %r1825;
	st.shared.u32 	[%r1826], %r50;
	sub.s32 	%r1827, %r1760, %r1730;
	add.s32 	%r1828, %r1763, %r1827;
	add.s32 	%r1829, %r1828, 9;
	setp.eq.s32 	%p337, %r1731, 0;
	add.s32 	%r1830, %r1823, %r1729;
	selp.b32 	%r1831, %r1830, %r1829, %p337;
	shl.b32 	%r1832, %r1831, 2;
	add.s32 	%r1833, %r1758, %r1832;
	st.shared.u32 	[%r1833], %r51;
	sub.s32 	%r1834, %r1760, %r1733;
	add.s32 	%r1835, %r1763, %r1834;
	add.s32 	%r1836, %r1835, 10;
	setp.eq.s32 	%p338, %r1734, 0;
	add.s32 	%r1837, %r1830, %r1732;
	selp.b32 	%r1838, %r1837, %r1836, %p338;
	shl.b32 	%r1839, %r1838, 2;
	add.s32 	%r1840, %r1758, %r1839;
	st.shared.u32 	[%r1840], %r52;
	sub.s32 	%r1841, %r1760, %r1736;
	add.s32 	%r1842, %r1763, %r1841;
	add.s32 	%r1843, %r1842, 11;
	setp.eq.s32 	%p339, %r1737, 0;
	add.s32 	%r1844, %r1837, %r1735;
	selp.b32 	%r1845, %r1844, %r1843, %p339;
	shl.b32 	%r1846, %r1845, 2;
	add.s32 	%r1847, %r1758, %r1846;
	st.shared.u32 	[%r1847], %r53;
	sub.s32 	%r1848, %r1760, %r1739;
	add.s32 	%r1849, %r1763, %r1848;
	add.s32 	%r1850, %r1849, 12;
	setp.eq.s32 	%p340, %r1740, 0;
	add.s32 	%r1851, %r1844, %r1738;
	selp.b32 	%r1852, %r1851, %r1850, %p340;
	shl.b32 	%r1853, %r1852, 2;
	add.s32 	%r1854, %r1758, %r1853;
	st.shared.u32 	[%r1854], %r54;
	sub.s32 	%r1855, %r1760, %r1742;
	add.s32 	%r1856, %r1763, %r1855;
	add.s32 	%r1857, %r1856, 13;
	setp.eq.s32 	%p341, %r1743, 0;
	add.s32 	%r1858, %r1851, %r1741;
	selp.b32 	%r1859, %r1858, %r1857, %p341;
	shl.b32 	%r1860, %r1859, 2;
	add.s32 	%r1861, %r1758, %r1860;
	st.shared.u32 	[%r1861], %r55;
	sub.s32 	%r1862, %r1760, %r1745;
	add.s32 	%r1863, %r1763, %r1862;
	add.s32 	%r1864, %r1863, 14;
	setp.eq.s32 	%p342, %r1746, 0;
	add.s32 	%r1865, %r1858, %r1744;
	selp.b32 	%r1866, %r1865, %r1864, %p342;
	shl.b32 	%r1867, %r1866, 2;
	add.s32 	%r1868, %r1758, %r1867;
	st.shared.u32 	[%r1868], %r56;
	sub.s32 	%r1869, %r1760, %r1748;
	add.s32 	%r1870, %r1763, %r1869;
	add.s32 	%r1871, %r1870, 15;
	setp.eq.s32 	%p343, %r1749, 0;
	add.s32 	%r1872, %r1865, %r1747;
	selp.b32 	%r1873, %r1872, %r1871, %p343;
	shl.b32 	%r1874, %r1873, 2;
	add.s32 	%r1875, %r1758, %r1874;
	st.shared.u32 	[%r1875], %r57;
	sub.s32 	%r1876, %r1760, %r1751;
	add.s32 	%r1877, %r1763, %r1876;
	add.s32 	%r1878, %r1877, 16;
	setp.eq.s32 	%p344, %r1752, 0;
	add.s32 	%r1879, %r1872, %r1750;
	selp.b32 	%r1880, %r1879, %r1878, %p344;
	shl.b32 	%r1881, %r1880, 2;
	add.s32 	%r1882, %r1758, %r1881;
	st.shared.u32 	[%r1882], %r58;
	sub.s32 	%r1883, %r1760, %r1754;
	add.s32 	%r1884, %r1763, %r1883;
	add.s32 	%r1885, %r1884, 17;
	setp.eq.s32 	%p345, %r1755, 0;
	add.s32 	%r1886, %r1879, %r1753;
	selp.b32 	%r1887, %r1886, %r1885, %p345;
	shl.b32 	%r1888, %r1887, 2;
	add.s32 	%r1889, %r1758, %r1888;
	st.shared.u32 	[%r1889], %r59;
	sub.s32 	%r1890, %r1760, %r1757;
	add.s32 	%r1891, %r1763, %r1890;
	add.s32 	%r1892, %r1891, 18;
	and.b32  	%r1893, %r60, 1;
	setp.eq.b32 	%p346, %r1893, 1;
	add.s32 	%r1894, %r1886, %r1756;
	selp.b32 	%r1895, %r1892, %r1894, %p346;
	shl.b32 	%r1896, %r1895, 2;
	add.s32 	%r1897, %r1758, %r1896;
	st.shared.u32 	[%r1897], %r60;
	bar.sync 	0;
	add.s32 	%r1898, %r1764, %r37;
	setp.lt.s32 	%p347, %r37, %r1762;
	add.s32 	%r1899, %r1761, %r37;
	not.b32 	%r1900, %r1899;
	add.s32 	%r1901, %r2498, %r1900;
	add.s32 	%r1902, %r1898, -11552;
	selp.b32 	%r1903, %r1901, %r1902, %p347;
	shl.b32 	%r1904, %r37, 2;
	add.s32 	%r1905, %r1758, %r1904;
	ld.shared.u32 	%r1906, [%r1905];
	mul.wide.s32 	%rd124, %r1903, 4;
	add.s64 	%rd125, %rd3, %rd124;
	st.global.u32 	[%rd125], %r1906;
	add.s32 	%r1907, %r37, 608;
	setp.lt.s32 	%p348, %r1907, %r1762;
	add.s32 	%r1908, %r1901, -608;
	add.s32 	%r1909, %r1898, -10944;
	selp.b32 	%r1910, %r1908, %r1909, %p348;
	ld.shared.u32 	%r1911, [%r1905+2432];
	mul.wide.s32 	%rd126, %r1910, 4;
	add.s64 	%rd127, %rd3, %rd126;
	st.global.u32 	[%rd127], %r1911;
	add.s32 	%r1912, %r37, 1216;
	setp.lt.s32 	%p349, %r1912, %r1762;
	add.s32 	%r1913, %r1901, -1216;
	add.s32 	%r1914, %r1898, -10336;
	selp.b32 	%r1915, %r1913, %r1914, %p349;
	ld.shared.u32 	%r1916, [%r1905+4864];
	mul.wide.s32 	%rd128, %r1915, 4;
	add.s64 	%rd129, %rd3, %rd128;
	st.global.u32 	[%rd129], %r1916;
	add.s32 	%r1917, %r37, 1824;
	setp.lt.s32 	%p350, %r1917, %r1762;
	add.s32 	%r1918, %r1901, -1824;
	add.s32 	%r1919, %r1898, -9728;
	selp.b32 	%r1920, %r1918, %r1919, %p350;
	ld.shared.u32 	%r1921, [%r1905+7296];
	mul.wide.s32 	%rd130, %r1920, 4;
	add.s64 	%rd131, %rd3, %rd130;
	st.global.u32 	[%rd131], %r1921;
	add.s32 	%r1922, %r37, 2432;
	setp.lt.s32 	%p351, %r1922, %r1762;
	add.s32 	%r1923, %r1901, -2432;
	add.s32 	%r1924, %r1898, -9120;
	selp.b32 	%r1925, %r1923, %r1924, %p351;
	ld.shared.u32 	%r1926, [%r1905+9728];
	mul.wide.s32 	%rd132, %r1925, 4;
	add.s64 	%rd133, %rd3, %rd132;
	st.global.u32 	[%rd133], %r1926;
	add.s32 	%r1927, %r37, 3040;
	setp.lt.s32 	%p352, %r1927, %r1762;
	add.s32 	%r1928, %r1901, -3040;
	add.s32 	%r1929, %r1898, -8512;
	selp.b32 	%r1930, %r1928, %r1929, %p352;
	ld.shared.u32 	%r1931, [%r1905+12160];
	mul.wide.s32 	%rd134, %r1930, 4;
	add.s64 	%rd135, %rd3, %rd134;
	st.global.u32 	[%rd135], %r1931;
	add.s32 	%r1932, %r37, 3648;
	setp.lt.s32 	%p353, %r1932, %r1762;
	add.s32 	%r1933, %r1901, -3648;
	add.s32 	%r1934, %r1898, -7904;
	selp.b32 	%r1935, %r1933, %r1934, %p353;
	ld.shared.u32 	%r1936, [%r1905+14592];
	mul.wide.s32 	%rd136, %r1935, 4;
	add.s64 	%rd137, %rd3, %rd136;
	st.global.u32 	[%rd137], %r1936;
	add.s32 	%r1937, %r37, 4256;
	setp.lt.s32 	%p354, %r1937, %r1762;
	add.s32 	%r1938, %r1901, -4256;
	add.s32 	%r1939, %r1898, -7296;
	selp.b32 	%r1940, %r1938, %r1939, %p354;
	ld.shared.u32 	%r1941, [%r1905+17024];
	mul.wide.s32 	%rd138, %r1940, 4;
	add.s64 	%rd139, %rd3, %rd138;
	st.global.u32 	[%rd139], %r1941;
	add.s32 	%r1942, %r37, 4864;
	setp.lt.s32 	%p355, %r1942, %r1762;
	add.s32 	%r1943, %r1901, -4864;
	add.s32 	%r1944, %r1898, -6688;
	selp.b32 	%r1945, %r1943, %r1944, %p355;
	ld.shared.u32 	%r1946, [%r1905+19456];
	mul.wide.s32 	%rd140, %r1945, 4;
	add.s64 	%rd141, %rd3, %rd140;
	st.global.u32 	[%rd141], %r1946;
	add.s32 	%r1947, %r37, 5472;
	setp.lt.s32 	%p356, %r1947, %r1762;
	add.s32 	%r1948, %r1901, -5472;
	add.s32 	%r1949, %r1898, -6080;
	selp.b32 	%r1950, %r1948, %r1949, %p356;
	ld.shared.u32 	%r1951, [%r1905+21888];
	mul.wide.s32 	%rd142, %r1950, 4;
	add.s64 	%rd143, %rd3, %rd142;
	st.global.u32 	[%rd143], %r1951;
	add.s32 	%r1952, %r37, 6080;
	setp.lt.s32 	%p357, %r1952, %r1762;
	add.s32 	%r1953, %r1901, -6080;
	add.s32 	%r1954, %r1898, -5472;
	selp.b32 	%r1955, %r1953, %r1954, %p357;
	ld.shared.u32 	%r1956, [%r1905+24320];
	mul.wide.s32 	%rd144, %r1955, 4;
	add.s64 	%rd145, %rd3, %rd144;
	st.global.u32 	[%rd145], %r1956;
	add.s32 	%r1957, %r37, 6688;
	setp.lt.s32 	%p358, %r1957, %r1762;
	add.s32 	%r1958, %r1901, -6688;
	add.s32 	%r1959, %r1898, -4864;
	selp.b32 	%r1960, %r1958, %r1959, %p358;
	ld.shared.u32 	%r1961, [%r1905+26752];
	mul.wide.s32 	%rd146, %r1960, 4;
	add.s64 	%rd147, %rd3, %rd146;
	st.global.u32 	[%rd147], %r1961;
	add.s32 	%r1962, %r37, 7296;
	setp.lt.s32 	%p359, %r1962, %r1762;
	add.s32 	%r1963, %r1901, -7296;
	add.s32 	%r1964, %r1898, -4256;
	selp.b32 	%r1965, %r1963, %r1964, %p359;
	ld.shared.u32 	%r1966, [%r1905+29184];
	mul.wide.s32 	%rd148, %r1965, 4;
	add.s64 	%rd149, %rd3, %rd148;
	st.global.u32 	[%rd149], %r1966;
	add.s32 	%r1967, %r37, 7904;
	setp.lt.s32 	%p360, %r1967, %r1762;
	add.s32 	%r1968, %r1901, -7904;
	add.s32 	%r1969, %r1898, -3648;
	selp.b32 	%r1970, %r1968, %r1969, %p360;
	ld.shared.u32 	%r1971, [%r1905+31616];
	mul.wide.s32 	%rd150, %r1970, 4;
	add.s64 	%rd151, %rd3, %rd150;
	st.global.u32 	[%rd151], %r1971;
	add.s32 	%r1972, %r37, 8512;
	setp.lt.s32 	%p361, %r1972, %r1762;
	add.s32 	%r1973, %r1901, -8512;
	add.s32 	%r1974, %r1898, -3040;
	selp.b32 	%r1975, %r1973, %r1974, %p361;
	ld.shared.u32 	%r1976, [%r1905+34048];
	mul.wide.s32 	%rd152, %r1975, 4;
	add.s64 	%rd153, %rd3, %rd152;
	st.global.u32 	[%rd153], %r1976;
	add.s32 	%r1977, %r37, 9120;
	setp.lt.s32 	%p362, %r1977, %r1762;
	add.s32 	%r1978, %r1901, -9120;
	add.s32 	%r1979, %r1898, -2432;
	selp.b32 	%r1980, %r1978, %r1979, %p362;
	ld.shared.u32 	%r1981, [%r1905+36480];
	mul.wide.s32 	%rd154, %r1980, 4;
	add.s64 	%rd155, %rd3, %rd154;
	st.global.u32 	[%rd155], %r1981;
	add.s32 	%r1982, %r37, 9728;
	setp.lt.s32 	%p363, %r1982, %r1762;
	add.s32 	%r1983, %r1901, -9728;
	add.s32 	%r1984, %r1898, -1824;
	selp.b32 	%r1985, %r1983, %r1984, %p363;
	ld.shared.u32 	%r1986, [%r1905+38912];
	mul.wide.s32 	%rd156, %r1985, 4;
	add.s64 	%rd157, %rd3, %rd156;
	st.global.u32 	[%rd157], %r1986;
	add.s32 	%r1987, %r37, 10336;
	setp.lt.s32 	%p364, %r1987, %r1762;
	add.s32 	%r1988, %r1901, -10336;
	add.s32 	%r1989, %r1898, -1216;
	selp.b32 	%r1990, %r1988, %r1989, %p364;
	ld.shared.u32 	%r1991, [%r1905+41344];
	mul.wide.s32 	%rd158, %r1990, 4;
	add.s64 	%rd159, %rd3, %rd158;
	st.global.u32 	[%rd159], %r1991;
	add.s32 	%r1992, %r37, 10944;
	setp.lt.s32 	%p365, %r1992, %r1762;
	add.s32 	%r1993, %r1901, -10944;
	add.s32 	%r1994, %r1898, -608;
	selp.b32 	%r1995, %r1993, %r1994, %p365;
	ld.shared.u32 	%r1996, [%r1905+43776];
	mul.wide.s32 	%rd160, %r1995, 4;
	add.s64 	%rd161, %rd3, %rd160;
	st.global.u32 	[%rd161], %r1996;
	bra.uni 	$L__BB6_205;
$L__BB6_28:
	ld.param.u32 	%r2492, [_ZN3cub18CUB_300001_SM_10006detail6select23DeviceSelectSweepKernelINS2_10policy_hubIiNS0_8NullTypeEiLb0ELNS0_10SelectImplE2EE10Policy1000EPiPS5_N6thrust24THRUST_300001_SM_1000_NS6detail15normal_iteratorINSC_10device_ptrIiEEEES9_NS0_13ScanTileStateIiLb1EEE7is_evenS5_iNS2_19streaming_context_tIiLb0EEELS6_2EEEvT0_T1_T2_T3_T4_T5_T6_T7_iT8_NS1_7vsmem_tE_param_7];
	sub.s32 	%r105, %r2492, %r2;
	setp.ne.s32 	%p2, %r1, 0;
	@%p2 bra 	$L__BB6_107;
	mov.u32 	%r988, %tid.x;
	and.b32  	%r989, %r988, 31;
	and.b32  	%r990, %r988, 992;
	mul.lo.s32 	%r991, %r990, 19;
	or.b32  	%r106, %r991, %r989;
	setp.ge.s32 	%p165, %r106, %r105;
	@%p165 bra 	$L__BB6_31;
	add.s32 	%r992, %r106, %r2;
	mul.wide.u32 	%rd70, %r992, 4;
	add.s64 	%rd71, %rd1, %rd70;
	ld.global.u32 	%r2515, [%rd71];
$L__BB6_31:
	add.s32 	%r994, %r106, 32;
	setp.ge.s32 	%p166, %r994, %r105;
	add.s32 	%r995, %r106, %r2;
	mul.wide.u32 	%rd72, %r995, 4;
	add.s64 	%rd8, %rd1, %rd72;
	@%p166 bra 	$L__BB6_33;
	ld.global.u32 	%r2516, [%rd8+128];
$L__BB6_33:
	add.s32 	%r997, %r106, 64;
	setp.ge.s32 	%p167, %r997, %r105;
	@%p167 bra 	$L__BB6_35;
	ld.global.u32 	%r2517, [%rd8+256];
$L__BB6_35:
	add.s32 	%r999, %r106, 96;
	setp.ge.s32 	%p168, %r999, %r105;
	@%p168 bra 	$L__BB6_37;
	ld.global.u32 	%r2518, [%rd8+384];
$L__BB6_37:
	add.s32 	%r1001, %r106, 128;
	setp.ge.s32 	%p169, %r1001, %r105;
	@%p169 bra 	$L__BB6_39;
	ld.global.u32 	%r2519, [%rd8+512];
$L__BB6_39:
	add.s32 	%r1003, %r106, 160;
	setp.ge.s32 	%p170, %r1003, %r105;
	@%p170 bra 	$L__BB6_41;
	ld.global.u32 	%r2520, [%rd8+640];
$L__BB6_41:
	add.s32 	%r1005, %r106, 192;
	setp.ge.s32 	%p171, %r1005, %r105;
	@%p171 bra 	$L__BB6_43;
	ld.global.u32 	%r2521, [%rd8+768];
$L__BB6_43:
	add.s32 	%r1007, %r106, 224;
	setp.ge.s32 	%p172, %r1007, %r105;
	@%p172 bra 	$L__BB6_45;
	ld.global.u32 	%r2522, [%rd8+896];
$L__BB6_45:
	add.s32 	%r1009, %r106, 256;
	setp.ge.s32 	%p173, %r1009, %r105;
	@%p173 bra 	$L__BB6_47;
	ld.global.u32 	%r2523, [%rd8+1024];
$L__BB6_47:
	add.s32 	%r1011, %r106, 288;
	setp.ge.s32 	%p174, %r1011, %r105;
	@%p174 bra 	$L__BB6_49;
	ld.global.u32 	%r2524, [%rd8+1152];
$L__BB6_49:
	add.s32 	%r1013, %r106, 320;
	setp.ge.s32 	%p175, %r1013, %r105;
	@%p175 bra 	$L__BB6_51;
	ld.global.u32 	%r2525, [%rd8+1280];
$L__BB6_51:
	add.s32 	%r1015, %r106, 352;
	setp.ge.s32 	%p176, %r1015, %r105;
	@%p176 bra 	$L__BB6_53;
	ld.global.u32 	%r2526, [%rd8+1408];
$L__BB6_53:
	add.s32 	%r1017, %r106, 384;
	setp.ge.s32 	%p177, %r1017, %r105;
	@%p177 bra 	$L__BB6_55;
	ld.global.u32 	%r2527, [%rd8+1536];
$L__BB6_55:
	add.s32 	%r1019, %r106, 416;
	setp.ge.s32 	%p178, %r1019, %r105;
	@%p178 bra 	$L__BB6_57;
	ld.global.u32 	%r2528, [%rd8+1664];
$L__BB6_57:
	add.s32 	%r1021, %r106, 448;
	setp.ge.s32 	%p179, %r1021, %r105;
	@%p179 bra 	$L__BB6_59;
	ld.global.u32 	%r2529, [%rd8+1792];
$L__BB6_59:
	add.s32 	%r1023, %r106, 480;
	setp.ge.s32 	%p180, %r1023, %r105;
	@%p180 bra 	$L__BB6_61;
	ld.global.u32 	%r2530, [%rd8+1920];
$L__BB6_61:
	add.s32 	%r1025, %r106, 512;
	setp.ge.s32 	%p181, %r1025, %r105;
	@%p181 bra 	$L__BB6_63;
	ld.global.u32 	%r2531, [%rd8+2048];
$L__BB6_63:
	add.s32 	%r1027, %r106, 544;
	setp.ge.s32 	%p182, %r1027, %r105;
	@%p182 bra 	$L__BB6_65;
	ld.global.u32 	%r2532, [%rd8+2176];
$L__BB6_65:
	add.s32 	%r1029, %r106, 576;
	setp.ge.s32 	%p183, %r1029, %r105;
	@%p183 bra 	$L__BB6_67;
	ld.global.u32 	%r2533, [%rd8+2304];
$L__BB6_67:
	ld.param.u32 	%r2495, [_ZN3cub18CUB_300001_SM_10006detail6select23DeviceSelectSweepKernelINS2_10policy_hubIiNS0_8NullTypeEiLb0ELNS0_10SelectImplE2EE10Policy1000EPiPS5_N6thrust24THRUST_300001_SM_1000_NS6detail15normal_iteratorINSC_10device_ptrIiEEEES9_NS0_13ScanTileStateIiLb1EEE7is_evenS5_iNS2_19streaming_context_tIiLb0EEELS6_2EEEvT0_T1_T2_T3_T4_T5_T6_T7_iT8_NS1_7vsmem_tE_param_7];
	// begin inline asm
	mov.u32 %r1030, %laneid;
	// end inline asm
	shr.u32 	%r1061, %r988, 5;
	mad.lo.s32 	%r1062, %r1061, 608, %r1030;
	shl.b32 	%r1063, %r1062, 2;
	mov.u32 	%r1064, _ZZN3cub18CUB_300001_SM_10006detail6select23DeviceSelectSweepKernelINS2_10policy_hubIiNS0_8NullTypeEiLb0ELNS0_10SelectImplE2EE10Policy1000EPiPS5_N6thrust24THRUST_300001_SM_1000_NS6detail15normal_iteratorINSC_10device_ptrIiEEEES9_NS0_13ScanTileStateIiLb1EEE7is_evenS5_iNS2_19streaming_context_tIiLb0EEELS6_2EEEvT0_T1_T2_T3_T4_T5_T6_T7_iT8_NS1_7vsmem_tEE19static_temp_storage;
	add.s32 	%r1065, %r1064, %r1063;
	st.shared.u32 	[%r1065], %r2515;
	st.shared.u32 	[%r1065+128], %r2516;
	st.shared.u32 	[%r1065+256], %r2517;
	st.shared.u32 	[%r1065+384], %r2518;
	st.shared.u32 	[%r1065+512], %r2519;
	st.shared.u32 	[%r1065+640], %r2520;
	st.shared.u32 	[%r1065+768], %r2521;
	st.shared.u32 	[%r1065+896], %r2522;
	st.shared.u32 	[%r1065+1024], %r2523;
	st.shared.u32 	[%r1065+1152], %r2524;
	st.shared.u32 	[%r1065+1280], %r2525;
	st.shared.u32 	[%r1065+1408], %r2526;
	st.shared.u32 	[%r1065+1536], %r2527;
	st.shared.u32 	[%r1065+1664], %r2528;
	st.shared.u32 	[%r1065+1792], %r2529;
	st.shared.u32 	[%r1065+1920], %r2530;
	st.shared.u32 	[%r1065+2048], %r2531;
	st.shared.u32 	[%r1065+2176], %r2532;
	st.shared.u32 	[%r1065+2304], %r2533;
	bar.warp.sync 	-1;
	mad.lo.s32 	%r1066, %r1030, 72, %r1065;
	ld.shared.u32 	%r147, [%r1066];
	not.b32 	%r1067, %r147;
	ld.shared.u32 	%r148, [%r1066+4];
	not.b32 	%r1068, %r148;
	ld.shared.u32 	%r149, [%r1066+8];
	not.b32 	%r1069, %r149;
	ld.shared.u32 	%r150, [%r1066+12];
	not.b32 	%r1070, %r150;
	ld.shared.u32 	%r151, [%r1066+16];
	not.b32 	%r1071, %r151;
	ld.shared.u32 	%r152, [%r1066+20];
	not.b32 	%r1072, %r152;
	ld.shared.u32 	%r153, [%r1066+24];
	not.b32 	%r1073, %r153;
	ld.shared.u32 	%r154, [%r1066+28];
	not.b32 	%r1074, %r154;
	ld.shared.u32 	%r155, [%r1066+32];
	not.b32 	%r1075, %r155;
	ld.shared.u32 	%r156, [%r1066+36];
	not.b32 	%r1076, %r156;
	ld.shared.u32 	%r157, [%r1066+40];
	not.b32 	%r1077, %r157;
	ld.shared.u32 	%r158, [%r1066+44];
	not.b32 	%r1078, %r158;
	ld.shared.u32 	%r159, [%r1066+48];
	not.b32 	%r1079, %r159;
	ld.shared.u32 	%r160, [%r1066+52];
	not.b32 	%r1080, %r160;
	ld.shared.u32 	%r161, [%r1066+56];
	not.b32 	%r1081, %r161;
	ld.shared.u32 	%r162, [%r1066+60];
	not.b32 	%r1082, %r162;
	ld.shared.u32 	%r163, [%r1066+64];
	not.b32 	%r1083, %r163;
	ld.shared.u32 	%r164, [%r1066+68];
	not.b32 	%r1084, %r164;
	ld.shared.u32 	%r165, [%r1066+72];
	not.b32 	%r1085, %r165;
	mul.lo.s32 	%r1086, %r988, 19;
	mov.u32 	%r1087, %ctaid.x;
	mov.u32 	%r1088, %nctaid.y;
	mov.u32 	%r1089, %ctaid.y;
	mad.lo.s32 	%r1090, %r1087, %r1088, %r1089;
	mul.lo.s32 	%r1091, %r1090, 11552;
	sub.s32 	%r166, %r2495, %r1091;
	setp.lt.s32 	%p184, %r1086, %r166;
	and.b32  	%r1092, %r1067, 1;
	selp.b32 	%r167, %r1092, 1, %p184;
	add.s32 	%r1093, %r1086, 1;
	setp.lt.s32 	%p185, %r1093, %r166;
	and.b32  	%r1094, %r1068, 1;
	selp.b32 	%r1095, %r1094, 1, %p185;
	add.s32 	%r1096, %r1086, 2;
	setp.lt.s32 	%p186, %r1096, %r166;
	and.b32  	%r1097, %r1069, 1;
	selp.b32 	%r1098, %r1097, 1, %p186;
	add.s32 	%r1099, %r1086, 3;
	setp.lt.s32 	%p187, %r1099, %r166;
	and.b32  	%r1100, %r1070, 1;
	selp.b32 	%r1101, %r1100, 1, %p187;
	add.s32 	%r1102, %r1086, 4;
	setp.lt.s32 	%p188, %r1102, %r166;
	and.b32  	%r1103, %r1071, 1;
	selp.b32 	%r168, %r1103, 1, %p188;
	add.s32 	%r1104, %r1086, 5;
	setp.lt.s32 	%p189, %r1104, %r166;
	and.b32  	%r1105, %r1072, 1;
	selp.b32 	%r169, %r1105, 1, %p189;
	add.s32 	%r1106, %r1086, 6;
	setp.lt.s32 	%p190, %r1106, %r166;
	and.b32  	%r1107, %r1073, 1;
	selp.b32 	%r170, %r1107, 1, %p190;
	add.s32 	%r1108, %r1086, 7;
	setp.lt.s32 	%p191, %r1108, %r166;
	and.b32  	%r1109, %r1074, 1;
	selp.b32 	%r1110, %r1109, 1, %p191;
	add.s32 	%r1111, %r1086, 8;
	setp.lt.s32 	%p192, %r1111, %r166;
	and.b32  	%r1112, %r1075, 1;
	selp.b32 	%r1113, %r1112, 1, %p192;
	add.s32 	%r1114, %r1086, 9;
	setp.lt.s32 	%p193, %r1114, %r166;
	and.b32  	%r1115, %r1076, 1;
	selp.b32 	%r171, %r1115, 1, %p193;
	add.s32 	%r1116, %r1086, 10;
	setp.lt.s32 	%p194, %r1116, %r166;
	and.b32  	%r1117, %r1077, 1;
	selp.b32 	%r1118, %r1117, 1, %p194;
	add.s32 	%r1119, %r1086, 11;
	setp.lt.s32 	%p195, %r1119, %r166;
	and.b32  	%r1120, %r1078, 1;
	selp.b32 	%r172, %r1120, 1, %p195;
	add.s32 	%r1121, %r1086, 12;
	setp.lt.s32 	%p196, %r1121, %r166;
	and.b32  	%r1122, %r1079, 1;
	selp.b32 	%r173, %r1122, 1, %p196;
	add.s32 	%r1123, %r1086, 13;
	setp.lt.s32 	%p197, %r1123, %r166;
	and.b32  	%r1124, %r1080, 1;
	selp.b32 	%r174, %r1124, 1, %p197;
	add.s32 	%r1125, %r1086, 14;
	setp.lt.s32 	%p198, %r1125, %r166;
	and.b32  	%r1126, %r1081, 1;
	selp.b32 	%r175, %r1126, 1, %p198;
	add.s32 	%r1127, %r1086, 15;
	setp.lt.s32 	%p199, %r1127, %r166;
	and.b32  	%r1128, %r1082, 1;
	selp.b32 	%r1129, %r1128, 1, %p199;
	add.s32 	%r1130, %r1086, 16;
	setp.lt.s32 	%p200, %r1130, %r166;
	and.b32  	%r1131, %r1083, 1;
	selp.b32 	%r1132, %r1131, 1, %p200;
	add.s32 	%r1133, %r1086, 17;
	setp.lt.s32 	%p201, %r1133, %r166;
	and.b32  	%r1134, %r1084, 1;
	selp.b32 	%r176, %r1134, 1, %p201;
	add.s32 	%r1135, %r1086, 18;
	setp.lt.s32 	%p202, %r1135, %r166;
	and.b32  	%r1136, %r1085, 1;
	selp.b32 	%r177, %r1136, 1, %p202;
	bar.sync 	0;
	add.s32 	%r1137, %r1095, %r167;
	add.s32 	%r1138, %r1098, %r1137;
	add.s32 	%r1139, %r1101, %r1138;
	add.s32 	%r1140, %r168, %r1139;
	add.s32 	%r1141, %r169, %r1140;
	add.s32 	%r1142, %r170, %r1141;
	add.s32 	%r1143, %r1110, %r1142;
	add.s32 	%r1144, %r1113, %r1143;
	add.s32 	%r1145, %r171, %r1144;
	add.s32 	%r1146, %r1118, %r1145;
	add.s32 	%r1147, %r172, %r1146;
	add.s32 	%r1148, %r173, %r1147;
	add.s32 	%r1149, %r174, %r1148;
	add.s32 	%r1150, %r175, %r1149;
	add.s32 	%r1151, %r1129, %r1150;
	add.s32 	%r1152, %r1132, %r1151;
	add.s32 	%r1153, %r176, %r1152;
	add.s32 	%r1035, %r177, %r1153;
	mov.b32 	%r1033, 1;
	mov.b32 	%r1058, 0;
	mov.b32 	%r1060, -1;
	// begin inline asm
	{  .reg .s32 r0;  .reg .pred p;  shfl.sync.up.b32 r0|p, %r1035, %r1033, %r1058, %r1060;  @p add.s32 r0, r0, %r1035;  mov.s32 %r1031, r0;}
	// end inline asm
	mov.b32 	%r1039, 2;
	// begin inline asm
	{  .reg .s32 r0;  .reg .pred p;  shfl.sync.up.b32 r0|p, %r1031, %r1039, %r1058, %r1060;  @p add.s32 r0, r0, %r1031;  mov.s32 %r1037, r0;}
	// end inline asm
	mov.b32 	%r1045, 4;
	// begin inline asm
	{  .reg .s32 r0;  .reg .pred p;  shfl.sync.up.b32 r0|p, %r1037, %r1045, %r1058, %r1060;  @p add.s32 r0, r0, %r1037;  mov.s32 %r1043, r0;}
	// end inline asm
	mov.b32 	%r1051, 8;
	// begin inline asm
	{  .reg .s32 r0;  .reg .pred p;  shfl.sync.up.b32 r0|p, %r1043, %r1051, %r1058, %r1060;  @p add.s32 r0, r0, %r1043;  mov.s32 %r1049, r0;}
	// end inline asm
	mov.b32 	%r1057, 16;
	// begin inline asm
	{  .reg .s32 r0;  .reg .pred p;  shfl.sync.up.b32 r0|p, %r1049, %r1057, %r1058, %r1060;  @p add.s32 r0, r0, %r1049;  mov.s32 %r1055, r0;}
	// end inline asm
	setp.ne.s32 	%p203, %r1030, 31;
	@%p203 bra 	$L__BB6_69;
	shr.u32 	%r1154, %r988, 3;
	and.b32  	%r1155, %r1154, 124;
	add.s32 	%r1157, %r1064, %r1155;
	st.shared.u32 	[%r1157], %r1055;
$L__BB6_69:
	bar.sync 	0;
	mov.u32 	%r1158, _ZZN3cub18CUB_300001_SM_10006detail6select23DeviceSelectSweepKernelINS2_10policy_hubIiNS0_8NullTypeEiLb0ELNS0_10SelectImplE2EE10Policy1000EPiPS5_N6thrust24THRUST_300001_SM_1000_NS6detail15normal_iteratorINSC_10device_ptrIiEEEES9_NS0_13ScanTileStateIiLb1EEE7is_evenS5_iNS2_19streaming_context_tIiLb0EEELS6_2EEEvT0_T1_T2_T3_T4_T5_T6_T7_iT8_NS1_7vsmem_tEE19static_temp_storage;
	ld.shared.v4.u32 	{%r1159, %r1160, %r1161, %r1162}, [_ZZN3cub18CUB_300001_SM_10006detail6select23DeviceSelectSweepKernelINS2_10policy_hubIiNS0_8NullTypeEiLb0ELNS0_10SelectImplE2EE10Policy1000EPiPS5_N6thrust24THRUST_300001_SM_1000_NS6detail15normal_iteratorINSC_10device_ptrIiEEEES9_NS0_13ScanTileStateIiLb1EEE7is_evenS5_iNS2_19streaming_context_tIiLb0EEELS6_2EEEvT0_T1_T2_T3_T4_T5_T6_T7_iT8_NS1_7vsmem_tEE19static_temp_storage];
	shr.u32 	%r1163, %r988, 5;
	add.s32 	%r1164, %r1160, %r1159;
	setp.eq.s32 	%p204, %r1163, 2;
	selp.b32 	%r1165, %r1164, %r1159, %p204;
	add.s32 	%r1166, %r1164, %r1161;
	setp.eq.s32 	%p205, %r1163, 3;
	selp.b32 	%r1167, %r1166, %r1165, %p205;
	add.s32 	%r1168, %r1166, %r1162;
	setp.eq.s32 	%p206, %r1163, 4;
	selp.b32 	%r1169, %r1168, %r1167, %p206;
	ld.shared.v4.u32 	{%r1170, %r1171, %r1172, %r1173}, [_ZZN3cub18CUB_300001_SM_10006detail6select23DeviceSelectSweepKernelINS2_10policy_hubIiNS0_8NullTypeEiLb0ELNS0_10SelectImplE2EE10Policy1000EPiPS5_N6thrust24THRUST_300001_SM_1000_NS6detail15normal_iteratorINSC_10device_ptrIiEEEES9_NS0_13ScanTileStateIiLb1EEE7is_evenS5_iNS2_19streaming_context_tIiLb0EEELS6_2EEEvT0_T1_T2_T3_T4_T5_T6_T7_iT8_NS1_7vsmem_tEE19static_temp_storage+16];
	add.s32 	%r1174, %r1168, %r1170;
	setp.eq.s32 	%p207, %r1163, 5;
	selp.b32 	%r1175, %r1174, %r1169, %p207;
	add.s32 	%r1176, %r1174, %r1171;
	setp.eq.s32 	%p208, %r1163, 6;
	selp.b32 	%r1177, %r1176, %r1175, %p208;
	add.s32 	%r1178, %r1176, %r1172;
	setp.eq.s32 	%p209, %r1163, 7;
	selp.b32 	%r1179, %r1178, %r1177, %p209;
	add.s32 	%r1180, %r1178, %r1173;
	setp.eq.s32 	%p210, %r1163, 8;
	selp.b32 	%r1181, %r1180, %r1179, %p210;
	ld.shared.v4.u32 	{%r1182, %r1183, %r1184, %r1185}, [_ZZN3cub18CUB_300001_SM_10006detail6select23DeviceSelectSweepKernelINS2_10policy_hubIiNS0_8NullTypeEiLb0ELNS0_10SelectImplE2EE10Policy1000EPiPS5_N6thrust24THRUST_300001_SM_1000_NS6detail15normal_iteratorINSC_10device_ptrIiEEEES9_NS0_13ScanTileStateIiLb1EEE7is_evenS5_iNS2_19streaming_context_tIiLb0EEELS6_2EEEvT0_T1_T2_T3_T4_T5_T6_T7_iT8_NS1_7vsmem_tEE19static_temp_storage+32];
	add.s32 	%r1186, %r1180, %r1182;
	setp.eq.s32 	%p211, %r1163, 9;
	selp.b32 	%r1187, %r1186, %r1181, %p211;
	add.s32 	%r1188, %r1186, %r1183;
	setp.eq.s32 	%p212, %r1163, 10;
	selp.b32 	%r1189, %r1188, %r1187, %p212;
	add.s32 	%r1190, %r1188, %r1184;
	setp.eq.s32 	%p213, %r1163, 11;
	selp.b32 	%r1191, %r1190, %r1189, %p213;
	add.s32 	%r1192, %r1190, %r1185;
	setp.eq.s32 	%p214, %r1163, 12;
	selp.b32 	%r1193, %r1192, %r1191, %p214;
	ld.shared.v4.u32 	{%r1194, %r1195, %r1196, %r1197}, [_ZZN3cub18CUB_300001_SM_10006detail6select23DeviceSelectSweepKernelINS2_10policy_hubIiNS0_8NullTypeEiLb0ELNS0_10SelectImplE2EE10Policy1000EPiPS5_N6thrust24THRUST_300001_SM_1000_NS6detail15normal_iteratorINSC_10device_ptrIiEEEES9_NS0_13ScanTileStateIiLb1EEE7is_evenS5_iNS2_19streaming_context_tIiLb0EEELS6_2EEEvT0_T1_T2_T3_T4_T5_T6_T7_iT8_NS1_7vsmem_tEE19static_temp_storage+48];
	add.s32 	%r1198, %r1192, %r1194;
	setp.eq.s32 	%p215, %r1163, 13;
	selp.b32 	%r1199, %r1198, %r1193, %p215;
	add.s32 	%r1200, %r1198, %r1195;
	setp.eq.s32 	%p216, %r1163, 14;
	selp.b32 	%r1201, %r1200, %r1199, %p216;
	add.s32 	%r1202, %r1200, %r1196;
	setp.eq.s32 	%p217, %r1163, 15;
	selp.b32 	%r1203, %r1202, %r1201, %p217;
	add.s32 	%r1204, %r1202, %r1197;
	setp.eq.s32 	%p218, %r1163, 16;
	selp.b32 	%r1205, %r1204, %r1203, %p218;
	.pragma "used_bytes_mask 4095";
	ld.shared.v4.u32 	{%r1206, %r1207, %r1208, %r1209}, [_ZZN3cub18CUB_300001_SM_10006detail6select23DeviceSelectSweepKernelINS2_10policy_hubIiNS0_8NullTypeEiLb0ELNS0_10SelectImplE2EE10Policy1000EPiPS5_N6thrust24THRUST_300001_SM_1000_NS6detail15normal_iteratorINSC_10device_ptrIiEEEES9_NS0_13ScanTileStateIiLb1EEE7is_evenS5_iNS2_19streaming_context_tIiLb0EEELS6_2EEEvT0_T1_T2_T3_T4_T5_T6_T7_iT8_NS1_7vsmem_tEE19static_temp_storage+64];
	add.s32 	%r1210, %r1204, %r1206;
	setp.eq.s32 	%p219, %r1163, 17;
	selp.b32 	%r1211, %r1210, %r1205, %p219;
	add.s32 	%r1212, %r1210, %r1207;
	setp.eq.s32 	%p220, %r1163, 18;
	selp.b32 	%r1213, %r1212, %r1211, %p220;
	setp.lt.u32 	%p221, %r988, 32;
	selp.b32 	%r1214, 0, %r1213, %p221;
	setp.eq.s32 	%p222, %r1030, 0;
	mul.lo.s32 	%r1215, %r988, 19;
	add.s32 	%r1216, %r1215, 1;
	setp.lt.s32 	%p223, %r1216, %r166;
	not.b32 	%r1217, %r148;
	and.b32  	%r1218, %r1217, 1;
	selp.b32 	%r1219, %r1218, 1, %p223;
	add.s32 	%r1220, %r1219, %r167;
	add.s32 	%r1221, %r1215, 2;
	setp.lt.s32 	%p224, %r1221, %r166;
	not.b32 	%r1222, %r149;
	and.b32  	%r1223, %r1222, 1;
	selp.b32 	%r1224, %r1223, 1, %p224;
	add.s32 	%r1225, %r1224, %r1220;
	add.s32 	%r1226, %r1215, 3;
	setp.lt.s32 	%p225, %r1226, %r166;
	not.b32 	%r1227, %r150;
	and.b32  	%r1228, %r1227, 1;
	selp.b32 	%r1229, %r1228, 1, %p225;
	add.s32 	%r1230, %r1229, %r1225;
	add.s32 	%r1231, %r168, %r1230;
	add.s32 	%r1232, %r169, %r1231;
	add.s32 	%r1233, %r170, %r1232;
	add.s32 	%r1234, %r1215, 7;
	setp.lt.s32 	%p226, %r1234, %r166;
	not.b32 	%r1235, %r154;
	and.b32  	%r1236, %r1235, 1;
	selp.b32 	%r1237, %r1236, 1, %p226;
	add.s32 	%r1238, %r1237, %r1233;
	add.s32 	%r1239, %r1215, 8;
	setp.lt.s32 	%p227, %r1239, %r166;
	not.b32 	%r1240, %r155;
	and.b32  	%r1241, %r1240, 1;
	selp.b32 	%r1242, %r1241, 1, %p227;
	add.s32 	%r1243, %r1242, %r1238;
	add.s32 	%r1244, %r171, %r1243;
	add.s32 	%r1245, %r1215, 10;
	setp.lt.s32 	%p228, %r1245, %r166;
	not.b32 	%r1246, %r157;
	and.b32  	%r1247, %r1246, 1;
	selp.b32 	%r1248, %r1247, 1, %p228;
	add.s32 	%r1249, %r1248, %r1244;
	add.s32 	%r1250, %r172, %r1249;
	add.s32 	%r1251, %r173, %r1250;
	add.s32 	%r1252, %r174, %r1251;
	add.s32 	%r1253, %r175, %r1252;
	add.s32 	%r1254, %r1215, 15;
	setp.lt.s32 	%p229, %r1254, %r166;
	not.b32 	%r1255, %r162;
	and.b32  	%r1256, %r1255, 1;
	selp.b32 	%r1257, %r1256, 1, %p229;
	add.s32 	%r1258, %r1257, %r1253;
	add.s32 	%r1259, %r1215, 16;
	setp.lt.s32 	%p230, %r1259, %r166;
	not.b32 	%r1260, %r163;
	and.b32  	%r1261, %r1260, 1;
	selp.b32 	%r1262, %r1261, 1, %p230;
	add.s32 	%r1263, %r1262, %r1258;
	add.s32 	%r1264, %r176, %r1263;
	add.s32 	%r1265, %r177, %r1264;
	sub.s32 	%r1266, %r1055, %r1265;
	selp.b32 	%r1267, 0, %r1266, %p222;
	add.s32 	%r1268, %r1214, %r1267;
	add.s32 	%r1269, %r1268, %r167;
	add.s32 	%r1270, %r1220, %r1268;
	add.s32 	%r1271, %r1225, %r1268;
	add.s32 	%r1272, %r1230, %r1268;
	add.s32 	%r1273, %r1231, %r1268;
	add.s32 	%r1274, %r1232, %r1268;
	add.s32 	%r1275, %r1233, %r1268;
	add.s32 	%r1276, %r1238, %r1268;
	add.s32 	%r1277, %r1243, %r1268;
	add.s32 	%r1278, %r1244, %r1268;
	add.s32 	%r1279, %r1249, %r1268;
	add.s32 	%r1280, %r1250, %r1268;
	add.s32 	%r1281, %r1251, %r1268;
	add.s32 	%r1282, %r1252, %r1268;
	add.s32 	%r1283, %r1253, %r1268;
	add.s32 	%r1284, %r1258, %r1268;
	add.s32 	%r1285, %r1263, %r1268;
	add.s32 	%r1286, %r1264, %r1268;
	add.s32 	%r1287, %r166, %r1208;
	add.s32 	%r1288, %r1287, %r1212;
	add.s32 	%r2568, %r1288, -11552;
	bar.sync 	0;
	sub.s32 	%r180, %r166, %r2568;
	sub.s32 	%r1289, %r1215, %r1268;
	setp.eq.s32 	%p231, %r167, 0;
	add.s32 	%r1290, %r1268, %r180;
	selp.b32 	%r1291, %r1289, %r1290, %p231;
	shl.b32 	%r1292, %r1291, 2;
	add.s32 	%r1293, %r1158, %r1292;
	st.shared.u32 	[%r1293], %r147;
	sub.s32 	%r1294, %r1216, %r1269;
	setp.eq.s32 	%p232, %r1219, 0;
	add.s32 	%r1295, %r1290, %r167;
	selp.b32 	%r1296, %r1294, %r1295, %p232;
	shl.b32 	%r1297, %r1296, 2;
	add.s32 	%r1298, %r1158, %r1297;
	st.shared.u32 	[%r1298], %r148;
	sub.s32 	%r1299, %r1221, %r1270;
	setp.eq.s32 	%p233, %r1224, 0;
	add.s32 	%r1300, %r1295, %r1219;
	selp.b32 	%r1301, %r1299, %r1300, %p233;
	shl.b32 	%r1302, %r1301, 2;
	add.s32 	%r1303, %r1158, %r1302;
	st.shared.u32 	[%r1303], %r149;
	sub.s32 	%r1304, %r1226, %r1271;
	setp.eq.s32 	%p234, %r1229, 0;
	add.s32 	%r1305, %r1300, %r1224;
	selp.b32 	%r1306, %r1304, %r1305, %p234;
	shl.b32 	%r1307, %r1306, 2;
	add.s32 	%r1308, %r1158, %r1307;
	st.shared.u32 	[%r1308], %r150;
	sub.s32 	%r1309, %r1215, %r1272;
	add.s32 	%r1310, %r1309, 4;
	setp.eq.s32 	%p235, %r168, 0;
	add.s32 	%r1311, %r1305, %r1229;
	selp.b32 	%r1312, %r1310, %r1311, %p235;
	shl.b32 	%r1313, %r1312, 2;
	add.s32 	%r1314, %r1158, %r1313;
	st.shared.u32 	[%r1314], %r151;
	sub.s32 	%r1315, %r1215, %r1273;
	add.s32 	%r1316, %r1315, 5;
	setp.eq.s32 	%p236, %r169, 0;
	add.s32 	%r1317, %r1311, %r168;
	selp.b32 	%r1318, %r1316, %r1317, %p236;
	shl.b32 	%r1319, %r1318, 2;
	add.s32 	%r1320, %r1158, %r1319;
	st.shared.u32 	[%r1320], %r152;
	sub.s32 	%r1321, %r1215, %r1274;
	add.s32 	%r1322, %r1321, 6;
	setp.eq.s32 	%p237, %r170, 0;
	add.s32 	%r1323, %r1317, %r169;
	selp.b32 	%r1324, %r1322, %r1323, %p237;
	shl.b32 	%r1325, %r1324, 2;
	add.s32 	%r1326, %r1158, %r1325;
	st.shared.u32 	[%r1326], %r153;
	sub.s32 	%r1327, %r1234, %r1275;
	setp.eq.s32 	%p238, %r1237, 0;
	add.s32 	%r1328, %r1323, %r170;
	selp.b32 	%r1329, %r1327, %r1328, %p238;
	shl.b32 	%r1330, %r1329, 2;
	add.s32 	%r1331, %r1158, %r1330;
	st.shared.u32 	[%r1331], %r154;
	sub.s32 	%r1332, %r1239, %r1276;
	setp.eq.s32 	%p239, %r1242, 0;
	add.s32 	%r1333, %r1328, %r1237;
	selp.b32 	%r1334, %r1332, %r1333, %p239;
	shl.b32 	%r1335, %r1334, 2;
	add.s32 	%r1336, %r1158, %r1335;
	st.shared.u32 	[%r1336], %r155;
	sub.s32 	%r1337, %r1215, %r1277;
	add.s32 	%r1338, %r1337, 9;
	setp.eq.s32 	%p240, %r171, 0;
	add.s32 	%r1339, %r1333, %r1242;
	selp.b32 	%r1340, %r1338, %r1339, %p240;
	shl.b32 	%r1341, %r1340, 2;
	add.s32 	%r1342, %r1158, %r1341;
	st.shared.u32 	[%r1342], %r156;
	sub.s32 	%r1343, %r1245, %r1278;
	setp.eq.s32 	%p241, %r1248, 0;
	add.s32 	%r1344, %r1339, %r171;
	selp.b32 	%r1345, %r1343, %r1344, %p241;
	shl.b32 	%r1346, %r1345, 2;
	add.s32 	%r1347, %r1158, %r1346;
	st.shared.u32 	[%r1347], %r157;
	sub.s32 	%r1348, %r1215, %r1279;
	add.s32 	%r1349, %r1348, 11;
	setp.eq.s32 	%p242, %r172, 0;
	add.s32 	%r1350, %r1344, %r1248;
	selp.b32 	%r1351, %r1349, %r1350, %p242;
	shl.b32 	%r1352, %r1351, 2;
	add.s32 	%r1353, %r1158, %r1352;
	st.shared.u32 	[%r1353], %r158;
	sub.s32 	%r1354, %r1215, %r1280;
	add.s32 	%r1355, %r1354, 12;
	setp.eq.s32 	%p243, %r173, 0;
	add.s32 	%r1356, %r1350, %r172;
	selp.b32 	%r1357, %r1355, %r1356, %p243;
	shl.b32 	%r1358, %r1357, 2;
	add.s32 	%r1359, %r1158, %r1358;
	st.shared.u32 	[%r1359], %r159;
	sub.s32 	%r1360, %r1215, %r1281;
	add.s32 	%r1361, %r1360, 13;
	setp.eq.s32 	%p244, %r174, 0;
	add.s32 	%r1362, %r1356, %r173;
	selp.b32 	%r1363, %r1361, %r1362, %p244;
	shl.b32 	%r1364, %r1363, 2;
	add.s32 	%r1365, %r1158, %r1364;
	st.shared.u32 	[%r1365], %r160;
	sub.s32 	%r1366, %r1215, %r1282;
	add.s32 	%r1367, %r1366, 14;
	setp.eq.s32 	%p245, %r175, 0;
	add.s32 	%r1368, %r1362, %r174;
	selp.b32 	%r1369, %r1367, %r1368, %p245;
	shl.b32 	%r1370, %r1369, 2;
	add.s32 	%r1371, %r1158, %r1370;
	st.shared.u32 	[%r1371], %r161;
	sub.s32 	%r1372, %r1254, %r1283;
	setp.eq.s32 	%p246, %r1257, 0;
	add.s32 	%r1373, %r1368, %r175;
	selp.b32 	%r1374, %r1372, %r1373, %p246;
	shl.b32 	%r1375, %r1374, 2;
	add.s32 	%r1376, %r1158, %r1375;
	st.shared.u32 	[%r1376], %r162;
	sub.s32 	%r1377, %r1259, %r1284;
	setp.eq.s32 	%p247, %r1262, 0;
	add.s32 	%r1378, %r1373, %r1257;
	selp.b32 	%r1379, %r1377, %r1378, %p247;
	shl.b32 	%r1380, %r1379, 2;
	add.s32 	%r1381, %r1158, %r1380;
	st.shared.u32 	[%r1381], %r163;
	sub.s32 	%r1382, %r1215, %r1285;
	add.s32 	%r1383, %r1382, 17;
	setp.eq.s32 	%p248, %r176, 0;
	add.s32 	%r1384, %r1378, %r1262;
	selp.b32 	%r1385, %r1383, %r1384, %p248;
	shl.b32 	%r1386, %r1385, 2;
	add.s32 	%r1387, %r1158, %r1386;
	st.shared.u32 	[%r1387], %r164;
	sub.s32 	%r1388, %r1215, %r1286;
	add.s32 	%r1389, %r1388, 18;
	setp.eq.s32 	%p249, %r177, 0;
	add.s32 	%r1390, %r1384, %r176;
	selp.b32 	%r1391, %r1389, %r1390, %p249;
	shl.b32 	%r1392, %r1391, 2;
	add.s32 	%r1393, %r1158, %r1392;
	st.shared.u32 	[%r1393], %r165;
	bar.sync 	0;
	setp.ge.s32 	%p250, %r988, %r166;
	shl.b32 	%r1394, %r988, 2;
	add.s32 	%r181, %r1158, %r1394;
	@%p250 bra 	$L__BB6_71;
	ld.param.u32 	%r2496, [_ZN3cub18CUB_300001_SM_10006detail6select23DeviceSelectSweepKernelINS2_10policy_hubIiNS0_8NullTypeEiLb0ELNS0_10SelectImplE2EE10Policy1000EPiPS5_N6thrust24THRUST_300001_SM_1000_NS6detail15normal_iteratorINSC_10device_ptrIiEEEES9_NS0_13ScanTileStateIiLb1EEE7is_evenS5_iNS2_19streaming_context_tIiLb0EEELS6_2EEEvT0_T1_T2_T3_T4_T5_T6_T7_iT8_NS1_7vsmem_tE_param_7];
	ld.shared.u32 	%r1395, [%r181];
	not.b32 	%r1396, %r988;
	add.s32 	%r1397, %r2496, %r1396;
	setp.lt.s32 	%p251, %r988, %r180;
	sub.s32 	%r1398, %r988, %r180;
	selp.b32 	%r1399, %r1397, %r1398, %p251;
	mul.wide.s32 	%rd73, %r1399, 4;
	add.s64 	%rd74, %rd3, %rd73;
	st.global.u32 	[%rd74], %r1395;
$L__BB6_71:
	ld.param.u32 	%r2497, [_ZN3cub18CUB_300001_SM_10006detail6select23DeviceSelectSweepKernelINS2_10policy_hubIiNS0_8NullTypeEiLb0ELNS0_10SelectImplE2EE10Policy1000EPiPS5_N6thrust24THRUST_300001_SM_1000_NS6detail15normal_iteratorINSC_10device_ptrIiEEEES9_NS0_13ScanTileStateIiLb1EEE7is_evenS5_iNS2_19streaming_context_tIiLb0EEELS6_2EEEvT0_T1_T2_T3_T4_T5_T6_T7_iT8_NS1_7vsmem_tE_param_7];
	add.s32 	%r182, %r988, 608;
	sub.s32 	%r183, %r2497, %r988;
	setp.ge.s32 	%p252, %r182, %r166;
	@%p252 bra 	$L__BB6_73;
	ld.shared.u32 	%r1400, [%r181+2432];
	add.s32 	%r1401, %r183, -609;
	setp.lt.s32 	%p253, %r182, %r180;
	sub.s32 	%r1402, %r182, %r180;
	selp.b32 	%r1403, %r1401, %r1402, %p253;
	mul.wide.s32 	%rd75, %r1403, 4;
	add.s64 	%rd76, %rd3, %rd75;
	st.global.u32 	[%rd76], %r1400;
$L__BB6_73:
	add.s32 	%r184, %r988, 1216;
	setp.ge.s32 	%p254, %r184, %r166;
	@%p254 bra 	$L__BB6_75;
	ld.shared.u32 	%r1404, [%r181+4864];
	add.s32 	%r1405, %r183, -1217;
	setp.lt.s32 	%p255, %r184, %r180;
	sub.s32 	%r1406, %r184, %r180;
	selp.b32 	%r1407, %r1405, %r1406, %p255;
	mul.wide.s32 	%rd77, %r1407, 4;
	add.s64 	%rd78, %rd3, %rd77;
	st.global.u32 	[%rd78], %r1404;
$L__BB6_75:
	add.s32 	%r185, %r988, 1824;
	setp.ge.s32 	%p256, %r185, %r166;
	@%p256 bra 	$L__BB6_77;
	ld.shared.u32 	%r1408, [%r181+7296];
	add.s32 	%r1409, %r183, -1825;
	setp.lt.s32 	%p257, %r185, %r180;
	sub.s32 	%r1410, %r185, %r180;
	selp.b32 	%r1411, %r1409, %r1410, %p257;
	mul.wide.s32 	%rd79, %r1411, 4;
	add.s64 	%rd80, %rd3, %rd79;
	st.global.u32 	[%rd80], %r1408;
$L__BB6_77:
	add.s32 	%r186, %r988, 2432;
	setp.ge.s32 	%p258, %r186, %r166;
	@%p258 bra 	$L__BB6_79;
	ld.shared.u32 	%r1412, [%r181+9728];
	add.s32 	%r1413, %r183, -2433;
	setp.lt.s32 	%p259, %r186, %r180;
	sub.s32 	%r1414, %r186, %r180;
	selp.b32 	%r1415, %r1413, %r1414, %p259;
	mul.wide.s32 	%rd81, %r1415, 4;
	add.s64 	%rd82, %rd3, %rd81;
	st.global.u32 	[%rd82], %r1412;
$L__BB6_79:
	add.s32 	%r187, %r988, 3040;
	setp.ge.s32 	%p260, %r187, %r166;
	@%p260 bra 	$L__BB6_81;
	ld.shared.u32 	%r1416, [%r181+12160];
	add.s32 	%r1417, %r183, -3041;
	setp.lt.s32 	%p261, %r187, %r180;
	sub.s32 	%r1418, %r187, %r180;
	selp.b32 	%r1419, %r1417, %r1418, %p261;
	mul.wide.s32 	%rd83, %r1419, 4;
	add.s64 	%rd84, %rd3, %rd83;
	st.global.u32 	[%rd84], %r1416;
$L__BB6_81:
	add.s32 	%r188, %r988, 3648;
	setp.ge.s32 	%p262, %r188, %r166;
	@%p262 bra 	$L__BB6_83;
	ld.shared.u32 	%r1420, [%r181+14592];
	add.s32 	%r1421, %r183, -3649;
	setp.lt.s32 	%p263, %r188, %r180;
	sub.s32 	%r1422, %r188, %r180;
	selp.b32 	%r1423, %r1421, %r1422, %p263;
	mul.wide.s32 	%rd85, %r1423, 4;
	add.s64 	%rd86, %rd3, %rd85;
	st.global.u32 	[%rd86], %r1420;
$L__BB6_83:
	add.s32 	%r189, %r988, 4256;
	setp.ge.s32 	%p264, %r189, %r166;
	@%p264 bra 	$L__BB6_85;
	ld.shared.u32 	%r1424, [%r181+17024];
	add.s32 	%r1425, %r183, -4257;
	setp.lt.s32 	%p265, %r189, %r180;
	sub.s32 	%r1426, %r189, %r180;
	selp.b32 	%r1427, %r1425, %r1426, %p265;
	mul.wide.s32 	%rd87, %r1427, 4;
	add.s64 	%rd88, %rd3, %rd87;
	st.global.u32 	[%rd88], %r1424;
$L__BB6_85:
	add.s32 	%r190, %r988, 4864;
	setp.ge.s32 	%p266, %r190, %r166;
	@%p266 bra 	$L__BB6_87;
	ld.shared.u32 	%r1428, [%r181+19456];
	add.s32 	%r1429, %r183, -4865;
	setp.lt.s32 	%p267, %r190, %r180;
	sub.s32 	%r1430, %r190, %r180;
	selp.b32 	%r1431, %r1429, %r1430, %p267;
	mul.wide.s32 	%rd89, %r1431, 4;
	add.s64 	%rd90, %rd3, %rd89;
	st.global.u32 	[%rd90], %r1428;
$L__BB6_87:
	add.s32 	%r191, %r988, 5472;
	setp.ge.s32 	%p268, %r191, %r166;
	@%p268 bra 	$L__BB6_89;
	ld.shared.u32 	%r1432, [%r181+21888];
	add.s32 	%r1433, %r183, -5473;
	setp.lt.s32 	%p269, %r191, %r180;
	sub.s32 	%r1434, %r191, %r180;
	selp.b32 	%r1435, %r1433, %r1434, %p269;
	mul.wide.s32 	%rd91, %r1435, 4;
	add.s64 	%rd92, %rd3, %rd91;
	st.global.u32 	[%rd92], %r1432;
$L__BB6_89:
	add.s32 	%r192, %r988, 6080;
	setp.ge.s32 	%p270, %r192, %r166;
	@%p270 bra 	$L__BB6_91;
	ld.shared.u32 	%r1436, [%r181+24320];
	add.s32 	%r1437, %r183, -6081;
	setp.lt.s32 	%p271, %r192, %r180;
	sub.s32 	%r1438, %r192, %r180;
	selp.b32 	%r1439, %r1437, %r1438, %p271;
	mul.wide.s32 	%rd93, %r1439, 4;
	add.s64 	%rd94, %rd3, %rd93;
	st.global.u32 	[%rd94], %r1436;
$L__BB6_91:
	add.s32 	%r193, %r988, 6688;
	setp.ge.s32 	%p272, %r193, %r166;
	@%p272 bra 	$L__BB6_93;
	ld.shared.u32 	%r1440, [%r181+26752];
	add.s32 	%r1441, %r183, -6689;
	setp.lt.s32 	%p273, %r193, %r180;
	sub.s32 	%r1442, %r193, %r180;
	selp.b32 	%r1443, %r1441, %r1442, %p273;
	mul.wide.s32 	%rd95, %r1443, 4;
	add.s64 	%rd96, %rd3, %rd95;
	st.global.u32 	[%rd96], %r1440;
$L__BB6_93:
	add.s32 	%r194, %r988, 7296;
	setp.ge.s32 	%p274, %r194, %r166;
	@%p274 bra 	$L__BB6_95;
	ld.shared.u32 	%r1444, [%r181+29184];
	add.s32 	%r1445, %r183, -7297;
	setp.lt.s32 	%p275, %r194, %r180;
	sub.s32 	%r1446, %r194, %r180;
	selp.b32 	%r1447, %r1445, %r1446, %p275;
	mul.wide.s32 	%rd97, %r1447, 4;
	add.s64 	%rd98, %rd3, %rd97;
	st.global.u32 	[%rd98], %r1444;
$L__BB6_95:
	add.s32 	%r195, %r988, 7904;
	setp.ge.s32 	%p276, %r195, %r166;
	@%p276 bra 	$L__BB6_97;
	ld.shared.u32 	%r1448, [%r181+31616];
	add.s32 	%r1449, %r183, -7905;
	setp.lt.s32 	%p277, %r195, %r180;
	sub.s32 	%r1450, %r195, %r180;
	selp.b32 	%r1451, %r1449, %r1450, %p277;
	mul.wide.s32 	%rd99, %r1451, 4;
	add.s64 	%rd100, %rd3, %rd99;
	st.global.u32 	[%rd100], %r1448;
$L__BB6_97:
	add.s32 	%r196, %r988, 8512;
	setp.ge.s32 	%p278, %r196, %r166;
	@%p278 bra 	$L__BB6_99;
	ld.shared.u32 	%r1452, [%r181+34048];
	add.s32 	%r1453, %r183, -8513;
	setp.lt.s32 	%p279, %r196, %r180;
	sub.s32 	%r1454, %r196, %r180;
	selp.b32 	%r1455, %r1453, %r1454, %p279;
	mul.wide.s32 	%rd101, %r1455, 4;
	add.s64 	%rd102, %rd3, %rd101;
	st.global.u32 	[%rd102], %r1452;
$L__BB6_99:
	add.s32 	%r197, %r988, 9120;
	setp.ge.s32 	%p280, %r197, %r166;
	@%p280 bra 	$L__BB6_101;
	ld.shared.u32 	%r1456, [%r181+36480];
	add.s32 	%r1457, %r183, -9121;
	setp.lt.s32 	%p281, %r197, %r180;
	sub.s32 	%r1458, %r197, %r180;
	selp.b32 	%r1459, %r1457, %r1458, %p281;
	mul.wide.s32 	%rd103, %r1459, 4;
	add.s64 	%rd104, %rd3, %rd103;
	st.global.u32 	[%rd104], %r1456;
$L__BB6_101:
	add.s32 	%r198, %r988, 9728;
	setp.ge.s32 	%p282, %r198, %r166;
	@%p282 bra 	$L__BB6_103;
	ld.shared.u32 	%r1460, [%r181+38912];
	add.s32 	%r1461, %r183, -9729;
	setp.lt.s32 	%p283, %r198, %r180;
	sub.s32 	%r1462, %r198, %r180;
	selp.b32 	%r1463, %r1461, %r1462, %p283;
	mul.wide.s32 	%rd105, %r1463, 4;
	add.s64 	%rd106, %rd3, %rd105;
	st.global.u32 	[%rd106], %r1460;
$L__BB6_103:
	add.s32 	%r199, %r988, 10336;
	setp.ge.s32 	%p284, %r199, %r166;
	@%p284 bra 	$L__BB6_105;
	ld.shared.u32 	%r1464, [%r181+41344];
	add.s32 	%r1465, %r183, -10337;
	setp.lt.s32 	%p285, %r199, %r180;
	sub.s32 	%r1466, %r199, %r180;
	selp.b32 	%r1467, %r1465, %r1466, %p285;
	mul.wide.s32 	%rd107, %r1467, 4;
	add.s64 	%rd108, %rd3, %rd107;
	st.global.u32 	[%rd108], %r1464;
$L__BB6_105:
	add.s32 	%r1468, %r988, 10944;
	sub.s32 	%r1469, %r1468, %r180;
	setp.lt.s32 	%p286, %r1468, %r180;
	add.s32 	%r1470, %r183, -10945;
	selp.b32 	%r200, %r1470, %r1469, %p286;
	setp.ge.s32 	%p287, %r1468, %r166;
	@%p287 bra 	$L__BB6_203;
	ld.shared.u32 	%r1471, [%r181+43776];
	mul.wide.s32 	%rd109, %r200, 4;
	add.s64 	%rd110, %rd3, %rd109;
	st.global.u32 	[%rd110], %r1471;
	bra.uni 	$L__BB6_203;
$L__BB6_107:
	cvt.s64.s32 	%rd17, %r2;
	mov.u32 	%r338, %tid.x;
	and.b32  	%r339, %r338, 31;
	and.b32  	%r340, %r338, 992;
	mul.lo.s32 	%r341, %r340, 19;
	or.b32  	%r201, %r341, %r339;
	setp.ge.s32 	%p3, %r201, %r105;
	cvt.u64.u32 	%rd18, %r201;
	add.s64 	%rd19, %rd18, %rd17;
	shl.b64 	%rd20, %rd19, 2;
	add.s64 	%rd9, %rd1, %rd20;
	@%p3 bra 	$L__BB6_109;
	ld.global.u32 	%r2534, [%rd9];
$L__BB6_109:
	add.s32 	%r343, %r201, 32;
	setp.ge.s32 	%p4, %r343, %r105;
	@%p4 bra 	$L__BB6_111;
	ld.global.u32 	%r2535, [%rd9+128];
$L__BB6_111:
	add.s32 	%r345, %r201, 64;
	setp.ge.s32 	%p5, %r345, %r105;
	@%p5 bra 	$L__BB6_113;
	ld.global.u32 	%r2536, [%rd9+256];
$L__BB6_113:
	add.s32 	%r347, %r201, 96;
	setp.ge.s32 	%p6, %r347, %r105;
	@%p6 bra 	$L__BB6_115;
	ld.global.u32 	%r2537, [%rd9+384];
$L__BB6_115:
	add.s32 	%r349, %r201, 128;
	setp.ge.s32 	%p7, %r349, %r105;
	@%p7 bra 	$L__BB6_117;
	ld.global.u32 	%r2538, [%rd9+512];
$L__BB6_117:
	add.s32 	%r351, %r201, 160;
	setp.ge.s32 	%p8, %r351, %r105;
	@%p8 bra 	$L__BB6_119;
	ld.global.u32 	%r2539, [%rd9+640];
$L__BB6_119:
	add.s32 	%r353, %r201, 192;
	setp.ge.s32 	%p9, %r353, %r105;
	@%p9 bra 	$L__BB6_121;
	ld.global.u32 	%r2540, [%rd9+768];
$L__BB6_121:
	add.s32 	%r355, %r201, 224;
	setp.ge.s32 	%p10, %r355, %r105;
	@%p10 bra 	$L__BB6_123;
	ld.global.u32 	%r2541, [%rd9+896];
$L__BB6_123:
	add.s32 	%r357, %r201, 256;
	setp.ge.s32 	%p11, %r357, %r105;
	@%p11 bra 	$L__BB6_125;
	ld.global.u32 	%r2542, [%rd9+1024];
$L__BB6_125:
	add.s32 	%r359, %r201, 288;
	setp.ge.s32 	%p12, %r359, %r105;
	@%p12 bra 	$L__BB6_127;
	ld.global.u32 	%r2543, [%rd9+1152];
$L__BB6_127:
	add.s32 	%r361, %r201, 320;
	setp.ge.s32 	%p13, %r361, %r105;
	@%p13 bra 	$L__BB6_129;
	ld.global.u32 	%r2544, [%rd9+1280];
$L__BB6_129:
	add.s32 	%r363, %r201, 352;
	setp.ge.s32 	%p14, %r363, %r105;
	@%p14 bra 	$L__BB6_131;
	ld.global.u32 	%r2545, [%rd9+1408];
$L__BB6_131:
	add.s32 	%r365, %r201, 384;
	setp.ge.s32 	%p15, %r365, %r105;
	@%p15 bra 	$L__BB6_133;
	ld.global.u32 	%r2546, [%rd9+1536];
$L__BB6_133:
	add.s32 	%r367, %r201, 416;
	setp.ge.s32 	%p16, %r367, %r105;
	@%p16 bra 	$L__BB6_135;
	ld.global.u32 	%r2547, [%rd9+1664];
$L__BB6_135:
	add.s32 	%r369, %r201, 448;
	setp.ge.s32 	%p17, %r369, %r105;
	@%p17 bra 	$L__BB6_137;
	ld.global.u32 	%r2548, [%rd9+1792];
$L__BB6_137:
	add.s32 	%r371, %r201, 480;
	setp.ge.s32 	%p18, %r371, %r105;
	@%p18 bra 	$L__BB6_139;
	ld.global.u32 	%r2549, [%rd9+1920];
$L__BB6_139:
	add.s32 	%r373, %r201, 512;
	setp.ge.s32 	%p19, %r373, %r105;
	@%p19 bra 	$L__BB6_141;
	ld.global.u32 	%r2550, [%rd9+2048];
$L__BB6_141:
	add.s32 	%r375, %r201, 544;
	setp.ge.s32 	%p20, %r375, %r105;
	@%p20 bra 	$L__BB6_143;
	ld.global.u32 	%r2551, [%rd9+2176];
$L__BB6_143:
	add.s32 	%r377, %r201, 576;
	setp.ge.s32 	%p21, %r377, %r105;
	@%p21 bra 	$L__BB6_145;
	ld.global.u32 	%r2552, [%rd9+2304];
$L__BB6_145:
	ld.param.u32 	%r2493, [_ZN3cub18CUB_300001_SM_10006detail6select23DeviceSelectSweepKernelINS2_10policy_hubIiNS0_8NullTypeEiLb0ELNS0_10SelectImplE2EE10Policy1000EPiPS5_N6thrust24THRUST_300001_SM_1000_NS6detail15normal_iteratorINSC_10device_ptrIiEEEES9_NS0_13ScanTileStateIiLb1EEE7is_evenS5_iNS2_19streaming_context_tIiLb0EEELS6_2EEEvT0_T1_T2_T3_T4_T5_T6_T7_iT8_NS1_7vsmem_tE_param_7];
	// begin inline asm
	mov.u32 %r378, %laneid;
	// end inline asm
	mov.u32 	%r241, %tid.x;
	shr.u32 	%r242, %r241, 5;
	mad.lo.s32 	%r409, %r242, 608, %r378;
	shl.b32 	%r410, %r409, 2;
	mov.u32 	%r411, _ZZN3cub18CUB_300001_SM_10006detail6select23DeviceSelectSweepKernelINS2_10policy_hubIiNS0_8NullTypeEiLb0ELNS0_10SelectImplE2EE10Policy1000EPiPS5_N6thrust24THRUST_300001_SM_1000_NS6detail15normal_iteratorINSC_10device_ptrIiEEEES9_NS0_13ScanTileStateIiLb1EEE7is_evenS5_iNS2_19streaming_context_tIiLb0EEELS6_2EEEvT0_T1_T2_T3_T4_T5_T6_T7_iT8_NS1_7vsmem_tEE19static_temp_storage;
	add.s32 	%r412, %r411, %r410;
	st.shared.u32 	[%r412], %r2534;
	st.shared.u32 	[%r412+128], %r2535;
	st.shared.u32 	[%r412+256], %r2536;
	st.shared.u32 	[%r412+384], %r2537;
	st.shared.u32 	[%r412+512], %r2538;
	st.shared.u32 	[%r412+640], %r2539;
	st.shared.u32 	[%r412+768], %r2540;
	st.shared.u32 	[%r412+896], %r2541;
	st.shared.u32 	[%r412+1024], %r2542;
	st.shared.u32 	[%r412+1152], %r2543;
	st.shared.u32 	[%r412+1280], %r2544;
	st.shared.u32 	[%r412+1408], %r2545;
	st.shared.u32 	[%r412+1536], %r2546;
	st.shared.u32 	[%r412+1664], %r2547;
	st.shared.u32 	[%r412+1792], %r2548;
	st.shared.u32 	[%r412+1920], %r2549;
	st.shared.u32 	[%r412+2048], %r2550;
	st.shared.u32 	[%r412+2176], %r2551;
	st.shared.u32 	[%r412+2304], %r2552;
	bar.warp.sync 	-1;
	mad.lo.s32 	%r413, %r378, 72, %r412;
	ld.shared.u32 	%r243, [%r413];
	not.b32 	%r414, %r243;
	ld.shared.u32 	%r244, [%r413+4];
	not.b32 	%r415, %r244;
	ld.shared.u32 	%r245, [%r413+8];
	not.b32 	%r416, %r245;
	ld.shared.u32 	%r246, [%r413+12];
	not.b32 	%r417, %r246;
	ld.shared.u32 	%r247, [%r413+16];
	not.b32 	%r418, %r247;
	ld.shared.u32 	%r248, [%r413+20];
	not.b32 	%r419, %r248;
	ld.shared.u32 	%r249, [%r413+24];
	not.b32 	%r420, %r249;
	ld.shared.u32 	%r250, [%r413+28];
	not.b32 	%r421, %r250;
	ld.shared.u32 	%r251, [%r413+32];
	not.b32 	%r422, %r251;
	ld.shared.u32 	%r252, [%r413+36];
	not.b32 	%r423, %r252;
	ld.shared.u32 	%r253, [%r413+40];
	not.b32 	%r424, %r253;
	ld.shared.u32 	%r254, [%r413+44];
	not.b32 	%r425, %r254;
	ld.shared.u32 	%r255, [%r413+48];
	not.b32 	%r426, %r255;
	ld.shared.u32 	%r256, [%r413+52];
	not.b32 	%r427, %r256;
	ld.shared.u32 	%r257, [%r413+56];
	not.b32 	%r428, %r257;
	ld.shared.u32 	%r258, [%r413+60];
	not.b32 	%r429, %r258;
	ld.shared.u32 	%r259, [%r413+64];
	not.b32 	%r430, %r259;
	ld.shared.u32 	%r260, [%r413+68];
	not.b32 	%r431, %r260;
	ld.shared.u32 	%r261, [%r413+72];
	not.b32 	%r432, %r261;
	mul.lo.s32 	%r433, %r241, 19;
	mov.u32 	%r434, %ctaid.x;
	mov.u32 	%r435, %nctaid.y;
	mov.u32 	%r436, %ctaid.y;
	mad.lo.s32 	%r2562, %r434, %r435, %r436;
	mul.lo.s32 	%r438, %r2562, 11552;
	sub.s32 	%r262, %r2493, %r438;
	setp.lt.s32 	%p22, %r433, %r262;
	and.b32  	%r439, %r414, 1;
	selp.b32 	%r440, %r439, 1, %p22;
	add.s32 	%r441, %r433, 1;
	setp.lt.s32 	%p23, %r441, %r262;
	and.b32  	%r442, %r415, 1;
	selp.b32 	%r443, %r442, 1, %p23;
	add.s32 	%r444, %r433, 2;
	setp.lt.s32 	%p24, %r444, %r262;
	and.b32  	%r445, %r416, 1;
	selp.b32 	%r446, %r445, 1, %p24;
	add.s32 	%r447, %r433, 3;
	setp.lt.s32 	%p25, %r447, %r262;
	and.b32  	%r448, %r417, 1;
	selp.b32 	%r449, %r448, 1, %p25;
	add.s32 	%r450, %r433, 4;
	setp.lt.s32 	%p26, %r450, %r262;
	and.b32  	%r451, %r418, 1;
	selp.b32 	%r452, %r451, 1, %p26;
	add.s32 	%r453, %r433, 5;
	setp.lt.s32 	%p27, %r453, %r262;
	and.b32  	%r454, %r419, 1;
	selp.b32 	%r455, %r454, 1, %p27;
	add.s32 	%r456, %r433, 6;
	setp.lt.s32 	%p28, %r456, %r262;
	and.b32  	%r457, %r420, 1;
	selp.b32 	%r458, %r457, 1, %p28;
	add.s32 	%r459, %r433, 7;
	setp.lt.s32 	%p29, %r459, %r262;
	and.b32  	%r460, %r421, 1;
	selp.b32 	%r461, %r460, 1, %p29;
	add.s32 	%r462, %r433, 8;
	setp.lt.s32 	%p30, %r462, %r262;
	and.b32  	%r463, %r422, 1;
	selp.b32 	%r464, %r463, 1, %p30;
	add.s32 	%r465, %r433, 9;
	setp.lt.s32 	%p31, %r465, %r262;
	and.b32  	%r466, %r423, 1;
	selp.b32 	%r467, %r466, 1, %p31;
	add.s32 	%r468, %r433, 10;
	setp.lt.s32 	%p32, %r468, %r262;
	and.b32  	%r469, %r424, 1;
	selp.b32 	%r470, %r469, 1, %p32;
	add.s32 	%r471, %r433, 11;
	setp.lt.s32 	%p33, %r471, %r262;
	and.b32  	%r472, %r425, 1;
	selp.b32 	%r473, %r472, 1, %p33;
	add.s32 	%r474, %r433, 12;
	setp.lt.s32 	%p34, %r474, %r262;
	and.b32  	%r475, %r426, 1;
	selp.b32 	%r476, %r475, 1, %p34;
	add.s32 	%r477, %r433, 13;
	setp.lt.s32 	%p35, %r477, %r262;
	and.b32  	%r478, %r427, 1;
	selp.b32 	%r479, %r478, 1, %p35;
	add.s32 	%r480, %r433, 14;
	setp.lt.s32 	%p36, %r480, %r262;
	and.b32  	%r481, %r428, 1;
	selp.b32 	%r482, %r481, 1, %p36;
	add.s32 	%r483, %r433, 15;
	setp.lt.s32 	%p37, %r483, %r262;
	and.b32  	%r484, %r429, 1;
	selp.b32 	%r485, %r484, 1, %p37;
	add.s32 	%r486, %r433, 16;
	setp.lt.s32 	%p38, %r486, %r262;
	and.b32  	%r487, %r430, 1;
	selp.b32 	%r488, %r487, 1, %p38;
	add.s32 	%r489, %r433, 17;
	setp.lt.s32 	%p39, %r489, %r262;
	and.b32  	%r490, %r431, 1;
	selp.b32 	%r491, %r490, 1, %p39;
	add.s32 	%r492, %r433, 18;
	setp.lt.s32 	%p40, %r492, %r262;
	and.b32  	%r493, %r432, 1;
	selp.b32 	%r494, %r493, 1, %p40;
	bar.sync 	0;
	add.s32 	%r495, %r443, %r440;
	add.s32 	%r496, %r446, %r495;
	add.s32 	%r497, %r449, %r496;
	add.s32 	%r498, %r452, %r497;
	add.s32 	%r499, %r455, %r498;
	add.s32 	%r500, %r458, %r499;
	add.s32 	%r501, %r461, %r500;
	add.s32 	%r502, %r464, %r501;
	add.s32 	%r503, %r467, %r502;
	add.s32 	%r504, %r470, %r503;
	add.s32 	%r505, %r473, %r504;
	add.s32 	%r506, %r476, %r505;
	add.s32 	%r507, %r479, %r506;
	add.s32 	%r508, %r482, %r507;
	add.s32 	%r509, %r485, %r508;
	add.s32 	%r510, %r488, %r509;
	add.s32 	%r511, %r491, %r510;
	add.s32 	%r383, %r494, %r511;
	mov.b32 	%r381, 1;
	mov.b32 	%r406, 0;
	mov.b32 	%r408, -1;
	// begin inline asm
	{  .reg .s32 r0;  .reg .pred p;  shfl.sync.up.b32 r0|p, %r383, %r381, %r406, %r408;  @p add.s32 r0, r0, %r383;  mov.s32 %r379, r0;}
	// end inline asm
	mov.b32 	%r387, 2;
	// begin inline asm
	{  .reg .s32 r0;  .reg .pred p;  shfl.sync.up.b32 r0|p, %r379, %r387, %r406, %r408;  @p add.s32 r0, r0, %r379;  mov.s32 %r385, r0;}
	// end inline asm
	mov.b32 	%r393, 4;
	// begin inline asm
	{  .reg .s32 r0;  .reg .pred p;  shfl.sync.up.b32 r0|p, %r385, %r393, %r406, %r408;  @p add.s32 r0, r0, %r385;  mov.s32 %r391, r0;}
	// end inline asm
	mov.b32 	%r399, 8;
	// begin inline asm
	{  .reg .s32 r0;  .reg .pred p;  shfl.sync.up.b32 r0|p, %r391, %r399, %r406, %r408;  @p add.s32 r0, r0, %r391;  mov.s32 %r397, r0;}
	// end inline asm
	mov.b32 	%r405, 16;
	// begin inline asm
	{  .reg .s32 r0;  .reg .pred p;  shfl.sync.up.b32 r0|p, %r397, %r405, %r406, %r408;  @p add.s32 r0, r0, %r397;  mov.s32 %r403, r0;}
	// end inline asm
	setp.ne.s32 	%p41, %r378, 31;
	@%p41 bra 	$L__BB6_147;
	shl.b32 	%r512, %r242, 2;
	add.s32 	%r514, %r411, %r512;
	st.shared.u32 	[%r514], %r403;
$L__BB6_147:
	sub.s32 	%r515, %r403, %r383;
	bar.sync 	0;
	ld.shared.v4.u32 	{%r516, %r517, %r518, %r519}, [_ZZN3cub18CUB_300001_SM_10006detail6select23DeviceSelectSweepKernelINS2_10policy_hubIiNS0_8NullTypeEiLb0ELNS0_10SelectImplE2EE10Policy1000EPiPS5_N6thrust24THRUST_300001_SM_1000_NS6detail15normal_iteratorINSC_10device_ptrIiEEEES9_NS0_13ScanTileStateIiLb1EEE7is_evenS5_iNS2_19streaming_context_tIiLb0EEELS6_2EEEvT0_T1_T2_T3_T4_T5_T6_T7_iT8_NS1_7vsmem_tEE19static_temp_storage];
	add.s32 	%r520, %r517, %r516;
	setp.eq.s32 	%p42, %r242, 2;
	selp.b32 	%r521, %r520, %r516, %p42;
	add.s32 	%r522, %r520, %r518;
	setp.eq.s32 	%p43, %r242, 3;
	selp.b32 	%r523, %r522, %r521, %p43;
	add.s32 	%r524, %r522, %r519;
	setp.eq.s32 	%p44, %r242, 4;
	selp.b32 	%r525, %r524, %r523, %p44;
	ld.shared.v4.u32 	{%r526, %r527, %r528, %r529}, [_ZZN3cub18CUB_300001_SM_10006detail6select23DeviceSelectSweepKernelINS2_10policy_hubIiNS0_8NullTypeEiLb0ELNS0_10SelectImplE2EE10Policy1000EPiPS5_N6thrust24THRUST_300001_SM_1000_NS6detail15normal_iteratorINSC_10device_ptrIiEEEES9_NS0_13ScanTileStateIiLb1EEE7is_evenS5_iNS2_19streaming_context_tIiLb0EEELS6_2EEEvT0_T1_T2_T3_T4_T5_T6_T7_iT8_NS1_7vsmem_tEE19static_temp_storage+16];
	add.s32 	%r530, %r524, %r526;
	setp.eq.s32 	%p45, %r242, 5;
	selp.b32 	%r531, %r530, %r525, %p45;
	add.s32 	%r532, %r530, %r527;
	setp.eq.s32 	%p46, %r242, 6;
	selp.b32 	%r533, %r532, %r531, %p46;
	add.s32 	%r534, %r532, %r528;
	setp.eq.s32 	%p47, %r242, 7;
	selp.b32 	%r535, %r534, %r533, %p47;
	add.s32 	%r536, %r534, %r529;
	setp.eq.s32 	%p48, %r242, 8;
	selp.b32 	%r537, %r536, %r535, %p48;
	ld.shared.v4.u32 	{%r538, %r539, %r540, %r541}, [_ZZN3cub18CUB_300001_SM_10006detail6select23DeviceSelectSweepKernelINS2_10policy_hubIiNS0_8NullTypeEiLb0ELNS0_10SelectImplE2EE10Policy1000EPiPS5_N6thrust24THRUST_300001_SM_1000_NS6detail15normal_iteratorINSC_10device_ptrIiEEEES9_NS0_13ScanTileStateIiLb1EEE7is_evenS5_iNS2_19streaming_context_tIiLb0EEELS6_2EEEvT0_T1_T2_T3_T4_T5_T6_T7_iT8_NS1_7vsmem_tEE19static_temp_storage+32];
	add.s32 	%r542, %r536, %r538;
	setp.eq.s32 	%p49, %r242, 9;
	selp.b32 	%r543, %r542, %r537, %p49;
	add.s32 	%r544, %r542, %r539;
	setp.eq.s32 	%p50, %r242, 10;
	selp.b32 	%r545, %r544, %r543, %p50;
	add.s32 	%r546, %r544, %r540;
	setp.eq.s32 	%p51, %r242, 11;
	selp.b32 	%r547, %r546, %r545, %p51;
	add.s32 	%r548, %r546, %r541;
	setp.eq.s32 	%p52, %r242, 12;
	selp.b32 	%r549, %r548, %r547, %p52;
	ld.shared.v4.u32 	{%r550, %r551, %r552, %r553}, [_ZZN3cub18CUB_300001_SM_10006detail6select23DeviceSelectSweepKernelINS2_10policy_hubIiNS0_8NullTypeEiLb0ELNS0_10SelectImplE2EE10Policy1000EPiPS5_N6thrust24THRUST_300001_SM_1000_NS6detail15normal_iteratorINSC_10device_ptrIiEEEES9_NS0_13ScanTileStateIiLb1EEE7is_evenS5_iNS2_19streaming_context_tIiLb0EEELS6_2EEEvT0_T1_T2_T3_T4_T5_T6_T7_iT8_NS1_7vsmem_tEE19static_temp_storage+48];
	add.s32 	%r554, %r548, %r550;
	setp.eq.s32 	%p53, %r242, 13;
	selp.b32 	%r555, %r554, %r549, %p53;
	add.s32 	%r556, %r554, %r551;
	setp.eq.s32 	%p54, %r242, 14;
	selp.b32 	%r557, %r556, %r555, %p54;
	add.s32 	%r558, %r556, %r552;
	setp.eq.s32 	%p55, %r242, 15;
	selp.b32 	%r559, %r558, %r557, %p55;
	add.s32 	%r560, %r558, %r553;
	setp.eq.s32 	%p56, %r242, 16;
	selp.b32 	%r561, %r560, %r559, %p56;
	.pragma "used_bytes_mask 4095";
	ld.shared.v4.u32 	{%r562, %r563, %r564, %r565}, [_ZZN3cub18CUB_300001_SM_10006detail6select23DeviceSelectSweepKernelINS2_10policy_hubIiNS0_8NullTypeEiLb0ELNS0_10SelectImplE2EE10Policy1000EPiPS5_N6thrust24THRUST_300001_SM_1000_NS6detail15normal_iteratorINSC_10device_ptrIiEEEES9_NS0_13ScanTileStateIiLb1EEE7is_evenS5_iNS2_19streaming_context_tIiLb0EEELS6_2EEEvT0_T1_T2_T3_T4_T5_T6_T7_iT8_NS1_7vsmem_tEE19static_temp_storage+64];
	add.s32 	%r566, %r560, %r562;
	setp.eq.s32 	%p57, %r242, 17;
	selp.b32 	%r567, %r566, %r561, %p57;
	add.s32 	%r568, %r566, %r563;
	setp.eq.s32 	%p58, %r242, 18;
	selp.b32 	%r569, %r568, %r567, %p58;
	add.s32 	%r265, %r568, %r564;
	setp.gt.u32 	%p59, %r241, 31;
	setp.lt.u32 	%p60, %r241, 32;
	setp.eq.s32 	%p61, %r378, 0;
	selp.b32 	%r570, 0, %r515, %p61;
	add.s32 	%r2566, %r569, %r570;
	selp.b32 	%r267, %r515, %r2566, %p60;
	@%p59 bra 	$L__BB6_163;
	setp.ne.s32 	%p62, %r241, 0;
	mul.wide.s32 	%rd21, %r2562, 8;
	add.s64 	%rd10, %rd2, %rd21;
	@%p62 bra 	$L__BB6_150;
	st.shared.u32 	[_ZZN3cub18CUB_300001_SM_10006detail6select23DeviceSelectSweepKernelINS2_10policy_hubIiNS0_8NullTypeEiLb0ELNS0_10SelectImplE2EE10Policy1000EPiPS5_N6thrust24THRUST_300001_SM_1000_NS6detail15normal_iteratorINSC_10device_ptrIiEEEES9_NS0_13ScanTileStateIiLb1EEE7is_evenS5_iNS2_19streaming_context_tIiLb0EEELS6_2EEEvT0_T1_T2_T3_T4_T5_T6_T7_iT8_NS1_7vsmem_tEE19static_temp_storage+140], %r265;
	add.s64 	%rd22, %rd10, 256;
	mov.b32 	%r574, 100;
	// begin inline asm
	st.relaxed.gpu.v2.u32 [%rd22], {%r574, %r265};
	// end inline asm
$L__BB6_150:
	not.b32 	%r580, %r241;
	add.s32 	%r2561, %r2562, %r580;
	mov.b32 	%r576, 970;
	// begin inline asm
	nanosleep.u32 %r576;
	// end inline asm
	mul.wide.s32 	%rd24, %r2561, 8;
	add.s64 	%rd25, %rd2, %rd24;
	add.s64 	%rd23, %rd25, 256;
	// begin inline asm
	ld.relaxed.gpu.v2.u32 {%r2563, %r2555}, [%rd23];
	// end inline asm
	mov.b32 	%r2556, 362;
$L__BB6_151:
	setp.eq.s32 	%p63, %r2563, 99;
	mov.b32 	%r581, -1;
	vote.sync.any.pred 	%p64, %p63, %r581;
	not.pred 	%p65, %p64;
	@%p65 bra 	$L__BB6_153;
	shr.u32 	%r278, %r2556, 1;
	mul.lo.s32 	%r983, %r2562, 16807;
	and.b32  	%r2562, %r983, 2147483647;
	sub.s32 	%r984, %r2556, %r278;
	add.s32 	%r985, %r984, 1;
	rem.u32 	%r986, %r2562, %r985;
	add.s32 	%r980, %r986, %r278;
	// begin inline asm
	nanosleep.u32 %r980;
	// end inline asm
	// begin inline asm
	ld.relaxed.gpu.v2.u32 {%r2563, %r2555}, [%rd23];
	// end inline asm
	mov.u32 	%r2556, %r278;
	bra.uni 	$L__BB6_151;
$L__BB6_153:
	setp.eq.s32 	%p66, %r2563, 101;
	mov.b32 	%r608, -1;
	vote.sync.ballot.b32 	%r610, %p66, %r608;
	// begin inline asm
	mov.u32 %r583, %lanemask_ge;
	// end inline asm
	and.b32  	%r611, %r610, %r583;
	or.b32  	%r612, %r611, -2147483648;
	add.s32 	%r613, %r612, -1;
	not.b32 	%r614, %r612;
	and.b32  	%r615, %r614, %r613;
	popc.b32 	%r587, %r615;
	mov.b32 	%r586, 1;
	// begin inline asm
	shfl.sync.down.b32 %r584, %r2555, %r586, %r587, %r608;
	// end inline asm
	setp.lt.s32 	%p68, %r378, %r587;
	selp.b32 	%r616, %r584, 0, %p68;
	add.s32 	%r590, %r616, %r2555;
	mov.b32 	%r591, 2;
	// begin inline asm
	shfl.sync.down.b32 %r589, %r590, %r591, %r587, %r608;
	// end inline asm
	add.s32 	%r617, %r378, 2;
	setp.gt.s32 	%p69, %r617, %r587;
	selp.b32 	%r618, 0, %r589, %p69;
	add.s32 	%r595, %r590, %r618;
	mov.b32 	%r596, 4;
	// begin inline asm
	shfl.sync.down.b32 %r594, %r595, %r596, %r587, %r608;
	// end inline asm
	add.s32 	%r619, %r378, 4;
	setp.gt.s32 	%p70, %r619, %r587;
	selp.b32 	%r620, 0, %r594, %p70;
	add.s32 	%r600, %r595, %r620;
	mov.b32 	%r601, 8;
	// begin inline asm
	shfl.sync.down.b32 %r599, %r600, %r601, %r587, %r608;
	// end inline asm
	add.s32 	%r621, %r378, 8;
	setp.gt.s32 	%p71, %r621, %r587;
	selp.b32 	%r622, 0, %r599, %p71;
	add.s32 	%r605, %r600, %r622;
	mov.b32 	%r606, 16;
	// begin inline asm
	shfl.sync.down.b32 %r604, %r605, %r606, %r587, %r608;
	// end inline asm
	add.s32 	%r623, %r378, 16;
	setp.gt.s32 	%p72, %r623, %r587;
	selp.b32 	%r624, 0, %r604, %p72;
	add.s32 	%r2559, %r605, %r624;
	add.s64 	%rd12, %rd2, 256;
	mov.b32 	%r2557, 362;
$L__BB6_154:
	setp.ne.s32 	%p73, %r2563, 101;
	mov.b32 	%r625, -1;
	vote.sync.all.pred 	%p74, %p73, %r625;
	not.pred 	%p75, %p74;
	@%p75 bra 	$L__BB6_159;
	shr.u32 	%r2557, %r2557, 1;
	mul.wide.s32 	%rd66, %r2561, 8;
	add.s64 	%rd67, %rd12, %rd66;
	add.s64 	%rd65, %rd67, -256;
	// begin inline asm
	ld.relaxed.gpu.v2.u32 {%r2563, %r2564}, [%rd65];
	// end inline asm
	mov.u32 	%r2565, %r2557;
$L__BB6_156:
	setp.eq.s32 	%p155, %r2563, 99;
	mov.b32 	%r930, -1;
	vote.sync.any.pred 	%p156, %p155, %r930;
	not.pred 	%p157, %p156;
	@%p157 bra 	$L__BB6_158;
	shr.u32 	%r298, %r2565, 1;
	mul.lo.s32 	%r976, %r2562, 16807;
	and.b32  	%r2562, %r976, 2147483647;
	sub.s32 	%r977, %r2565, %r298;
	add.s32 	%r978, %r977, 1;
	rem.u32 	%r979, %r2562, %r978;
	add.s32 	%r973, %r979, %r298;
	// begin inline asm
	nanosleep.u32 %r973;
	// end inline asm
	// begin inline asm
	ld.relaxed.gpu.v2.u32 {%r2563, %r2564}, [%rd65];
	// end inline asm
	mov.u32 	%r2565, %r298;
	bra.uni 	$L__BB6_156;
$L__BB6_158:
	setp.eq.s32 	%p158, %r2563, 101;
	mov.b32 	%r956, -1;
	vote.sync.ballot.b32 	%r957, %p158, %r956;
	and.b32  	%r958, %r957, %r583;
	or.b32  	%r959, %r958, -2147483648;
	add.s32 	%r960, %r959, -1;
	not.b32 	%r961, %r959;
	and.b32  	%r962, %r961, %r960;
	popc.b32 	%r935, %r962;
	mov.b32 	%r934, 1;
	// begin inline asm
	shfl.sync.down.b32 %r932, %r2564, %r934, %r935, %r956;
	// end inline asm
	setp.lt.s32 	%p160, %r378, %r935;
	selp.b32 	%r963, %r932, 0, %p160;
	add.s32 	%r938, %r963, %r2564;
	mov.b32 	%r939, 2;
	// begin inline asm
	shfl.sync.down.b32 %r937, %r938, %r939, %r935, %r956;
	// end inline asm
	setp.gt.s32 	%p161, %r617, %r935;
	selp.b32 	%r965, 0, %r937, %p161;
	add.s32 	%r943, %r938, %r965;
	mov.b32 	%r944, 4;
	// begin inline asm
	shfl.sync.down.b32 %r942, %r943, %r944, %r935, %r956;
	// end inline asm
	setp.gt.s32 	%p162, %r619, %r935;
	selp.b32 	%r967, 0, %r942, %p162;
	add.s32 	%r948, %r943, %r967;
	mov.b32 	%r949, 8;
	// begin inline asm
	shfl.sync.down.b32 %r947, %r948, %r949, %r935, %r956;
	// end inline asm
	setp.gt.s32 	%p163, %r621, %r935;
	selp.b32 	%r969, 0, %r947, %p163;
	add.s32 	%r953, %r948, %r969;
	mov.b32 	%r954, 16;
	// begin inline asm
	shfl.sync.down.b32 %r952, %r953, %r954, %r935, %r956;
	// end inline asm
	setp.gt.s32 	%p164, %r623, %r935;
	selp.b32 	%r971, 0, %r952, %p164;
	add.s32 	%r972, %r971, %r2559;
	add.s32 	%r2559, %r972, %r953;
	add.s32 	%r2561, %r2561, -32;
	bra.uni 	$L__BB6_154;
$L__BB6_159:
	setp.ne.s32 	%p76, %r241, 0;
	@%p76 bra 	$L__BB6_161;
	add.s32 	%r628, %r2559, %r265;
	add.s64 	%rd26, %rd10, 256;
	mov.b32 	%r627, 101;
	// begin inline asm
	st.relaxed.gpu.v2.u32 [%rd26], {%r627, %r628};
	// end inline asm
	st.shared.u32 	[_ZZN3cub18CUB_300001_SM_10006detail6select23DeviceSelectSweepKernelINS2_10policy_hubIiNS0_8NullTypeEiLb0ELNS0_10SelectImplE2EE10Policy1000EPiPS5_N6thrust24THRUST_300001_SM_1000_NS6detail15normal_iteratorINSC_10device_ptrIiEEEES9_NS0_13ScanTileStateIiLb1EEE7is_evenS5_iNS2_19streaming_context_tIiLb0EEELS6_2EEEvT0_T1_T2_T3_T4_T5_T6_T7_iT8_NS1_7vsmem_tEE19static_temp_storage+132], %r2559;
	st.shared.u32 	[_ZZN3cub18CUB_300001_SM_10006detail6select23DeviceSelectSweepKernelINS2_10policy_hubIiNS0_8NullTypeEiLb0ELNS0_10SelectImplE2EE10Policy1000EPiPS5_N6thrust24THRUST_300001_SM_1000_NS6detail15normal_iteratorINSC_10device_ptrIiEEEES9_NS0_13ScanTileStateIiLb1EEE7is_evenS5_iNS2_19streaming_context_tIiLb0EEELS6_2EEEvT0_T1_T2_T3_T4_T5_T6_T7_iT8_NS1_7vsmem_tEE19static_temp_storage+136], %r628;
$L__BB6_161:
	setp.ne.s32 	%p77, %r378, 0;
	mov.u32 	%r2566, %r267;
	@%p77 bra 	$L__BB6_163;
	st.shared.u32 	[_ZZN3cub18CUB_300001_SM_10006detail6select23DeviceSelectSweepKernelINS2_10policy_hubIiNS0_8NullTypeEiLb0ELNS0_10SelectImplE2EE10Policy1000EPiPS5_N6thrust24THRUST_300001_SM_1000_NS6detail15normal_iteratorINSC_10device_ptrIiEEEES9_NS0_13ScanTileStateIiLb1EEE7is_evenS5_iNS2_19streaming_context_tIiLb0EEELS6_2EEEvT0_T1_T2_T3_T4_T5_T6_T7_iT8_NS1_7vsmem_tEE19static_temp_storage+96], %r2559;
	mov.u32 	%r2566, %r2559;
$L__BB6_163:
	bar.sync 	0;
	setp.eq.s32 	%p78, %r241, 0;
	@%p78 bra 	$L__BB6_165;
	ld.shared.u32 	%r629, [_ZZN3cub18CUB_300001_SM_10006detail6select23DeviceSelectSweepKernelINS2_10policy_hubIiNS0_8NullTypeEiLb0ELNS0_10SelectImplE2EE10Policy1000EPiPS5_N6thrust24THRUST_300001_SM_1000_NS6detail15normal_iteratorINSC_10device_ptrIiEEEES9_NS0_13ScanTileStateIiLb1EEE7is_evenS5_iNS2_19streaming_context_tIiLb0EEELS6_2EEEvT0_T1_T2_T3_T4_T5_T6_T7_iT8_NS1_7vsmem_tEE19static_temp_storage+96];
	add.s32 	%r2566, %r629, %r2566;
$L__BB6_165:
	ld.param.u32 	%r2494, [_ZN3cub18CUB_300001_SM_10006detail6select23DeviceSelectSweepKernelINS2_10policy_hubIiNS0_8NullTypeEiLb0ELNS0_10SelectImplE2EE10Policy1000EPiPS5_N6thrust24THRUST_300001_SM_1000_NS6detail15normal_iteratorINSC_10device_ptrIiEEEES9_NS0_13ScanTileStateIiLb1EEE7is_evenS5_iNS2_19streaming_context_tIiLb0EEELS6_2EEEvT0_T1_T2_T3_T4_T5_T6_T7_iT8_NS1_7vsmem_tE_param_7];
	mul.lo.s32 	%r630, %r241, 19;
	setp.lt.s32 	%p79, %r630, %r262;
	not.b32 	%r631, %r243;
	and.b32  	%r632, %r631, 1;
	selp.b32 	%r633, %r632, 1, %p79;
	add.s32 	%r634, %r633, %r2566;
	add.s32 	%r635, %r630, 1;
	setp.lt.s32 	%p80, %r635, %r262;
	not.b32 	%r636, %r244;
	and.b32  	%r637, %r636, 1;
	selp.b32 	%r638, %r637, 1, %p80;
	add.s32 	%r639, %r634, %r638;
	add.s32 	%r640, %r630, 2;
	setp.lt.s32 	%p81, %r640, %r262;
	not.b32 	%r641, %r245;
	and.b32  	%r642, %r641, 1;
	selp.b32 	%r643, %r642, 1, %p81;
	add.s32 	%r644, %r639, %r643;
	add.s32 	%r645, %r630, 3;
	setp.lt.s32 	%p82, %r645, %r262;
	not.b32 	%r646, %r246;
	and.b32  	%r647, %r646, 1;
	selp.b32 	%r648, %r647, 1, %p82;
	add.s32 	%r649, %r644, %r648;
	add.s32 	%r650, %r630, 4;
	setp.lt.s32 	%p83, %r650, %r262;
	not.b32 	%r651, %r247;
	and.b32  	%r652, %r651, 1;
	selp.b32 	%r653, %r652, 1, %p83;
	add.s32 	%r654, %r649, %r653;
	add.s32 	%r655, %r630, 5;
	setp.lt.s32 	%p84, %r655, %r262;
	not.b32 	%r656, %r248;
	and.b32  	%r657, %r656, 1;
	selp.b32 	%r658, %r657, 1, %p84;
	add.s32 	%r659, %r654, %r658;
	add.s32 	%r660, %r630, 6;
	setp.lt.s32 	%p85, %r660, %r262;
	not.b32 	%r661, %r249;
	and.b32  	%r662, %r661, 1;
	selp.b32 	%r663, %r662, 1, %p85;
	add.s32 	%r664, %r659, %r663;
	add.s32 	%r665, %r630, 7;
	setp.lt.s32 	%p86, %r665, %r262;
	not.b32 	%r666, %r250;
	and.b32  	%r667, %r666, 1;
	selp.b32 	%r668, %r667, 1, %p86;
	add.s32 	%r669, %r664, %r668;
	add.s32 	%r670, %r630, 8;
	setp.lt.s32 	%p87, %r670, %r262;
	not.b32 	%r671, %r251;
	and.b32  	%r672, %r671, 1;
	selp.b32 	%r673, %r672, 1, %p87;
	add.s32 	%r674, %r669, %r673;
	add.s32 	%r675, %r630, 9;
	setp.lt.s32 	%p88, %r675, %r262;
	not.b32 	%r676, %r252;
	and.b32  	%r677, %r676, 1;
	selp.b32 	%r678, %r677, 1, %p88;
	add.s32 	%r679, %r674, %r678;
	add.s32 	%r680, %r630, 10;
	setp.lt.s32 	%p89, %r680, %r262;
	not.b32 	%r681, %r253;
	and.b32  	%r682, %r681, 1;
	selp.b32 	%r683, %r682, 1, %p89;
	add.s32 	%r684, %r679, %r683;
	add.s32 	%r685, %r630, 11;
	setp.lt.s32 	%p90, %r685, %r262;
	not.b32 	%r686, %r254;
	and.b32  	%r687, %r686, 1;
	selp.b32 	%r688, %r687, 1, %p90;
	add.s32 	%r689, %r684, %r688;
	add.s32 	%r690, %r630, 12;
	setp.lt.s32 	%p91, %r690, %r262;
	not.b32 	%r691, %r255;
	and.b32  	%r692, %r691, 1;
	selp.b32 	%r693, %r692, 1, %p91;
	add.s32 	%r694, %r689, %r693;
	add.s32 	%r695, %r630, 13;
	setp.lt.s32 	%p92, %r695, %r262;
	not.b32 	%r696, %r256;
	and.b32  	%r697, %r696, 1;
	selp.b32 	%r698, %r697, 1, %p92;
	add.s32 	%r699, %r694, %r698;
	add.s32 	%r700, %r630, 14;
	setp.lt.s32 	%p93, %r700, %r262;
	not.b32 	%r701, %r257;
	and.b32  	%r702, %r701, 1;
	selp.b32 	%r703, %r702, 1, %p93;
	add.s32 	%r704, %r699, %r703;
	add.s32 	%r705, %r630, 15;
	setp.lt.s32 	%p94, %r705, %r262;
	not.b32 	%r706, %r258;
	and.b32  	%r707, %r706, 1;
	selp.b32 	%r708, %r707, 1, %p94;
	add.s32 	%r709, %r704, %r708;
	add.s32 	%r710, %r630, 16;
	setp.lt.s32 	%p95, %r710, %r262;
	not.b32 	%r711, %r259;
	and.b32  	%r712, %r711, 1;
	selp.b32 	%r713, %r712, 1, %p95;
	add.s32 	%r714, %r709, %r713;
	add.s32 	%r715, %r630, 17;
	setp.lt.s32 	%p96, %r715, %r262;
	not.b32 	%r716, %r260;
	and.b32  	%r717, %r716, 1;
	selp.b32 	%r718, %r717, 1, %p96;
	add.s32 	%r719, %r714, %r718;
	mov.u32 	%r720, _ZZN3cub18CUB_300001_SM_10006detail6select23DeviceSelectSweepKernelINS2_10policy_hubIiNS0_8NullTypeEiLb0ELNS0_10SelectImplE2EE10Policy1000EPiPS5_N6thrust24THRUST_300001_SM_1000_NS6detail15normal_iteratorINSC_10device_ptrIiEEEES9_NS0_13ScanTileStateIiLb1EEE7is_evenS5_iNS2_19streaming_context_tIiLb0EEELS6_2EEEvT0_T1_T2_T3_T4_T5_T6_T7_iT8_NS1_7vsmem_tEE19static_temp_storage;
	ld.shared.v2.u32 	{%r721, %r722}, [_ZZN3cub18CUB_300001_SM_10006detail6select23DeviceSelectSweepKernelINS2_10policy_hubIiNS0_8NullTypeEiLb0ELNS0_10SelectImplE2EE10Policy1000EPiPS5_N6thrust24THRUST_300001_SM_1000_NS6detail15normal_iteratorINSC_10device_ptrIiEEEES9_NS0_13ScanTileStateIiLb1EEE7is_evenS5_iNS2_19streaming_context_tIiLb0EEELS6_2EEEvT0_T1_T2_T3_T4_T5_T6_T7_iT8_NS1_7vsmem_tEE19static_temp_storage+136];
	ld.shared.u32 	%r723, [_ZZN3cub18CUB_300001_SM_10006detail6select23DeviceSelectSweepKernelINS2_10policy_hubIiNS0_8NullTypeEiLb0ELNS0_10SelectImplE2EE10Policy1000EPiPS5_N6thrust24THRUST_300001_SM_1000_NS6detail15normal_iteratorINSC_10device_ptrIiEEEES9_NS0_13ScanTileStateIiLb1EEE7is_evenS5_iNS2_19streaming_context_tIiLb0EEELS6_2EEEvT0_T1_T2_T3_T4_T5_T6_T7_iT8_NS1_7vsmem_tEE19static_temp_storage+132];
	mov.u32 	%r724, %ctaid.x;
	mov.u32 	%r725, %nctaid.y;
	mov.u32 	%r726, %ctaid.y;
	mad.lo.s32 	%r727, %r724, %r725, %r726;
	mul.lo.s32 	%r728, %r727, 11552;
	sub.s32 	%r729, %r728, %r723;
	sub.s32 	%r730, 11552, %r262;
	sub.s32 	%r2568, %r721, %r730;
	sub.s32 	%r731, %r730, %r722;
	bar.sync 	0;
	add.s32 	%r308, %r731, %r262;
	sub.s32 	%r732, %r2566, %r723;
	sub.s32 	%r733, %r630, %r732;
	setp.eq.s32 	%p97, %r633, 0;
	add.s32 	%r734, %r732, %r308;
	selp.b32 	%r735, %r733, %r734, %p97;
	shl.b32 	%r736, %r735, 2;
	add.s32 	%r737, %r720, %r736;
	st.shared.u32 	[%r737], %r243;
	sub.s32 	%r738, %r723, %r634;
	add.s32 	%r739, %r738, %r635;
	setp.eq.s32 	%p98, %r638, 0;
	add.s32 	%r740, %r734, %r633;
	selp.b32 	%r741, %r739, %r740, %p98;
	shl.b32 	%r742, %r741, 2;
	add.s32 	%r743, %r720, %r742;
	st.shared.u32 	[%r743], %r244;
	sub.s32 	%r744, %r723, %r639;
	add.s32 	%r745, %r744, %r640;
	setp.eq.s32 	%p99, %r643, 0;
	add.s32 	%r746, %r740, %r638;
	selp.b32 	%r747, %r745, %r746, %p99;
	shl.b32 	%r748, %r747, 2;
	add.s32 	%r749, %r720, %r748;
	st.shared.u32 	[%r749], %r245;
	sub.s32 	%r750, %r723, %r644;
	add.s32 	%r751, %r750, %r645;
	setp.eq.s32 	%p100, %r648, 0;
	add.s32 	%r752, %r746, %r643;
	selp.b32 	%r753, %r751, %r752, %p100;
	shl.b32 	%r754, %r753, 2;
	add.s32 	%r755, %r720, %r754;
	st.shared.u32 	[%r755], %r246;
	sub.s32 	%r756, %r723, %r649;
	add.s32 	%r757, %r756, %r650;
	setp.eq.s32 	%p101, %r653, 0;
	add.s32 	%r758, %r752, %r648;
	selp.b32 	%r759, %r757, %r758, %p101;
	shl.b32 	%r760, %r759, 2;
	add.s32 	%r761, %r720, %r760;
	st.shared.u32 	[%r761], %r247;
	sub.s32 	%r762, %r723, %r654;
	add.s32 	%r763, %r762, %r655;
	setp.eq.s32 	%p102, %r658, 0;
	add.s32 	%r764, %r758, %r653;
	selp.b32 	%r765, %r763, %r764, %p102;
	shl.b32 	%r766, %r765, 2;
	add.s32 	%r767, %r720, %r766;
	st.shared.u32 	[%r767], %r248;
	sub.s32 	%r768, %r723, %r659;
	add.s32 	%r769, %r768, %r660;
	setp.eq.s32 	%p103, %r663, 0;
	add.s32 	%r770, %r764, %r658;
	selp.b32 	%r771, %r769, %r770, %p103;
	shl.b32 	%r772, %r771, 2;
	add.s32 	%r773, %r720, %r772;
	st.shared.u32 	[%r773], %r249;
	sub.s32 	%r774, %r723, %r664;
	add.s32 	%r775, %r774, %r665;
	setp.eq.s32 	%p104, %r668, 0;
	add.s32 	%r776, %r770, %r663;
	selp.b32 	%r777, %r775, %r776, %p104;
	shl.b32 	%r778, %r777, 2;
	add.s32 	%r779, %r720, %r778;
	st.shared.u32 	[%r779], %r250;
	sub.s32 	%r780, %r723, %r669;
	add.s32 	%r781, %r780, %r670;
	setp.eq.s32 	%p105, %r673, 0;
	add.s32 	%r782, %r776, %r668;
	selp.b32 	%r783, %r781, %r782, %p105;
	shl.b32 	%r784, %r783, 2;
	add.s32 	%r785, %r720, %r784;
	st.shared.u32 	[%r785], %r251;
	sub.s32 	%r786, %r723, %r674;
	add.s32 	%r787, %r786, %r675;
	setp.eq.s32 	%p106, %r678, 0;
	add.s32 	%r788, %r782, %r673;
	selp.b32 	%r789, %r787, %r788, %p106;
	shl.b32 	%r790, %r789, 2;
	add.s32 	%r791, %r720, %r790;
	st.shared.u32 	[%r791], %r252;
	sub.s32 	%r792, %r723, %r679;
	add.s32 	%r793, %r792, %r680;
	setp.eq.s32 	%p107, %r683, 0;
	add.s32 	%r794, %r788, %r678;
	selp.b32 	%r795, %r793, %r794, %p107;
	shl.b32 	%r796, %r795, 2;
	add.s32 	%r797, %r720, %r796;
	st.shared.u32 	[%r797], %r253;
	sub.s32 	%r798, %r723, %r684;
	add.s32 	%r799, %r798, %r685;
	setp.eq.s32 	%p108, %r688, 0;
	add.s32 	%r800, %r794, %r683;
	selp.b32 	%r801, %r799, %r800, %p108;
	shl.b32 	%r802, %r801, 2;
	add.s32 	%r803, %r720, %r802;
	st.shared.u32 	[%r803], %r254;
	sub.s32 	%r804, %r723, %r689;
	add.s32 	%r805, %r804, %r690;
	setp.eq.s32 	%p109, %r693, 0;
	add.s32 	%r806, %r800, %r688;
	selp.b32 	%r807, %r805, %r806, %p109;
	shl.b32 	%r808, %r807, 2;
	add.s32 	%r809, %r720, %r808;
	st.shared.u32 	[%r809], %r255;
	sub.s32 	%r810, %r723, %r694;
	add.s32 	%r811, %r810, %r695;
	setp.eq.s32 	%p110, %r698, 0;
	add.s32 	%r812, %r806, %r693;
	selp.b32 	%r813, %r811, %r812, %p110;
	shl.b32 	%r814, %r813, 2;
	add.s32 	%r815, %r720, %r814;
	st.shared.u32 	[%r815], %r256;
	sub.s32 	%r816, %r723, %r699;
	add.s32 	%r817, %r816, %r700;
	setp.eq.s32 	%p111, %r703, 0;
	add.s32 	%r818, %r812, %r698;
	selp.b32 	%r819, %r817, %r818, %p111;
	shl.b32 	%r820, %r819, 2;
	add.s32 	%r821, %r720, %r820;
	st.shared.u32 	[%r821], %r257;
	sub.s32 	%r822, %r723, %r704;
	add.s32 	%r823, %r822, %r705;
	setp.eq.s32 	%p112, %r708, 0;
	add.s32 	%r824, %r818, %r703;
	selp.b32 	%r825, %r823, %r824, %p112;
	shl.b32 	%r826, %r825, 2;
	add.s32 	%r827, %r720, %r826;
	st.shared.u32 	[%r827], %r258;
	sub.s32 	%r828, %r723, %r709;
	add.s32 	%r829, %r828, %r710;
	setp.eq.s32 	%p113, %r713, 0;
	add.s32 	%r830, %r824, %r708;
	selp.b32 	%r831, %r829, %r830, %p113;
	shl.b32 	%r832, %r831, 2;
	add.s32 	%r833, %r720, %r832;
	st.shared.u32 	[%r833], %r259;
	sub.s32 	%r834, %r723, %r714;
	add.s32 	%r835, %r834, %r715;
	setp.eq.s32 	%p114, %r718, 0;
	add.s32 	%r836, %r830, %r713;
	selp.b32 	%r837, %r835, %r836, %p114;
	shl.b32 	%r838, %r837, 2;
	add.s32 	%r839, %r720, %r838;
	st.shared.u32 	[%r839], %r260;
	sub.s32 	%r840, %r723, %r719;
	add.s32 	%r841, %r630, 18;
	add.s32 	%r842, %r840, %r841;
	setp.lt.s32 	%p115, %r841, %r262;
	not.b32 	%r843, %r261;
	and.b32  	%r844, %r843, 1;
	selp.b32 	%r845, %r844, 1, %p115;
	setp.eq.s32 	%p116, %r845, 0;
	add.s32 	%r846, %r836, %r718;
	selp.b32 	%r847, %r842, %r846, %p116;
	shl.b32 	%r848, %r847, 2;
	add.s32 	%r849, %r720, %r848;
	st.shared.u32 	[%r849], %r261;
	bar.sync 	0;
	sub.s32 	%r850, %r723, %r308;
	add.s32 	%r851, %r729, %r241;
	not.b32 	%r852, %r851;
	add.s32 	%r309, %r2494, %r852;
	add.s32 	%r310, %r850, %r241;
	setp.ge.s32 	%p117, %r241, %r262;
	shl.b32 	%r853, %r241, 2;
	add.s32 	%r311, %r720, %r853;
	@%p117 bra 	$L__BB6_167;
	ld.shared.u32 	%r854, [%r311];
	setp.lt.s32 	%p118, %r241, %r308;
	selp.b32 	%r855, %r309, %r310, %p118;
	mul.wide.s32 	%rd27, %r855, 4;
	add.s64 	%rd28, %rd3, %rd27;
	st.global.u32 	[%rd28], %r854;
$L__BB6_167:
	add.s32 	%r312, %r241, 608;
	setp.ge.s32 	%p119, %r312, %r262;
	@%p119 bra 	$L__BB6_169;
	ld.shared.u32 	%r856, [%r311+2432];
	add.s32 	%r857, %r310, 608;
	add.s32 	%r858, %r309, -608;
	setp.lt.s32 	%p120, %r312, %r308;
	selp.b32 	%r859, %r858, %r857, %p120;
	mul.wide.s32 	%rd29, %r859, 4;
	add.s64 	%rd30, %rd3, %rd29;
	st.global.u32 	[%rd30], %r856;
$L__BB6_169:
	add.s32 	%r313, %r241, 1216;
	setp.ge.s32 	%p121, %r313, %r262;
	@%p121 bra 	$L__BB6_171;
	ld.shared.u32 	%r860, [%r311+4864];
	add.s32 	%r861, %r310, 1216;
	add.s32 	%r862, %r309, -1216;
	setp.lt.s32 	%p122, %r313, %r308;
	selp.b32 	%r863, %r862, %r861, %p122;
	mul.wide.s32 	%rd31, %r863, 4;
	add.s64 	%rd32, %rd3, %rd31;
	st.global.u32 	[%rd32], %r860;
$L__BB6_171:
	add.s32 	%r314, %r241, 1824;
	setp.ge.s32 	%p123, %r314, %r262;
	@%p123 bra 	$L__BB6_173;
	ld.shared.u32 	%r864, [%r311+7296];
	add.s32 	%r865, %r310, 1824;
	add.s32 	%r866, %r309, -1824;
	setp.lt.s32 	%p124, %r314, %r308;
	selp.b32 	%r867, %r866, %r865, %p124;
	mul.wide.s32 	%rd33, %r867, 4;
	add.s64 	%rd34, %rd3, %rd33;
	st.global.u32 	[%rd34], %r864;
$L__BB6_173:
	add.s32 	%r315, %r241, 2432;
	setp.ge.s32 	%p125, %r315, %r262;
	@%p125 bra 	$L__BB6_175;
	ld.shared.u32 	%r868, [%r311+9728];
	add.s32 	%r869, %r310, 2432;
	add.s32 	%r870, %r309, -2432;
	setp.lt.s32 	%p126, %r315, %r308;
	selp.b32 	%r871, %r870, %r869, %p126;
	mul.wide.s32 	%rd35, %r871, 4;
	add.s64 	%rd36, %rd3, %rd35;
	st.global.u32 	[%rd36], %r868;
$L__BB6_175:
	add.s32 	%r316, %r241, 3040;
	setp.ge.s32 	%p127, %r316, %r262;
	@%p127 bra 	$L__BB6_177;
	ld.shared.u32 	%r872, [%r311+12160];
	add.s32 	%r873, %r310, 3040;
	add.s32 	%r874, %r309, -3040;
	setp.lt.s32 	%p128, %r316, %r308;
	selp.b32 	%r875, %r874, %r873, %p128;
	mul.wide.s32 	%rd37, %r875, 4;
	add.s64 	%rd38, %rd3, %rd37;
	st.global.u32 	[%rd38], %r872;
$L__BB6_177:
	add.s32 	%r317, %r241, 3648;
	setp.ge.s32 	%p129, %r317, %r262;
	@%p129 bra 	$L__BB6_179;
	ld.shared.u32 	%r876, [%r311+14592];
	add.s32 	%r877, %r310, 3648;
	add.s32 	%r878, %r309, -3648;
	setp.lt.s32 	%p130, %r317, %r308;
	selp.b32 	%r879, %r878, %r877, %p130;
	mul.wide.s32 	%rd39, %r879, 4;
	add.s64 	%rd40, %rd3, %rd39;
	st.global.u32 	[%rd40], %r876;
$L__BB6_179:
	add.s32 	%r318, %r241, 4256;
	setp.ge.s32 	%p131, %r318, %r262;
	@%p131 bra 	$L__BB6_181;
	ld.shared.u32 	%r880, [%r311+17024];
	add.s32 	%r881, %r310, 4256;
	add.s32 	%r882, %r309, -4256;
	setp.lt.s32 	%p132, %r318, %r308;
	selp.b32 	%r883, %r882, %r881, %p132;
	mul.wide.s32 	%rd41, %r883, 4;
	add.s64 	%rd42, %rd3, %rd41;
	st.global.u32 	[%rd42], %r880;
$L__BB6_181:
	add.s32 	%r319, %r241, 4864;
	setp.ge.s32 	%p133, %r319, %r262;
	@%p133 bra 	$L__BB6_183;
	ld.shared.u32 	%r884, [%r311+19456];
	add.s32 	%r885, %r310, 4864;
	add.s32 	%r886, %r309, -4864;
	setp.lt.s32 	%p134, %r319, %r308;
	selp.b32 	%r887, %r886, %r885, %p134;
	mul.wide.s32 	%rd43, %r887, 4;
	add.s64 	%rd44, %rd3, %rd43;
	st.global.u32 	[%rd44], %r884;
$L__BB6_183:
	add.s32 	%r320, %r241, 5472;
	setp.ge.s32 	%p135, %r320, %r262;
	@%p135 bra 	$L__BB6_185;
	ld.shared.u32 	%r888, [%r311+21888];
	add.s32 	%r889, %r310, 5472;
	add.s32 	%r890, %r309, -5472;
	setp.lt.s32 	%p136, %r320, %r308;
	selp.b32 	%r891, %r890, %r889, %p136;
	mul.wide.s32 	%rd45, %r891, 4;
	add.s64 	%rd46, %rd3, %rd45;
	st.global.u32 	[%rd46], %r888;
$L__BB6_185:
	add.s32 	%r321, %r241, 6080;
	setp.ge.s32 	%p137, %r321, %r262;
	@%p137 bra 	$L__BB6_187;
	ld.shared.u32 	%r892, [%r311+24320];
	add.s32 	%r893, %r310, 6080;
	add.s32 	%r894, %r309, -6080;
	setp.lt.s32 	%p138, %r321, %r308;
	selp.b32 	%r895, %r894, %r893, %p138;
	mul.wide.s32 	%rd47, %r895, 4;
	add.s64 	%rd48, %rd3, %rd47;
	st.global.u32 	[%rd48], %r892;
$L__BB6_187:
	add.s32 	%r322, %r241, 6688;
	setp.ge.s32 	%p139, %r322, %r262;
	@%p139 bra 	$L__BB6_189;
	ld.shared.u32 	%r896, [%r311+26752];
	add.s32 	%r897, %r310, 6688;
	add.s32 	%r898, %r309, -6688;
	setp.lt.s32 	%p140, %r322, %r308;
	selp.b32 	%r899, %r898, %r897, %p140;
	mul.wide.s32 	%rd49, %r899, 4;
	add.s64 	%rd50, %rd3, %rd49;
	st.global.u32 	[%rd50], %r896;
$L__BB6_189:
	add.s32 	%r323, %r241, 7296;
	setp.ge.s32 	%p141, %r323, %r262;
	@%p141 bra 	$L__BB6_191;
	ld.shared.u32 	%r900, [%r311+29184];
	add.s32 	%r901, %r310, 7296;
	add.s32 	%r902, %r309, -7296;
	setp.lt.s32 	%p142, %r323, %r308;
	selp.b32 	%r903, %r902, %r901, %p142;
	mul.wide.s32 	%rd51, %r903, 4;
	add.s64 	%rd52, %rd3, %rd51;
	st.global.u32 	[%rd52], %r900;
$L__BB6_191:
	add.s32 	%r324, %r241, 7904;
	setp.ge.s32 	%p143, %r324, %r262;
	@%p143 bra 	$L__BB6_193;
	ld.shared.u32 	%r904, [%r311+31616];
	add.s32 	%r905, %r310, 7904;
	add.s32 	%r906, %r309, -7904;
	setp.lt.s32 	%p144, %r324, %r308;
	selp.b32 	%r907, %r906, %r905, %p144;
	mul.wide.s32 	%rd53, %r907, 4;
	add.s64 	%rd54, %rd3, %rd53;
	st.global.u32 	[%rd54], %r904;
$L__BB6_193:
	add.s32 	%r325, %r241, 8512;
	setp.ge.s32 	%p145, %r325, %r262;
	@%p145 bra 	$L__BB6_195;
	ld.shared.u32 	%r908, [%r311+34048];
	add.s32 	%r909, %r310, 8512;
	add.s32 	%r910, %r309, -8512;
	setp.lt.s32 	%p146, %r325, %r308;
	selp.b32 	%r911, %r910, %r909, %p146;
	mul.wide.s32 	%rd55, %r911, 4;
	add.s64 	%rd56, %rd3, %rd55;
	st.global.u32 	[%rd56], %r908;
$L__BB6_195:
	add.s32 	%r326, %r241, 9120;
	setp.ge.s32 	%p147, %r326, %r262;
	@%p147 bra 	$L__BB6_197;
	ld.shared.u32 	%r912, [%r311+36480];
	add.s32 	%r913, %r310, 9120;
	add.s32 	%r914, %r309, -9120;
	setp.lt.s32 	%p148, %r326, %r308;
	selp.b32 	%r915, %r914, %r913, %p148;
	mul.wide.s32 	%rd57, %r915, 4;
	add.s64 	%rd58, %rd3, %rd57;
	st.global.u32 	[%rd58], %r912;
$L__BB6_197:
	add.s32 	%r327, %r241, 9728;
	setp.ge.s32 	%p149, %r327, %r262;
	@%p149 bra 	$L__BB6_199;
	ld.shared.u32 	%r916, [%r311+38912];
	add.s32 	%r917, %r310, 9728;
	add.s32 	%r918, %r309, -9728;
	setp.lt.s32 	%p150, %r327, %r308;
	selp.b32 	%r919, %r918, %r917, %p150;
	mul.wide.s32 	%rd59, %r919, 4;
	add.s64 	%rd60, %rd3, %rd59;
	st.global.u32 	[%rd60], %r916;
$L__BB6_199:
	add.s32 	%r328, %r241, 10336;
	setp.ge.s32 	%p151, %r328, %r262;
	@%p151 bra 	$L__BB6_201;
	ld.shared.u32 	%r920, [%r311+41344];
	add.s32 	%r921, %r310, 10336;
	add.s32 	%r922, %r309, -10336;
	setp.lt.s32 	%p152, %r328, %r308;
	selp.b32 	%r923, %r922, %r921, %p152;
	mul.wide.s32 	%rd61, %r923, 4;
	add.s64 	%rd62, %rd3, %rd61;
	st.global.u32 	[%rd62], %r920;
$L__BB6_201:
	add.s32 	%r924, %r241, 10944;
	setp.lt.s32 	%p153, %r924, %r308;
	add.s32 	%r925, %r309, -10944;
	add.s32 	%r926, %r310, 10944;
	selp.b32 	%r329, %r925, %r926, %p153;
	setp.ge.s32 	%p154, %r924, %r262;
	@%p154 bra 	$L__BB6_203;
	ld.shared.u32 	%r927, [%r311+43776];
	mul.wide.s32 	%rd63, %r329, 4;
	add.s64 	%rd64, %rd3, %rd63;
	st.global.u32 	[%rd64], %r927;
$L__BB6_203:
	mov.u32 	%r1472, %tid.x;
	setp.ne.s32 	%p288, %r1472, 0;
	@%p288 bra 	$L__BB6_205;
	ld.param.u64 	%rd211, [_ZN3cub18CUB_300001_SM_10006detail6select23DeviceSelectSweepKernelINS2_10policy_hubIiNS0_8NullTypeEiLb0ELNS0_10SelectImplE2EE10Policy1000EPiPS5_N6thrust24THRUST_300001_SM_1000_NS6detail15normal_iteratorINSC_10device_ptrIiEEEES9_NS0_13ScanTileStateIiLb1EEE7is_evenS5_iNS2_19streaming_context_tIiLb0EEELS6_2EEEvT0_T1_T2_T3_T4_T5_T6_T7_iT8_NS1_7vsmem_tE_param_3];
	cvta.to.global.u64 	%rd111, %rd211;
	st.global.u32 	[%rd111], %r2568;
$L__BB6_205:
	ret;

}
	// .globl	_ZN3cub18CUB_300001_SM_10006detail6select23DeviceSelectSweepKernelINS2_10policy_hubIiNS0_8NullTypeElLb0ELNS0_10SelectImplE2EE10Policy1000EPiPS5_N6thrust24THRUST_300001_SM_1000_NS6detail15normal_iteratorINSC_10device_ptrIiEEEEPlNS0_13ScanTileStateIiLb1EEE7is_evenS5_iNS2_19streaming_context_tIlLb1EEELS6_2EEEvT0_T1_T2_T3_T4_T5_T6_T7_iT8_NS1_7vsmem_tE
.visible .entry _ZN3cub18CUB_300001_SM_10006detail6select23DeviceSelectSweepKernelINS2_10policy_hubIiNS0_8NullTypeElLb0ELNS0_10SelectImplE2EE10Policy1000EPiPS5_N6thrust24THRUST_300001_SM_1000_NS6detail15normal_iteratorINSC_10device_ptrIiEEEEPlNS0_13ScanTileStateIiLb1EEE7is_evenS5_iNS2_19streaming_context_tIlLb1EEELS6_2EEEvT0_T1_T2_T3_T4_T5_T6_T7_iT8_NS1_7vsmem_tE(
	.param .u64 .ptr .align 1 _ZN3cub18CUB_300001_SM_10006detail6select23DeviceSelectSweepKernelINS2_10policy_hubIiNS0_8NullTypeElLb0ELNS0_10SelectImplE2EE10Policy1000EPiPS5_N6thrust24THRUST_300001_SM_1000_NS6detail15normal_iteratorINSC_10device_ptrIiEEEEPlNS0_13ScanTileStateIiLb1EEE7is_evenS5_iNS2_19streaming_context_tIlLb1EEELS6_2EEEvT0_T1_T2_T3_T4_T5_T6_T7_iT8_NS1_7vsmem_tE_param_0,
	.param .u64 .ptr .align 1 _ZN3cub18CUB_300001_SM_10006detail6select23DeviceSelectSweepKernelINS2_10policy_hubIiNS0_8NullTypeElLb0ELNS0_10SelectImplE2EE10Policy1000EPiPS5_N6thrust24THRUST_300001_SM_1000_NS6detail15normal_iteratorINSC_10device_ptrIiEEEEPlNS0_13ScanTileStateIiLb1EEE7is_evenS5_iNS2_19streaming_context_tIlLb1EEELS6_2EEEvT0_T1_T2_T3_T4_T5_T6_T7_iT8_NS1_7vsmem_tE_param_1,
	.param .align 8 .b8 _ZN3cub18CUB_300001_SM_10006detail6select23DeviceSelectSweepKernelINS2_10policy_hubIiNS0_8NullTypeElLb0ELNS0_10SelectImplE2EE10Policy1000EPiPS5_N6thrust24THRUST_300001_SM_1000_NS6detail15normal_iteratorINSC_10device_ptrIiEEEEPlNS0_13ScanTileStateIiLb1EEE7is_evenS5_iNS2_19streaming_context_tIlLb1EEELS6_2EEEvT0_T1_T2_T3_T4_T5_T6_T7_iT8_NS1_7vsmem_tE_param_2[8],
	.param .u64 .ptr .align 1 _ZN3cub18CUB_300001_SM_10006detail6select23DeviceSelectSweepKernelINS2_10policy_hubIiNS0_8NullTypeElLb0ELNS0_10SelectImplE2EE10Policy1000EPiPS5_N6thrust24THRUST_300001_SM_1000_NS6detail15normal_iteratorINSC_10device_ptrIiEEEEPlNS0_13ScanTileStateIiLb1EEE7is_evenS5_iNS2_19streaming_context_tIlLb1EEELS6_2EEEvT0_T1_T2_T3_T4_T5_T6_T7_iT8_NS1_7vsmem_tE_param_3,
	.param .align 8 .b8 _ZN3cub18CUB_300001_SM_10006detail6select23DeviceSelectSweepKernelINS2_10policy_hubIiNS0_8NullTypeElLb0ELNS0_10SelectImplE2EE10Policy1000EPiPS5_N6thrust24THRUST_300001_SM_1000_NS6detail15normal_iteratorINSC_10device_ptrIiEEEEPlNS0_13ScanTileStateIiLb1EEE7is_evenS5_iNS2_19streaming_context_tIlLb1EEELS6_2EEEvT0_T1_T2_T3_T4_T5_T6_T7_iT8_NS1_7vsmem_tE_param_4[8],
	.param .align 1 .b8 _ZN3cub18CUB_300001_SM_10006detail6select23DeviceSelectSweepKernelINS2_10policy_hubIiNS0_8NullTypeElLb0ELNS0_10SelectImplE2EE10Policy1000EPiPS5_N6thrust24THRUST_300001_SM_1000_NS6detail15normal_iteratorINSC_10device_ptrIiEEEEPlNS0_13ScanTileStateIiLb1EEE7is_evenS5_iNS2_19streaming_context_tIlLb1EEELS6_2EEEvT0_T1_T2_T3_T4_T5_T6_T7_iT8_NS1_7vsmem_tE_param_5[1],
	.param .align 1 .b8 _ZN3cub18CUB_300001_SM_10006detail6select23DeviceSelectSweepKernelINS2_10policy_hubIiNS0_8NullTypeElLb0ELNS0_10SelectImplE2EE10Policy1000EPiPS5_N6thrust24THRUST_300001_SM_1000_NS6detail15normal_iteratorINSC_10device_ptrIiEEEEPlNS0_13ScanTileStateIiLb1EEE7is_evenS5_iNS2_19streaming_context_tIlLb1EEELS6_2EEEvT0_T1_T2_T3_T4_T5_T6_T7_iT8_NS1_7vsmem_tE_param_6[1],
	.param .u32 _ZN3cub18CUB_300001_SM_10006detail6select23DeviceSelectSweepKernelINS2_10policy_hubIiNS0_8NullTypeElLb0ELNS0_10SelectImplE2EE10Policy1000EPiPS5_N6thrust24THRUST_300001_SM_1000_NS6detail15normal_iteratorINSC_10device_ptrIiEEEEPlNS0_13ScanTileStateIiLb1EEE7is_evenS5_iNS2_19streaming_context_tIlLb1EEELS6_2EEEvT0_T1_T2_T3_T4_T5_T6_T7_iT8_NS1_7vsmem_tE_param_7,
	.param .u32 _ZN3cub18CUB_300001_SM_10006detail6select23DeviceSelectSweepKernelINS2_10policy_hubIiNS0_8NullTypeElLb0ELNS0_10SelectImplE2EE10Policy1000EPiPS5_N6thrust24THRUST_300001_SM_1000_NS6detail15normal_iteratorINSC_10device_ptrIiEEEEPlNS0_13ScanTileStateIiLb1EEE7is_evenS5_iNS2_19streaming_context_tIlLb1EEELS6_2EEEvT0_T1_T2_T3_T4_T5_T6_T7_iT8_NS1_7vsmem_tE_param_8,
	.param .align 8 .b8 _ZN3cub18CUB_300001_SM_10006detail6select23DeviceSelectSweepKernelINS2_10policy_hubIiNS0_8NullTypeElLb0ELNS0_10SelectImplE2EE10Policy1000EPiPS5_N6thrust24THRUST_300001_SM_1000_NS6detail15normal_iteratorINSC_10device_ptrIiEEEEPlNS0_13ScanTileStateIiLb1EEE7is_evenS5_iNS2_19streaming_context_tIlLb1EEELS6_2EEEvT0_T1_T2_T3_T4_T5_T6_T7_iT8_NS1_7vsmem_tE_param_9[40],
	.param .align 8 .b8 _ZN3cub18CUB_300001_SM_10006detail6select23DeviceSelectSweepKernelINS2_10policy_hubIiNS0_8NullTypeElLb0ELNS0_10SelectImplE2EE10Policy1000EPiPS5_N6thrust24THRUST_300001_SM_1000_NS6detail15normal_iteratorINSC_10device_ptrIiEEEEPlNS0_13ScanTileStateIiLb1EEE7is_evenS5_iNS2_19streaming_context_tIlLb1EEELS6_2EEEvT0_T1_T2_T3_T4_T5_T6_T7_iT8_NS1_7vsmem_tE_param_10[8]
)
.maxntid 608
{
	.reg .pred 	%p<567>;
	.reg .b16 	%rs<164>;
	.reg .b32 	%r<2145>;
	.reg .b64 	%rd<1632>;
	// demoted variable
	.shared .align 16 .b8 _ZZN3cub18CUB_300001_SM_10006detail6select23DeviceSelectSweepKernelINS2_10policy_hubIiNS0_8NullTypeElLb0ELNS0_10SelectImplE2EE10Policy1000EPiPS5_N6thrust24THRUST_300001_SM_1000_NS6detail15normal_iteratorINSC_10device_ptrIiEEEEPlNS0_13ScanTileStateIiLb1EEE7is_evenS5_iNS2_19streaming_context_tIlLb1EEELS6_2EEEvT0_T1_T2_T3_T4_T5_T6_T7_iT8_NS1_7vsmem_tEE19static_temp_storage[46208];
	ld.param.u64 	%rd3, [_ZN3cub18CUB_300001_SM_10006detail6select23DeviceSelectSweepKernelINS2_10policy_hubIiNS0_8NullTypeElLb0ELNS0_10SelectImplE2EE10Policy1000EPiPS5_N6thrust24THRUST_300001_SM_1000_NS6detail15normal_iteratorINSC_10device_ptrIiEEEEPlNS0_13ScanTileStateIiLb1EEE7is_evenS5_iNS2_19streaming_context_tIlLb1EEELS6_2EEEvT0_T1_T2_T3_T4_T5_T6_T7_iT8_NS1_7vsmem_tE_param_4];
	ld.param.u64 	%rd568, [_ZN3cub18CUB_300001_SM_10006detail6select23DeviceSelectSweepKernelINS2_10policy_hubIiNS0_8NullTypeElLb0ELNS0_10SelectImplE2EE10Policy1000EPiPS5_N6thrust24THRUST_300001_SM_1000_NS6detail15normal_iteratorINSC_10device_ptrIiEEEEPlNS0_13ScanTileStateIiLb1EEE7is_evenS5_iNS2_19streaming_context_tIlLb1EEELS6_2EEEvT0_T1_T2_T3_T4_T5_T6_T7_iT8_NS1_7vsmem_tE_param_2];
	ld.param.u64 	%rd569, [_ZN3cub18CUB_300001_SM_10006detail6select23DeviceSelectSweepKernelINS2_10policy_hubIiNS0_8NullTypeElLb0ELNS0_10SelectImplE2EE10Policy1000EPiPS5_N6thrust24THRUST_300001_SM_1000_NS6detail15normal_iteratorINSC_10device_ptrIiEEEEPlNS0_13ScanTileStateIiLb1EEE7is_evenS5_iNS2_19streaming_context_tIlLb1EEELS6_2EEEvT0_T1_T2_T3_T4_T5_T6_T7_iT8_NS1_7vsmem_tE_param_0];
	ld.param.u32 	%r571, [_ZN3cub18CUB_300001_SM_10006detail6select23DeviceSelectSweepKernelINS2_10policy_hubIiNS0_8NullTypeElLb0ELNS0_10SelectImplE2EE10Policy1000EPiPS5_N6thrust24THRUST_300001_SM_1000_NS6detail15normal_iteratorINSC_10device_ptrIiEEEEPlNS0_13ScanTileStateIiLb1EEE7is_evenS5_iNS2_19streaming_context_tIlLb1EEELS6_2EEEvT0_T1_T2_T3_T4_T5_T6_T7_iT8_NS1_7vsmem_tE_param_7];
	ld.param.u32 	%r572, [_ZN3cub18CUB_300001_SM_10006detail6select23DeviceSelectSweepKernelINS2_10policy_hubIiNS0_8NullTypeElLb0ELNS0_10SelectImplE2EE10Policy1000EPiPS5_N6thrust24THRUST_300001_SM_1000_NS6detail15normal_iteratorINSC_10device_ptrIiEEEEPlNS0_13ScanTileStateIiLb1EEE7is_evenS5_iNS2_19streaming_context_tIlLb1EEELS6_2EEEvT0_T1_T2_T3_T4_T5_T6_T7_iT8_NS1_7vsmem_tE_param_8];
	mov.b64 	%rd570, _ZN3cub18CUB_300001_SM_10006detail6select23DeviceSelectSweepKernelINS2_10policy_hubIiNS0_8NullTypeElLb0ELNS0_10SelectImplE2EE10Policy1000EPiPS5_N6thrust24THRUST_300001_SM_1000_NS6detail15normal_iteratorINSC_10device_ptrIiEEEEPlNS0_13ScanTileStateIiLb1EEE7is_evenS5_iNS2_19streaming_context_tIlLb1EEELS6_2EEEvT0_T1_T2_T3_T4_T5_T6_T7_iT8_NS1_7vsmem_tE_param_9;
	mov.u64 	%rd1, %rd570;
	cvta.to.global.u64 	%rd2, %rd569;
	cvta.to.global.u64 	%rd4, %rd568;
	mov.u32 	%r573, %ctaid.x;
	mov.u32 	%r574, %nctaid.y;
	mov.u32 	%r575, %ctaid.y;
	mad.lo.s32 	%r2076, %r573, %r574, %r575;
	mul.lo.s32 	%r2, %r2076, 11552;
	add.s32 	%r576, %r572, -1;
	setp.ge.s32 	%p1, %r2076, %r576;
	@%p1 bra 	$L__BB7_294;
	setp.ne.s32 	%p343, %r2076, 0;
	@%p343 bra 	$L__BB7_140;
	ld.param.u8 	%rs125, [%rd1];
	setp.eq.s16 	%p469, %rs125, 0;
	ld.param.u64 	%rd1220, [%rd1+16];
	selp.b64 	%rd1221, %rd1220, 0, %p469;
	cvt.u64.u32 	%rd1222, %r2;
	add.s64 	%rd1223, %rd1221, %rd1222;
	mov.u32 	%r3, %tid.x;
	and.b32  	%r1812, %r3, 31;
	and.b32  	%r1813, %r3, 992;
	mul.lo.s32 	%r1814, %r1813, 19;
	or.b32  	%r1815, %r1814, %r1812;
	cvt.u64.u32 	%rd1224, %r1815;
	add.s64 	%rd1225, %rd1223, %rd1224;
	shl.b64 	%rd1226, %rd1225, 2;
	add.s64 	%rd1227, %rd2, %rd1226;
	ld.global.u32 	%r1816, [%rd1227];
	ld.global.u32 	%r1817, [%rd1227+128];
	ld.global.u32 	%r1818, [%rd1227+256];
	ld.global.u32 	%r1819, [%rd1227+384];
	ld.global.u32 	%r1820, [%rd1227+512];
	ld.global.u32 	%r1821, [%rd1227+640];
	ld.global.u32 	%r1822, [%rd1227+768];
	ld.global.u32 	%r1823, [%rd1227+896];
	ld.global.u32 	%r1824, [%rd1227+1024];
	ld.global.u32 	%r1825, [%rd1227+1152];
	ld.global.u32 	%r1826, [%rd1227+1280];
	ld.global.u32 	%r1827, [%rd1227+1408];
	ld.global.u32 	%r1828, [%rd1227+1536];
	ld.global.u32 	%r1829, [%rd1227+1664];
	ld.global.u32 	%r1830, [%rd1227+1792];
	ld.global.u32 	%r1831, [%rd1227+1920];
	ld.global.u32 	%r1832, [%rd1227+2048];
	ld.global.u32 	%r1833, [%rd1227+2176];
	ld.global.u32 	%r1834, [%rd1227+2304];
	// begin inline asm
	mov.u32 %r1781, %laneid;
	// end inline asm
	shr.u32 	%r5, %r3, 5;
	mad.lo.s32 	%r1835, %r5, 608, %r1781;
	shl.b32 	%r1836, %r1835, 2;
	mov.u32 	%r1837, _ZZN3cub18CUB_300001_SM_10006detail6select23DeviceSelectSweepKernelINS2_10policy_hubIiNS0_8NullTypeElLb0ELNS0_10SelectImplE2EE10Policy1000EPiPS5_N6thrust24THRUST_300001_SM_1000_NS6detail15normal_iteratorINSC_10device_ptrIiEEEEPlNS0_13ScanTileStateIiLb1EEE7is_evenS5_iNS2_19streaming_context_tIlLb1EEELS6_2EEEvT0_T1_T2_T3_T4_T5_T6_T7_iT8_NS1_7vsmem_tEE19static_temp_storage;
	add.s32 	%r1838, %r1837, %r1836;
	st.shared.u32 	[%r1838], %r1816;
	st.shared.u32 	[%r1838+128], %r1817;
	st.shared.u32 	[%r1838+256], %r1818;
	st.shared.u32 	[%r1838+384], %r1819;
	st.shared.u32 	[%r1838+512], %r1820;
	st.shared.u32 	[%r1838+640], %r1821;
	st.shared.u32 	[%r1838+768], %r1822;
	st.shared.u32 	[%r1838+896], %r1823;
	st.shared.u32 	[%r1838+1024], %r1824;
	st.shared.u32 	[%r1838+1152], %r1825;
	st.shared.u32 	[%r1838+1280], %r1826;
	st.shared.u32 	[%r1838+1408], %r1827;
	st.shared.u32 	[%r1838+1536], %r1828;
	st.shared.u32 	[%r1838+1664], %r1829;
	st.shared.u32 	[%r1838+1792], %r1830;
	st.shared.u32 	[%r1838+1920], %r1831;
	st.shared.u32 	[%r1838+2048], %r1832;
	st.shared.u32 	[%r1838+2176], %r1833;
	st.shared.u32 	[%r1838+2304], %r1834;
	bar.warp.sync 	-1;
	mad.lo.s32 	%r1839, %r1781, 72, %r1838;
	ld.shared.u32 	%r6, [%r1839];
	ld.shared.u32 	%r7, [%r1839+4];
	ld.shared.u32 	%r8, [%r1839+8];
	ld.shared.u32 	%r9, [%r1839+12];
	ld.shared.u32 	%r10, [%r1839+16];
	ld.shared.u32 	%r11, [%r1839+20];
	ld.shared.u32 	%r12, [%r1839+24];
	ld.shared.u32 	%r13, [%r1839+28];
	ld.shared.u32 	%r14, [%r1839+32];
	ld.shared.u32 	%r15, [%r1839+36];
	ld.shared.u32 	%r16, [%r1839+40];
	ld.shared.u32 	%r17, [%r1839+44];
	ld.shared.u32 	%r18, [%r1839+48];
	ld.shared.u32 	%r19, [%r1839+52];
	ld.shared.u32 	%r20, [%r1839+56];
	ld.shared.u32 	%r21, [%r1839+60];
	ld.shared.u32 	%r22, [%r1839+64];
	ld.shared.u32 	%r23, [%r1839+68];
	ld.shared.u32 	%r24, [%r1839+72];
	and.b32  	%r25, %r6, 1;
	xor.b32  	%r26, %r25, 1;
	and.b32  	%r27, %r7, 1;
	xor.b32  	%r28, %r27, 1;
	and.b32  	%r29, %r8, 1;
	xor.b32  	%r30, %r29, 1;
	and.b32  	%r31, %r9, 1;
	xor.b32  	%r32, %r31, 1;
	and.b32  	%r33, %r10, 1;
	xor.b32  	%r34, %r33, 1;
	and.b32  	%r35, %r11, 1;
	xor.b32  	%r36, %r35, 1;
	and.b32  	%r37, %r12, 1;
	xor.b32  	%r38, %r37, 1;
	and.b32  	%r39, %r13, 1;
	xor.b32  	%r40, %r39, 1;
	and.b32  	%r41, %r14, 1;
	xor.b32  	%r42, %r41, 1;
	and.b32  	%r43, %r15, 1;
	xor.b32  	%r44, %r43, 1;
	and.b32  	%r45, %r16, 1;
	xor.b32  	%r46, %r45, 1;
	and.b32  	%r47, %r17, 1;
	xor.b32  	%r48, %r47, 1;
	and.b32  	%r49, %r18, 1;
	xor.b32  	%r50, %r49, 1;
	and.b32  	%r51, %r19, 1;
	xor.b32  	%r52, %r51, 1;
	and.b32  	%r53, %r20, 1;
	xor.b32  	%r54, %r53, 1;
	and.b32  	%r55, %r21, 1;
	xor.b32  	%r56, %r55, 1;
	and.b32  	%r57, %r22, 1;
	xor.b32  	%r58, %r57, 1;
	and.b32  	%r59, %r23, 1;
	xor.b32  	%r60, %r59, 1;
	and.b32  	%r61, %r24, 1;
	xor.b32  	%r1840, %r61, 1;
	bar.sync 	0;
	add.s32 	%r62, %r28, %r26;
	add.s32 	%r63, %r30, %r62;
	add.s32 	%r64, %r32, %r63;
	add.s32 	%r65, %r34, %r64;
	add.s32 	%r66, %r36, %r65;
	add.s32 	%r67, %r38, %r66;
	add.s32 	%r68, %r40, %r67;
	add.s32 	%r69, %r42, %r68;
	add.s32 	%r70, %r44, %r69;
	add.s32 	%r71, %r46, %r70;
	add.s32 	%r72, %r48, %r71;
	add.s32 	%r73, %r50, %r72;
	add.s32 	%r74, %r52, %r73;
	add.s32 	%r75, %r54, %r74;
	add.s32 	%r76, %r56, %r75;
	add.s32 	%r77, %r58, %r76;
	add.s32 	%r78, %r60, %r77;
	add.s32 	%r1786, %r1840, %r78;
	mov.b32 	%r1784, 1;
	mov.b32 	%r1809, 0;
	mov.b32 	%r1811, -1;
	// begin inline asm
	{  .reg .s32 r0;  .reg .pred p;  shfl.sync.up.b32 r0|p, %r1786, %r1784, %r1809, %r1811;  @p add.s32 r0, r0, %r1786;  mov.s32 %r1782, r0;}
	// end inline asm
	mov.b32 	%r1790, 2;
	// begin inline asm
	{  .reg .s32 r0;  .reg .pred p;  shfl.sync.up.b32 r0|p, %r1782, %r1790, %r1809, %r1811;  @p add.s32 r0, r0, %r1782;  mov.s32 %r1788, r0;}
	// end inline asm
	mov.b32 	%r1796, 4;
	// begin inline asm
	{  .reg .s32 r0;  .reg .pred p;  shfl.sync.up.b32 r0|p, %r1788, %r1796, %r1809, %r1811;  @p add.s32 r0, r0, %r1788;  mov.s32 %r1794, r0;}
	// end inline asm
	mov.b32 	%r1802, 8;
	// begin inline asm
	{  .reg .s32 r0;  .reg .pred p;  shfl.sync.up.b32 r0|p, %r1794, %r1802, %r1809, %r1811;  @p add.s32 r0, r0, %r1794;  mov.s32 %r1800, r0;}
	// end inline asm
	mov.b32 	%r1808, 16;
	// begin inline asm
	{  .reg .s32 r0;  .reg .pred p;  shfl.sync.up.b32 r0|p, %r1800, %r1808, %r1809, %r1811;  @p add.s32 r0, r0, %r1800;  mov.s32 %r1806, r0;}
	// end inline asm
	setp.ne.s32 	%p470, %r1781, 31;
	@%p470 bra 	$L__BB7_4;
	shl.b32 	%r1841, %r5, 2;
	mov.u32 	%r1842, _ZZN3cub18CUB_300001_SM_10006detail6select23DeviceSelectSweepKernelINS2_10policy_hubIiNS0_8NullTypeElLb0ELNS0_10SelectImplE2EE10Policy1000EPiPS5_N6thrust24THRUST_300001_SM_1000_NS6detail15normal_iteratorINSC_10device_ptrIiEEEEPlNS0_13ScanTileStateIiLb1EEE7is_evenS5_iNS2_19streaming_context_tIlLb1EEELS6_2EEEvT0_T1_T2_T3_T4_T5_T6_T7_iT8_NS1_7vsmem_tEE19static_temp_storage;
	add.s32 	%r1843, %r1842, %r1841;
	st.shared.u32 	[%r1843], %r1806;
$L__BB7_4:
	bar.sync 	0;
	ld.shared.v4.u32 	{%r1844, %r1845, %r1846, %r1847}, [_ZZN3cub18CUB_300001_SM_10006detail6select23DeviceSelectSweepKernelINS2_10policy_hubIiNS0_8NullTypeElLb0ELNS0_10SelectImplE2EE10Policy1000EPiPS5_N6thrust24THRUST_300001_SM_1000_NS6detail15normal_iteratorINSC_10device_ptrIiEEEEPlNS0_13ScanTileStateIiLb1EEE7is_evenS5_iNS2_19streaming_context_tIlLb1EEELS6_2EEEvT0_T1_T2_T3_T4_T5_T6_T7_iT8_NS1_7vsmem_tEE19static_temp_storage];
	add.s32 	%r1848, %r1845, %r1844;
	setp.eq.s32 	%p471, %r5, 2;
	selp.b32 	%r1849, %r1848, %r1844, %p471;
	add.s32 	%r1850, %r1848, %r1846;
	setp.eq.s32 	%p472, %r5, 3;
	selp.b32 	%r1851, %r1850, %r1849, %p472;
	add.s32 	%r1852, %r1850, %r1847;
	setp.eq.s32 	%p473, %r5, 4;
	selp.b32 	%r1853, %r1852, %r1851, %p473;
	ld.shared.v4.u32 	{%r1854, %r1855, %r1856, %r1857}, [_ZZN3cub18CUB_300001_SM_10006detail6select23DeviceSelectSweepKernelINS2_10policy_hubIiNS0_8NullTypeElLb0ELNS0_10SelectImplE2EE10Policy1000EPiPS5_N6thrust24THRUST_300001_SM_1000_NS6detail15normal_iteratorINSC_10device_ptrIiEEEEPlNS0_13ScanTileStateIiLb1EEE7is_evenS5_iNS2_19streaming_context_tIlLb1EEELS6_2EEEvT0_T1_T2_T3_T4_T5_T6_T7_iT8_NS1_7vsmem_tEE19static_temp_storage+16];
	add.s32 	%r1858, %r1852, %r1854;
	setp.eq.s32 	%p474, %r5, 5;
	selp.b32 	%r1859, %r1858, %r1853, %p474;
	add.s32 	%r1860, %r1858, %r1855;
	setp.eq.s32 	%p475, %r5, 6;
	selp.b32 	%r1861, %r1860, %r1859, %p475;
	add.s32 	%r1862, %r1860, %r1856;
	setp.eq.s32 	%p476, %r5, 7;
	selp.b32 	%r1863, %r1862, %r1861, %p476;
	add.s32 	%r1864, %r1862, %r1857;
	setp.eq.s32 	%p477, %r5, 8;
	selp.b32 	%r1865, %r1864, %r1863, %p477;
	ld.shared.v4.u32 	{%r1866, %r1867, %r1868, %r1869}, [_ZZN3cub18CUB_300001_SM_10006detail6select23DeviceSelectSweepKernelINS2_10policy_hubIiNS0_8NullTypeElLb0ELNS0_10SelectImplE2EE10Policy1000EPiPS5_N6thrust24THRUST_300001_SM_1000_NS6detail15normal_iteratorINSC_10device_ptrIiEEEEPlNS0_13ScanTileStateIiLb1EEE7is_evenS5_iNS2_19streaming_context_tIlLb1EEELS6_2EEEvT0_T1_T2_T3_T4_T5_T6_T7_iT8_NS1_7vsmem_tEE19static_temp_storage+32];
	add.s32 	%r1870, %r1864, %r1866;
	setp.eq.s32 	%p478, %r5, 9;
	selp.b32 	%r1871, %r1870, %r1865, %p478;
	add.s32 	%r1872, %r1870, %r1867;
	setp.eq.s32 	%p479, %r5, 10;
	selp.b32 	%r1873, %r1872, %r1871, %p479;
	add.s32 	%r1874, %r1872, %r1868;
	setp.eq.s32 	%p480, %r5, 11;
	selp.b32 	%r1875, %r1874, %r1873, %p480;
	add.s32 	%r1876, %r1874, %r1869;
	setp.eq.s32 	%p481, %r5, 12;
	selp.b32 	%r1877, %r1876, %r1875, %p481;
	ld.shared.v4.u32 	{%r1878, %r1879, %r1880, %r1881}, [_ZZN3cub18CUB_300001_SM_10006detail6select23DeviceSelectSweepKernelINS2_10policy_hubIiNS0_8NullTypeElLb0ELNS0_10SelectImplE2EE10Policy1000EPiPS5_N6thrust24THRUST_300001_SM_1000_NS6detail15normal_iteratorINSC_10device_ptrIiEEEEPlNS0_13ScanTileStateIiLb1EEE7is_evenS5_iNS2_19streaming_context_tIlLb1EEELS6_2EEEvT0_T1_T2_T3_T4_T5_T6_T7_iT8_NS1_7vsmem_tEE19static_temp_storage+48];
	add.s32 	%r1882, %r1876, %r1878;
	setp.eq.s32 	%p482, %r5, 13;
	selp.b32 	%r1883, %r1882, %r1877, %p482;
	add.s32 	%r1884, %r1882, %r1879;
	setp.eq.s32 	%p483, %r5, 14;
	selp.b32 	%r1885, %r1884, %r1883, %p483;
	add.s32 	%r1886, %r1884, %r1880;
	setp.eq.s32 	%p484, %r5, 15;
	selp.b32 	%r1887, %r1886, %r1885, %p484;
	add.s32 	%r1888, %r1886, %r1881;
	setp.eq.s32 	%p485, %r5, 16;
	selp.b32 	%r1889, %r1888, %r1887, %p485;
	.pragma "used_bytes_mask 4095";
	ld.shared.v4.u32 	{%r1890, %r1891, %r1892, %r1893}, [_ZZN3cub18CUB_300001_SM_10006detail6select23DeviceSelectSweepKernelINS2_10policy_hubIiNS0_8NullTypeElLb0ELNS0_10SelectImplE2EE10Policy1000EPiPS5_N6thrust24THRUST_300001_SM_1000_NS6detail15normal_iteratorINSC_10device_ptrIiEEEEPlNS0_13ScanTileStateIiLb1EEE7is_evenS5_iNS2_19streaming_context_tIlLb1EEELS6_2EEEvT0_T1_T2_T3_T4_T5_T6_T7_iT8_NS1_7vsmem_tEE19static_temp_storage+64];
	add.s32 	%r1894, %r1888, %r1890;
	setp.eq.s32 	%p486, %r5, 17;
	selp.b32 	%r1895, %r1894, %r1889, %p486;
	add.s32 	%r1896, %r1894, %r1891;
	setp.eq.s32 	%p487, %r5, 18;
	selp.b32 	%r1897, %r1896, %r1895, %p487;
	add.s32 	%r81, %r1896, %r1892;
	setp.lt.u32 	%p488, %r3, 32;
	selp.b32 	%r1898, 0, %r1897, %p488;
	setp.eq.s32 	%p489, %r1781, 0;
	sub.s32 	%r1899, %r1806, %r1786;
	selp.b32 	%r1900, 0, %r1899, %p489;
	add.s32 	%r82, %r1898, %r1900;
	setp.ne.s32 	%p490, %r3, 0;
	@%p490 bra 	$L__BB7_6;
	add.s64 	%rd1228, %rd3, 256;
	mov.b32 	%r1901, 101;
	// begin inline asm
	st.relaxed.gpu.v2.u32 [%rd1228], {%r1901, %r81};
	// end inline asm
$L__BB7_6:
	bar.sync 	0;
	sub.s32 	%r83, 11552, %r81;
	mul.lo.s32 	%r1903, %r3, 19;
	sub.s32 	%r1904, %r1903, %r82;
	setp.eq.s32 	%p491, %r25, 0;
	add.s32 	%r1905, %r82, %r83;
	selp.b32 	%r1906, %r1905, %r1904, %p491;
	shl.b32 	%r1907, %r1906, 2;
	mov.u32 	%r1908, _ZZN3cub18CUB_300001_SM_10006detail6select23DeviceSelectSweepKernelINS2_10policy_hubIiNS0_8NullTypeElLb0ELNS0_10SelectImplE2EE10Policy1000EPiPS5_N6thrust24THRUST_300001_SM_1000_NS6detail15normal_iteratorINSC_10device_ptrIiEEEEPlNS0_13ScanTileStateIiLb1EEE7is_evenS5_iNS2_19streaming_context_tIlLb1EEELS6_2EEEvT0_T1_T2_T3_T4_T5_T6_T7_iT8_NS1_7vsmem_tEE19static_temp_storage;
	add.s32 	%r1909, %r1908, %r1907;
	st.shared.u32 	[%r1909], %r6;
	add.s32 	%r1910, %r82, %r26;
	sub.s32 	%r1911, %r1903, %r1910;
	add.s32 	%r1912, %r1911, 1;
	setp.eq.s32 	%p492, %r27, 0;
	add.s32 	%r1913, %r1905, %r26;
	selp.b32 	%r1914, %r1913, %r1912, %p492;
	shl.b32 	%r1915, %r1914, 2;
	add.s32 	%r1916, %r1908, %r1915;
	st.shared.u32 	[%r1916], %r7;
	add.s32 	%r1917, %r62, %r82;
	sub.s32 	%r1918, %r1903, %r1917;
	add.s32 	%r1919, %r1918, 2;
	setp.eq.s32 	%p493, %r29, 0;
	add.s32 	%r1920, %r1913, %r28;
	selp.b32 	%r1921, %r1920, %r1919, %p493;
	shl.b32 	%r1922, %r1921, 2;
	add.s32 	%r1923, %r1908, %r1922;
	st.shared.u32 	[%r1923], %r8;
	add.s32 	%r1924, %r63, %r82;
	sub.s32 	%r1925, %r1903, %r1924;
	add.s32 	%r1926, %r1925, 3;
	setp.eq.s32 	%p494, %r31, 0;
	add.s32 	%r1927, %r1920, %r30;
	selp.b32 	%r1928, %r1927, %r1926, %p494;
	shl.b32 	%r1929, %r1928, 2;
	add.s32 	%r1930, %r1908, %r1929;
	st.shared.u32 	[%r1930], %r9;
	add.s32 	%r1931, %r64, %r82;
	sub.s32 	%r1932, %r1903, %r1931;
	add.s32 	%r1933, %r1932, 4;
	setp.eq.s32 	%p495, %r33, 0;
	add.s32 	%r1934, %r1927, %r32;
	selp.b32 	%r1935, %r1934, %r1933, %p495;
	shl.b32 	%r1936, %r1935, 2;
	add.s32 	%r1937, %r1908, %r1936;
	st.shared.u32 	[%r1937], %r10;
	add.s32 	%r1938, %r65, %r82;
	sub.s32 	%r1939, %r1903, %r1938;
	add.s32 	%r1940, %r1939, 5;
	setp.eq.s32 	%p496, %r35, 0;
	add.s32 	%r1941, %r1934, %r34;
	selp.b32 	%r1942, %r1941, %r1940, %p496;
	shl.b32 	%r1943, %r1942, 2;
	add.s32 	%r1944, %r1908, %r1943;
	st.shared.u32 	[%r1944], %r11;
	add.s32 	%r1945, %r66, %r82;
	sub.s32 	%r1946, %r1903, %r1945;
	add.s32 	%r1947, %r1946, 6;
	setp.eq.s32 	%p497, %r37, 0;
	add.s32 	%r1948, %r1941, %r36;
	selp.b32 	%r1949, %r1948, %r1947, %p497;
	shl.b32 	%r1950, %r1949, 2;
	add.s32 	%r1951, %r1908, %r1950;
	st.shared.u32 	[%r1951], %r12;
	add.s32 	%r1952, %r67, %r82;
	sub.s32 	%r1953, %r1903, %r1952;
	add.s32 	%r1954, %r1953, 7;
	setp.eq.s32 	%p498, %r39, 0;
	add.s32 	%r1955, %r1948, %r38;
	selp.b32 	%r1956, %r1955, %r1954, %p498;
	shl.b32 	%r1957, %r1956, 2;
	add.s32 	%r1958, %r1908, %r1957;
	st.shared.u32 	[%r1958], %r13;
	add.s32 	%r1959, %r68, %r82;
	sub.s32 	%r1960, %r1903, %r1959;
	add.s32 	%r1961, %r1960, 8;
	setp.eq.s32 	%p499, %r41, 0;
	add.s32 	%r1962, %r1955, %r40;
	selp.b32 	%r1963, %r1962, %r1961, %p499;
	shl.b32 	%r1964, %r1963, 2;
	add.s32 	%r1965, %r1908, %r1964;
	st.shared.u32 	[%r1965], %r14;
	add.s32 	%r1966, %r69, %r82;
	sub.s32 	%r1967, %r1903, %r1966;
	add.s32 	%r1968, %r1967, 9;
	setp.eq.s32 	%p500, %r43, 0;
	add.s32 	%r1969, %r1962, %r42;
	selp.b32 	%r1970, %r1969, %r1968, %p500;
	shl.b32 	%r1971, %r1970, 2;
	add.s32 	%r1972, %r1908, %r1971;
	st.shared.u32 	[%r1972], %r15;
	add.s32 	%r1973, %r70, %r82;
	sub.s32 	%r1974, %r1903, %r1973;
	add.s32 	%r1975, %r1974, 10;
	setp.eq.s32 	%p501, %r45, 0;
	add.s32 	%r1976, %r1969, %r44;
	selp.b32 	%r1977, %r1976, %r1975, %p501;
	shl.b32 	%r1978, %r1977, 2;
	add.s32 	%r1979, %r1908, %r1978;
	st.shared.u32 	[%r1979], %r16;
	add.s32 	%r1980, %r71, %r82;
	sub.s32 	%r1981, %r1903, %r1980;
	add.s32 	%r1982, %r1981, 11;
	setp.eq.s32 	%p502, %r47, 0;
	add.s32 	%r1983, %r1976, %r46;
	selp.b32 	%r1984, %r1983, %r1982, %p502;
	shl.b32 	%r1985, %r1984, 2;
	add.s32 	%r1986, %r1908, %r1985;
	st.shared.u32 	[%r1986], %r17;
	add.s32 	%r1987, %r72, %r82;
	sub.s32 	%r1988, %r1903, %r1987;
	add.s32 	%r1989, %r1988, 12;
	setp.eq.s32 	%p503, %r49, 0;
	add.s32 	%r1990, %r1983, %r48;
	selp.b32 	%r1991, %r1990, %r1989, %p503;
	shl.b32 	%r1992, %r1991, 2;
	add.s32 	%r1993, %r1908, %r1992;
	st.shared.u32 	[%r1993], %r18;
	add.s32 	%r1994, %r73, %r82;
	sub.s32 	%r1995, %r1903, %r1994;
	add.s32 	%r1996, %r1995, 13;
	setp.eq.s32 	%p504, %r51, 0;
	add.s32 	%r1997, %r1990, %r50;
	selp.b32 	%r1998, %r1997, %r1996, %p504;
	shl.b32 	%r1999, %r1998, 2;
	add.s32 	%r2000, %r1908, %r1999;
	st.shared.u32 	[%r2000], %r19;
	add.s32 	%r2001, %r74, %r82;
	sub.s32 	%r2002, %r1903, %r2001;
	add.s32 	%r2003, %r2002, 14;
	setp.eq.s32 	%p505, %r53, 0;
	add.s32 	%r2004, %r1997, %r52;
	selp.b32 	%r2005, %r2004, %r2003, %p505;
	shl.b32 	%r2006, %r2005, 2;
	add.s32 	%r2007, %r1908, %r2006;
	st.shared.u32 	[%r2007], %r20;
	add.s32 	%r2008, %r75, %r82;
	sub.s32 	%r2009, %r1903, %r2008;
	add.s32 	%r2010, %r2009, 15;
	setp.eq.s32 	%p506, %r55, 0;
	add.s32 	%r2011, %r2004, %r54;
	selp.b32 	%r2012, %r2011, %r2010, %p506;
	shl.b32 	%r2013, %r2012, 2;
	add.s32 	%r2014, %r1908, %r2013;
	st.shared.u32 	[%r2014], %r21;
	add.s32 	%r2015, %r76, %r82;
	sub.s32 	%r2016, %r1903, %r2015;
	add.s32 	%r2017, %r2016, 16;
	setp.eq.s32 	%p507, %r57, 0;
	add.s32 	%r2018, %r2011, %r56;
	selp.b32 	%r2019, %r2018, %r2017, %p507;
	shl.b32 	%r2020, %r2019, 2;
	add.s32 	%r2021, %r1908, %r2020;
	st.shared.u32 	[%r2021], %r22;
	add.s32 	%r2022, %r77, %r82;
	sub.s32 	%r2023, %r1903, %r2022;
	add.s32 	%r2024, %r2023, 17;
	setp.eq.s32 	%p508, %r59, 0;
	add.s32 	%r2025, %r2018, %r58;
	selp.b32 	%r2026, %r2025, %r2024, %p508;
	shl.b32 	%r2027, %r2026, 2;
	add.s32 	%r2028, %r1908, %r2027;
	st.shared.u32 	[%r2028], %r23;
	add.s32 	%r2029, %r78, %r82;
	sub.s32 	%r2030, %r1903, %r2029;
	add.s32 	%r2031, %r2030, 18;
	setp.eq.s32 	%p509, %r61, 0;
	add.s32 	%r2032, %r2025, %r60;
	selp.b32 	%r2033, %r2032, %r2031, %p509;
	shl.b32 	%r2034, %r2033, 2;
	add.s32 	%r2035, %r1908, %r2034;
	st.shared.u32 	[%r2035], %r24;
	bar.sync 	0;
	ld.param.u8 	%rs1, [%rd1];
	ld.param.u64 	%rd1229, [%rd1+24];
	cvta.to.global.u64 	%rd5, %rd1229;
	ld.param.u64 	%rd6, [%rd1+8];
	ld.param.u64 	%rd7, [%rd1+16];
	setp.ge.s32 	%p510, %r3, %r83;
	@%p510 bra 	$L__BB7_10;
	setp.ne.s16 	%p512, %rs1, 0;
	mov.b64 	%rd1402, 0;
	@%p512 bra 	$L__BB7_9;
	ld.global.u64 	%rd1233, [%rd5];
	sub.s64 	%rd1402, %rd7, %rd1233;
$L__BB7_9:
	cvt.u64.u32 	%rd1234, %r3;
	add.s64 	%rd1235, %rd1402, %rd1234;
	not.b64 	%rd1236, %rd1235;
	add.s64 	%rd1404, %rd6, %rd1236;
	bra.uni 	$L__BB7_13;
$L__BB7_10:
	setp.ne.s16 	%p511, %rs1, 0;
	mov.b64 	%rd1403, 0;
	@%p511 bra 	$L__BB7_12;
	ld.global.u64 	%rd1403, [%rd5];
$L__BB7_12:
	sub.s32 	%r2036, %r3, %r83;
	cvt.s64.s32 	%rd1231, %r2036;
	add.s64 	%rd1404, %rd1403, %rd1231;
$L__BB7_13:
	shl.b32 	%r2037, %r3, 2;
	add.s32 	%r84, %r1908, %r2037;
	ld.shared.u32 	%r2039, [%r84];
	shl.b64 	%rd1237, %rd1404, 2;
	add.s64 	%rd1238, %rd4, %rd1237;
	st.global.u32 	[%rd1238], %r2039;
	add.s32 	%r85, %r3, 608;
	setp.lt.s32 	%p513, %r85, %r83;
	@%p513 bra 	$L__BB7_17;
	setp.ne.s16 	%p514, %rs1, 0;
	mov.b64 	%rd1405, 0;
	@%p514 bra 	$L__BB7_16;
	ld.global.u64 	%rd1405, [%rd5];
$L__BB7_16:
	sub.s32 	%r2040, %r85, %r83;
	cvt.s64.s32 	%rd1240, %r2040;
	add.s64 	%rd1407, %rd1405, %rd1240;
	bra.uni 	$L__BB7_20;
$L__BB7_17:
	setp.ne.s16 	%p515, %rs1, 0;
	mov.b64 	%rd1406, 0;
	@%p515 bra 	$L__BB7_19;
	ld.global.u64 	%rd1242, [%rd5];
	sub.s64 	%rd1406, %rd7, %rd1242;
$L__BB7_19:
	cvt.u64.u32 	%rd1243, %r85;
	add.s64 	%rd1244, %rd1406, %rd1243;
	not.b64 	%rd1245, %rd1244;
	add.s64 	%rd1407, %rd6, %rd1245;
$L__BB7_20:
	ld.shared.u32 	%r2041, [%r84+2432];
	shl.b64 	%rd1246, %rd1407, 2;
	add.s64 	%rd1247, %rd4, %rd1246;
	st.global.u32 	[%rd1247], %r2041;
	add.s32 	%r86, %r3, 1216;
	setp.lt.s32 	%p516, %r86, %r83;
	@%p516 bra 	$L__BB7_24;
	setp.ne.s16 	%p517, %rs1, 0;
	mov.b64 	%rd1408, 0;
	@%p517 bra 	$L__BB7_23;
	ld.global.u64 	%rd1408, [%rd5];
$L__BB7_23:
	sub.s32 	%r2042, %r86, %r83;
	cvt.s64.s32 	%rd1249, %r2042;
	add.s64 	%rd1410, %rd1408, %rd1249;
	bra.uni 	$L__BB7_27;
$L__BB7_24:
	setp.ne.s16 	%p518, %rs1, 0;
	mov.b64 	%rd1409, 0;
	@%p518 bra 	$L__BB7_26;
	ld.global.u64 	%rd1251, [%rd5];
	sub.s64 	%rd1409, %rd7, %rd1251;
$L__BB7_26:
	cvt.u64.u32 	%rd1252, %r86;
	add.s64 	%rd1253, %rd1409, %rd1252;
	not.b64 	%rd1254, %rd1253;
	add.s64 	%rd1410, %rd6, %rd1254;
$L__BB7_27:
	ld.shared.u32 	%r2043, [%r84+4864];
	shl.b64 	%rd1255, %rd1410, 2;
	add.s64 	%rd1256, %rd4, %rd1255;
	st.global.u32 	[%rd1256], %r2043;
	add.s32 	%r87, %r3, 1824;
	setp.lt.s32 	%p519, %r87, %r83;
	@%p519 bra 	$L__BB7_31;
	setp.ne.s16 	%p520, %rs1, 0;
	mov.b64 	%rd1411, 0;
	@%p520 bra 	$L__BB7_30;
	ld.global.u64 	%rd1411, [%rd5];
$L__BB7_30:
	sub.s32 	%r2044, %r87, %r83;
	cvt.s64.s32 	%rd1258, %r2044;
	add.s64 	%rd1413, %rd1411, %rd1258;
	bra.uni 	$L__BB7_34;
$L__BB7_31:
	setp.ne.s16 	%p521, %rs1, 0;
	mov.b64 	%rd1412, 0;
	@%p521 bra 	$L__BB7_33;
	ld.global.u64 	%rd1260, [%rd5];
	sub.s64 	%rd1412, %rd7, %rd1260;
$L__BB7_33:
	cvt.u64.u32 	%rd1261, %r87;
	add.s64 	%rd1262, %rd1412, %rd1261;
	not.b64 	%rd1263, %rd1262;
	add.s64 	%rd1413, %rd6, %rd1263;
$L__BB7_34:
	ld.shared.u32 	%r2045, [%r84+7296];
	shl.b64 	%rd1264, %rd1413, 2;
	add.s64 	%rd1265, %rd4, %rd1264;
	st.global.u32 	[%rd1265], %r2045;
	add.s32 	%r88, %r3, 2432;
	setp.lt.s32 	%p522, %r88, %r83;
	@%p522 bra 	$L__BB7_38;
	setp.ne.s16 	%p523, %rs1, 0;
	mov.b64 	%rd1414, 0;
	@%p523 bra 	$L__BB7_37;
	ld.global.u64 	%rd1414, [%rd5];
$L__BB7_37:
	sub.s32 	%r2046, %r88, %r83;
	cvt.s64.s32 	%rd1267, %r2046;
	add.s64 	%rd1416, %rd1414, %rd1267;
	bra.uni 	$L__BB7_41;
$L__BB7_38:
	setp.ne.s16 	%p524, %rs1, 0;
	mov.b64 	%rd1415, 0;
	@%p524 bra 	$L__BB7_40;
	ld.global.u64 	%rd1269, [%rd5];
	sub.s64 	%rd1415, %rd7, %rd1269;
$L__BB7_40:
	cvt.u64.u32 	%rd1270, %r88;
	add.s64 	%rd1271, %rd1415, %rd1270;
	not.b64 	%rd1272, %rd1271;
	add.s64 	%rd1416, %rd6, %rd1272;
$L__BB7_41:
	ld.shared.u32 	%r2047, [%r84+9728];
	shl.b64 	%rd1273, %rd1416, 2;
	add.s64 	%rd1274, %rd4, %rd1273;
	st.global.u32 	[%rd1274], %r2047;
	add.s32 	%r89, %r3, 3040;
	setp.lt.s32 	%p525, %r89, %r83;
	@%p525 bra 	$L__BB7_45;
	setp.ne.s16 	%p526, %rs1, 0;
	mov.b64 	%rd1417, 0;
	@%p526 bra 	$L__BB7_44;
	ld.global.u64 	%rd1417, [%rd5];
$L__BB7_44:
	sub.s32 	%r2048, %r89, %r83;
	cvt.s64.s32 	%rd1276, %r2048;
	add.s64 	%rd1419, %rd1417, %rd1276;
	bra.uni 	$L__BB7_48;
$L__BB7_45:
	setp.ne.s16 	%p527, %rs1, 0;
	mov.b64 	%rd1418, 0;
	@%p527 bra 	$L__BB7_47;
	ld.global.u64 	%rd1278, [%rd5];
	sub.s64 	%rd1418, %rd7, %rd1278;
$L__BB7_47:
	cvt.u64.u32 	%rd1279, %r89;
	add.s64 	%rd1280, %rd1418, %rd1279;
	not.b64 	%rd1281, %rd1280;
	add.s64 	%rd1419, %rd6, %rd1281;
$L__BB7_48:
	ld.shared.u32 	%r2049, [%r84+12160];
	shl.b64 	%rd1282, %rd1419, 2;
	add.s64 	%rd1283, %rd4, %rd1282;
	st.global.u32 	[%rd1283], %r2049;
	add.s32 	%r90, %r3, 3648;
	setp.lt.s32 	%p528, %r90, %r83;
	@%p528 bra 	$L__BB7_52;
	setp.ne.s16 	%p529, %rs1, 0;
	mov.b64 	%rd1420, 0;
	@%p529 bra 	$L__BB7_51;
	ld.global.u64 	%rd1420, [%rd5];
$L__BB7_51:
	sub.s32 	%r2050, %r90, %r83;
	cvt.s64.s32 	%rd1285, %r2050;
	add.s64 	%rd1422, %rd1420, %rd1285;
	bra.uni 	$L__BB7_55;
$L__BB7_52:
	setp.ne.s16 	%p530, %rs1, 0;
	mov.b64 	%rd1421, 0;
	@%p530 bra 	$L__BB7_54;
	ld.global.u64 	%rd1287, [%rd5];
	sub.s64 	%rd1421, %rd7, %rd1287;
$L__BB7_54:
	cvt.u64.u32 	%rd1288, %r90;
	add.s64 	%rd1289, %rd1421, %rd1288;
	not.b64 	%rd1290, %rd1289;
	add.s64 	%rd1422, %rd6, %rd1290;
$L__BB7_55:
	ld.shared.u32 	%r2051, [%r84+14592];
	shl.b64 	%rd1291, %rd1422, 2;
	add.s64 	%rd1292, %rd4, %rd1291;
	st.global.u32 	[%rd1292], %r2051;
	add.s32 	%r91, %r3, 4256;
	setp.lt.s32 	%p531, %r91, %r83;
	@%p531 bra 	$L__BB7_59;
	setp.ne.s16 	%p532, %rs1, 0;
	mov.b64 	%rd1423, 0;
	@%p532 bra 	$L__BB7_58;
	ld.global.u64 	%rd1423, [%rd5];
$L__BB7_58:
	sub.s32 	%r2052, %r91, %r83;
	cvt.s64.s32 	%rd1294, %r2052;
	add.s64 	%rd1425, %rd1423, %rd1294;
	bra.uni 	$L__BB7_62;
$L__BB7_59:
	setp.ne.s16 	%p533, %rs1, 0;
	mov.b64 	%rd1424, 0;
	@%p533 bra 	$L__BB7_61;
	ld.global.u64 	%rd1296, [%rd5];
	sub.s64 	%rd1424, %rd7, %rd1296;
$L__BB7_61:
	cvt.u64.u32 	%rd1297, %r91;
	add.s64 	%rd1298, %rd1424, %rd1297;
	not.b64 	%rd1299, %rd1298;
	add.s64 	%rd1425, %rd6, %rd1299;
$L__BB7_62:
	ld.shared.u32 	%r2053, [%r84+17024];
	shl.b64 	%rd1300, %rd1425, 2;
	add.s64 	%rd1301, %rd4, %rd1300;
	st.global.u32 	[%rd1301], %r2053;
	add.s32 	%r92, %r3, 4864;
	setp.lt.s32 	%p534, %r92, %r83;
	@%p534 bra 	$L__BB7_66;
	setp.ne.s16 	%p535, %rs1, 0;
	mov.b64 	%rd1426, 0;
	@%p535 bra 	$L__BB7_65;
	ld.global.u64 	%rd1426, [%rd5];
$L__BB7_65:
	sub.s32 	%r2054, %r92, %r83;
	cvt.s64.s32 	%rd1303, %r2054;
	add.s64 	%rd1428, %rd1426, %rd1303;
	bra.uni 	$L__BB7_69;
$L__BB7_66:
	setp.ne.s16 	%p536, %rs1, 0;
	mov.b64 	%rd1427, 0;
	@%p536 bra 	$L__BB7_68;
	ld.global.u64 	%rd1305, [%rd5];
	sub.s64 	%rd1427, %rd7, %rd1305;
$L__BB7_68:
	cvt.u64.u32 	%rd1306, %r92;
	add.s64 	%rd1307, %rd1427, %rd1306;
	not.b64 	%rd1308, %rd1307;
	add.s64 	%rd1428, %rd6, %rd1308;
$L__BB7_69:
	ld.shared.u32 	%r2055, [%r84+19456];
	shl.b64 	%rd1309, %rd1428, 2;
	add.s64 	%rd1310, %rd4, %rd1309;
	st.global.u32 	[%rd1310], %r2055;
	add.s32 	%r93, %r3, 5472;
	setp.lt.s32 	%p537, %r93, %r83;
	@%p537 bra 	$L__BB7_73;
	setp.ne.s16 	%p538, %rs1, 0;
	mov.b64 	%rd1429, 0;
	@%p538 bra 	$L__BB7_72;
	ld.global.u64 	%rd1429, [%rd5];
$L__BB7_72:
	sub.s32 	%r2056, %r93, %r83;
	cvt.s64.s32 	%rd1312, %r2056;
	add.s64 	%rd1431, %rd1429, %rd1312;
	bra.uni 	$L__BB7_76;
$L__BB7_73:
	setp.ne.s16 	%p539, %rs1, 0;
	mov.b64 	%rd1430, 0;
	@%p539 bra 	$L__BB7_75;
	ld.global.u64 	%rd1314, [%rd5];
	sub.s64 	%rd1430, %rd7, %rd1314;
$L__BB7_75:
	cvt.u64.u32 	%rd1315, %r93;
	add.s64 	%rd1316, %rd1430, %rd1315;
	not.b64 	%rd1317, %rd1316;
	add.s64 	%rd1431, %rd6, %rd1317;
$L__BB7_76:
	ld.shared.u32 	%r2057, [%r84+21888];
	shl.b64 	%rd1318, %rd1431, 2;
	add.s64 	%rd1319, %rd4, %rd1318;
	st.global.u32 	[%rd1319], %r2057;
	add.s32 	%r94, %r3, 6080;
	setp.lt.s32 	%p540, %r94, %r83;
	@%p540 bra 	$L__BB7_80;
	setp.ne.s16 	%p541, %rs1, 0;
	mov.b64 	%rd1432, 0;
	@%p541 bra 	$L__BB7_79;
	ld.global.u64 	%rd1432, [%rd5];
$L__BB7_79:
	sub.s32 	%r2058, %r94, %r83;
	cvt.s64.s32 	%rd1321, %r2058;
	add.s64 	%rd1434, %rd1432, %rd1321;
	bra.uni 	$L__BB7_83;
$L__BB7_80:
	setp.ne.s16 	%p542, %rs1, 0;
	mov.b64 	%rd1433, 0;
	@%p542 bra 	$L__BB7_82;
	ld.global.u64 	%rd1323, [%rd5];
	sub.s64 	%rd1433, %rd7, %rd1323;
$L__BB7_82:
	cvt.u64.u32 	%rd1324, %r94;
	add.s64 	%rd1325, %rd1433, %rd1324;
	not.b64 	%rd1326, %rd1325;
	add.s64 	%rd1434, %rd6, %rd1326;
$L__BB7_83:
	ld.shared.u32 	%r2059, [%r84+24320];
	shl.b64 	%rd1327, %rd1434, 2;
	add.s64 	%rd1328, %rd4, %rd1327;
	st.global.u32 	[%rd1328], %r2059;
	add.s32 	%r95, %r3, 6688;
	setp.lt.s32 	%p543, %r95, %r83;
	@%p543 bra 	$L__BB7_87;
	setp.ne.s16 	%p544, %rs1, 0;
	mov.b64 	%rd1435, 0;
	@%p544 bra 	$L__BB7_86;
	ld.global.u64 	%rd1435, [%rd5];
$L__BB7_86:
	sub.s32 	%r2060, %r95, %r83;
	cvt.s64.s32 	%rd1330, %r2060;
	add.s64 	%rd1437, %rd1435, %rd1330;
	bra.uni 	$L__BB7_90;
$L__BB7_87:
	setp.ne.s16 	%p545, %rs1, 0;
	mov.b64 	%rd1436, 0;
	@%p545 bra 	$L__BB7_89;
	ld.global.u64 	%rd1332, [%rd5];
	sub.s64 	%rd1436, %rd7, %rd1332;
$L__BB7_89:
	cvt.u64.u32 	%rd1333, %r95;
	add.s64 	%rd1334, %rd1436, %rd1333;
	not.b64 	%rd1335, %rd1334;
	add.s64 	%rd1437, %rd6, %rd1335;
$L__BB7_90:
	ld.shared.u32 	%r2061, [%r84+26752];
	shl.b64 	%rd1336, %rd1437, 2;
	add.s64 	%rd1337, %rd4, %rd1336;
	st.global.u32 	[%rd1337], %r2061;
	add.s32 	%r96, %r3, 7296;
	setp.lt.s32 	%p546, %r96, %r83;
	@%p546 bra 	$L__BB7_94;
	setp.ne.s16 	%p547, %rs1, 0;
	mov.b64 	%rd1438, 0;
	@%p547 bra 	$L__BB7_93;
	ld.global.u64 	%rd1438, [%rd5];
$L__BB7_93:
	sub.s32 	%r2062, %r96, %r83;
	cvt.s64.s32 	%rd1339, %r2062;
	add.s64 	%rd1440, %rd1438, %rd1339;
	bra.uni 	$L__BB7_97;
$L__BB7_94:
	setp.ne.s16 	%p548, %rs1, 0;
	mov.b64 	%rd1439, 0;
	@%p548 bra 	$L__BB7_96;
	ld.global.u64 	%rd1341, [%rd5];
	sub.s64 	%rd1439, %rd7, %rd1341;
$L__BB7_96:
	cvt.u64.u32 	%rd1342, %r96;
	add.s64 	%rd1343, %rd1439, %rd1342;
	not.b64 	%rd1344, %rd1343;
	add.s64 	%rd1440, %rd6, %rd1344;
$L__BB7_97:
	ld.shared.u32 	%r2063, [%r84+29184];
	shl.b64 	%rd1345, %rd1440, 2;
	add.s64 	%rd1346, %rd4, %rd1345;
	st.global.u32 	[%rd1346], %r2063;
	add.s32 	%r97, %r3, 7904;
	setp.lt.s32 	%p549, %r97, %r83;
	@%p549 bra 	$L__BB7_101;
	setp.ne.s16 	%p550, %rs1, 0;
	mov.b64 	%rd1441, 0;
	@%p550 bra 	$L__BB7_100;
	ld.global.u64 	%rd1441, [%rd5];
$L__BB7_100:
	sub.s32 	%r2064, %r97, %r83;
	cvt.s64.s32 	%rd1348, %r2064;
	add.s64 	%rd1443, %rd1441, %rd1348;
	bra.uni 	$L__BB7_104;
$L__BB7_101:
	setp.ne.s16 	%p551, %rs1, 0;
	mov.b64 	%rd1442, 0;
	@%p551 bra 	$L__BB7_103;
	ld.global.u64 	%rd1350, [%rd5];
	sub.s64 	%rd1442, %rd7, %rd1350;
$L__BB7_103:
	cvt.u64.u32 	%rd1351, %r97;
	add.s64 	%rd1352, %rd1442, %rd1351;
	not.b64 	%rd1353, %rd1352;
	add.s64 	%rd1443, %rd6, %rd1353;
$L__BB7_104:
	ld.shared.u32 	%r2065, [%r84+31616];
	shl.b64 	%rd1354, %rd1443, 2;
	add.s64 	%rd1355, %rd4, %rd1354;
	st.global.u32 	[%rd1355], %r2065;
	add.s32 	%r98, %r3, 8512;
	setp.lt.s32 	%p552, %r98, %r83;
	@%p552 bra 	$L__BB7_108;
	setp.ne.s16 	%p553, %rs1, 0;
	mov.b64 	%rd1444, 0;
	@%p553 bra 	$L__BB7_107;
	ld.global.u64 	%rd1444, [%rd5];
$L__BB7_107:
	sub.s32 	%r2066, %r98, %r83;
	cvt.s64.s32 	%rd1357, %r2066;
	add.s64 	%rd1446, %rd1444, %rd1357;
	bra.uni 	$L__BB7_111;
$L__BB7_108:
	setp.ne.s16 	%p554, %rs1, 0;
	mov.b64 	%rd1445, 0;
	@%p554 bra 	$L__BB7_110;
	ld.global.u64 	%rd1359, [%rd5];
	sub.s64 	%rd1445, %rd7, %rd1359;
$L__BB7_110:
	cvt.u64.u32 	%rd1360, %r98;
	add.s64 	%rd1361, %rd1445, %rd1360;
	not.b64 	%rd1362, %rd1361;
	add.s64 	%rd1446, %rd6, %rd1362;
$L__BB7_111:
	ld.shared.u32 	%r2067, [%r84+34048];
	shl.b64 	%rd1363, %rd1446, 2;
	add.s64 	%rd1364, %rd4, %rd1363;
	st.global.u32 	[%rd1364], %r2067;
	add.s32 	%r99, %r3, 9120;
	setp.lt.s32 	%p555, %r99, %r83;
	@%p555 bra 	$L__BB7_115;
	setp.ne.s16 	%p556, %rs1, 0;
	mov.b64 	%rd1447, 0;
	@%p556 bra 	$L__BB7_114;
	ld.global.u64 	%rd1447, [%rd5];
$L__BB7_114:
	sub.s32 	%r2068, %r99, %r83;
	cvt.s64.s32 	%rd1366, %r2068;
	add.s64 	%rd1449, %rd1447, %rd1366;
	bra.uni 	$L__BB7_118;
$L__BB7_115:
	setp.ne.s16 	%p557, %rs1, 0;
	mov.b64 	%rd1448, 0;
	@%p557 bra 	$L__BB7_117;
	ld.global.u64 	%rd1368, [%rd5];
	sub.s64 	%rd1448, %rd7, %rd1368;
$L__BB7_117:
	cvt.u64.u32 	%rd1369, %r99;
	add.s64 	%rd1370, %rd1448, %rd1369;
	not.b64 	%rd1371, %rd1370;
	add.s64 	%rd1449, %rd6, %rd1371;
$L__BB7_118:
	ld.shared.u32 	%r2069, [%r84+36480];
	shl.b64 	%rd1372, %rd1449, 2;
	add.s64 	%rd1373, %rd4, %rd1372;
	st.global.u32 	[%rd1373], %r2069;
	add.s32 	%r100, %r3, 9728;
	setp.lt.s32 	%p558, %r100, %r83;
	@%p558 bra 	$L__BB7_122;
	setp.ne.s16 	%p559, %rs1, 0;
	mov.b64 	%rd1450, 0;
	@%p559 bra 	$L__BB7_121;
	ld.global.u64 	%rd1450, [%rd5];
$L__BB7_121:
	sub.s32 	%r2070, %r100, %r83;
	cvt.s64.s32 	%rd1375, %r2070;
	add.s64 	%rd1452, %rd1450, %rd1375;
	bra.uni 	$L__BB7_125;
$L__BB7_122:
	setp.ne.s16 	%p560, %rs1, 0;
	mov.b64 	%rd1451, 0;
	@%p560 bra 	$L__BB7_124;
	ld.global.u64 	%rd1377, [%rd5];
	sub.s64 	%rd1451, %rd7, %rd1377;
$L__BB7_124:
	cvt.u64.u32 	%rd1378, %r100;
	add.s64 	%rd1379, %rd1451, %rd1378;
	not.b64 	%rd1380, %rd1379;
	add.s64 	%rd1452, %rd6, %rd1380;
$L__BB7_125:
	ld.shared.u32 	%r2071, [%r84+38912];
	shl.b64 	%rd1381, %rd1452, 2;
	add.s64 	%rd1382, %rd4, %rd1381;
	st.global.u32 	[%rd1382], %r2071;
	add.s32 	%r101, %r3, 10336;
	setp.lt.s32 	%p561, %r101, %r83;
	@%p561 bra 	$L__BB7_129;
	setp.ne.s16 	%p562, %rs1, 0;
	mov.b64 	%rd1453, 0;
	@%p562 bra 	$L__BB7_128;
	ld.global.u64 	%rd1453, [%rd5];
$L__BB7_128:
	sub.s32 	%r2072, %r101, %r83;
	cvt.s64.s32 	%rd1384, %r2072;
	add.s64 	%rd1455, %rd1453, %rd1384;
	bra.uni 	$L__BB7_132;
$L__BB7_129:
	setp.ne.s16 	%p563, %rs1, 0;
	mov.b64 	%rd1454, 0;
	@%p563 bra 	$L__BB7_131;
	ld.global.u64 	%rd1386, [%rd5];
	sub.s64 	%rd1454, %rd7, %rd1386;
$L__BB7_131:
	cvt.u64.u32 	%rd1387, %r101;
	add.s64 	%rd1388, %rd1454, %rd1387;
	not.b64 	%rd1389, %rd1388;
	add.s64 	%rd1455, %rd6, %rd1389;
$L__BB7_132:
	ld.shared.u32 	%r2073, [%r84+41344];
	shl.b64 	%rd1390, %rd1455, 2;
	add.s64 	%rd1391, %rd4, %rd1390;
	st.global.u32 	[%rd1391], %r2073;
	add.s32 	%r102, %r3, 10944;
	setp.lt.s32 	%p564, %r102, %r83;
	@%p564 bra 	$L__BB7_136;
	setp.ne.s16 	%p565, %rs1, 0;
	mov.b64 	%rd1456, 0;
	@%p565 bra 	$L__BB7_135;
	ld.global.u64 	%rd1456, [%rd5];
$L__BB7_135:
	sub.s32 	%r2074, %r102, %r83;
	cvt.s64.s32 	%rd1393, %r2074;
	add.s64 	%rd1458, %rd1456, %rd1393;
	bra.uni 	$L__BB7_139;
$L__BB7_136:
	setp.ne.s16 	%p566, %rs1, 0;
	mov.b64 	%rd1457, 0;
	@%p566 bra 	$L__BB7_138;
	ld.global.u64 	%rd1395, [%rd5];
	sub.s64 	%rd1457, %rd7, %rd1395;
$L__BB7_138:
	cvt.u64.u32 	%rd1396, %r102;
	add.s64 	%rd1397, %rd1457, %rd1396;
	not.b64 	%rd1398, %rd1397;
	add.s64 	%rd1458, %rd6, %rd1398;
$L__BB7_139:
	ld.shared.u32 	%r2075, [%r84+43776];
	shl.b64 	%rd1399, %rd1458, 2;
	add.s64 	%rd1400, %rd4, %rd1399;
	st.global.u32 	[%rd1400], %r2075;
	bra.uni 	$L__BB7_743;
$L__BB7_140:
	ld.param.u8 	%rs86, [%rd1];
	setp.eq.s16 	%p344, %rs86, 0;
	ld.param.u64 	%rd991, [%rd1+16];
	selp.b64 	%rd992, %rd991, 0, %p344;
	cvt.s64.s32 	%rd993, %r2;
	add.s64 	%rd994, %rd992, %rd993;
	mov.u32 	%r103, %tid.x;
	and.b32  	%r1395, %r103, 31;
	and.b32  	%r1396, %r103, 992;
	mul.lo.s32 	%r1397, %r1396, 19;
	or.b32  	%r1398, %r1397, %r1395;
	cvt.u64.u32 	%rd995, %r1398;
	add.s64 	%rd996, %rd994, %rd995;
	shl.b64 	%rd997, %rd996, 2;
	add.s64 	%rd998, %rd2, %rd997;
	ld.global.u32 	%r1399, [%rd998];
	ld.global.u32 	%r1400, [%rd998+128];
	ld.global.u32 	%r1401, [%rd998+256];
	ld.global.u32 	%r1402, [%rd998+384];
	ld.global.u32 	%r1403, [%rd998+512];
	ld.global.u32 	%r1404, [%rd998+640];
	ld.global.u32 	%r1405, [%rd998+768];
	ld.global.u32 	%r1406, [%rd998+896];
	ld.global.u32 	%r1407, [%rd998+1024];
	ld.global.u32 	%r1408, [%rd998+1152];
	ld.global.u32 	%r1409, [%rd998+1280];
	ld.global.u32 	%r1410, [%rd998+1408];
	ld.global.u32 	%r1411, [%rd998+1536];
	ld.global.u32 	%r1412, [%rd998+1664];
	ld.global.u32 	%r1413, [%rd998+1792];
	ld.global.u32 	%r1414, [%rd998+1920];
	ld.global.u32 	%r1415, [%rd998+2048];
	ld.global.u32 	%r1416, [%rd998+2176];
	ld.global.u32 	%r1417, [%rd998+2304];
	// begin inline asm
	mov.u32 %r1364, %laneid;
	// end inline asm
	shr.u32 	%r105, %r103, 5;
	mad.lo.s32 	%r1418, %r105, 608, %r1364;
	shl.b32 	%r1419, %r1418, 2;
	mov.u32 	%r1420, _ZZN3cub18CUB_300001_SM_10006detail6select23DeviceSelectSweepKernelINS2_10policy_hubIiNS0_8NullTypeElLb0ELNS0_10SelectImplE2EE10Policy1000EPiPS5_N6thrust24THRUST_300001_SM_1000_NS6detail15normal_iteratorINSC_10device_ptrIiEEEEPlNS0_13ScanTileStateIiLb1EEE7is_evenS5_iNS2_19streaming_context_tIlLb1EEELS6_2EEEvT0_T1_T2_T3_T4_T5_T6_T7_iT8_NS1_7vsmem_tEE19static_temp_storage;
	add.s32 	%r1421, %r1420, %r1419;
	st.shared.u32 	[%r1421], %r1399;
	st.shared.u32 	[%r1421+128], %r1400;
	st.shared.u32 	[%r1421+256], %r1401;
	st.shared.u32 	[%r1421+384], %r1402;
	st.shared.u32 	[%r1421+512], %r1403;
	st.shared.u32 	[%r1421+640], %r1404;
	st.shared.u32 	[%r1421+768], %r1405;
	st.shared.u32 	[%r1421+896], %r1406;
	st.shared.u32 	[%r1421+1024], %r1407;
	st.shared.u32 	[%r1421+1152], %r1408;
	st.shared.u32 	[%r1421+1280], %r1409;
	st.shared.u32 	[%r1421+1408], %r1410;
	st.shared.u32 	[%r1421+1536], %r1411;
	st.shared.u32 	[%r1421+1664], %r1412;
	st.shared.u32 	[%r1421+1792], %r1413;
	st.shared.u32 	[%r1421+1920], %r1414;
	st.shared.u32 	[%r1421+2048], %r1415;
	st.shared.u32 	[%r1421+2176], %r1416;
	st.shared.u32 	[%r1421+2304], %r1417;
	bar.warp.sync 	-1;
	mad.lo.s32 	%r1422, %r1364, 72, %r1421;
	ld.shared.u32 	%r106, [%r1422];
	ld.shared.u32 	%r107, [%r1422+4];
	ld.shared.u32 	%r108, [%r1422+8];
	ld.shared.u32 	%r109, [%r1422+12];
	ld.shared.u32 	%r110, [%r1422+16];
	ld.shared.u32 	%r111, [%r1422+20];
	ld.shared.u32 	%r112, [%r1422+24];
	ld.shared.u32 	%r113, [%r1422+28];
	ld.shared.u32 	%r114, [%r1422+32];
	ld.shared.u32 	%r115, [%r1422+36];
	ld.shared.u32 	%r116, [%r1422+40];
	ld.shared.u32 	%r117, [%r1422+44];
	ld.shared.u32 	%r118, [%r1422+48];
	ld.shared.u32 	%r119, [%r1422+52];
	ld.shared.u32 	%r120, [%r1422+56];
	ld.shared.u32 	%r121, [%r1422+60];
	ld.shared.u32 	%r122, [%r1422+64];
	ld.shared.u32 	%r123, [%r1422+68];
	ld.shared.u32 	%r124, [%r1422+72];
	and.b32  	%r125, %r106, 1;
	xor.b32  	%r126, %r125, 1;
	and.b32  	%r127, %r107, 1;
	xor.b32  	%r128, %r127, 1;
	and.b32  	%r129, %r108, 1;
	xor.b32  	%r130, %r129, 1;
	and.b32  	%r131, %r109, 1;
	xor.b32  	%r132, %r131, 1;
	and.b32  	%r133, %r110, 1;
	xor.b32  	%r134, %r133, 1;
	and.b32  	%r135, %r111, 1;
	xor.b32  	%r136, %r135, 1;
	and.b32  	%r137, %r112, 1;
	xor.b32  	%r138, %r137, 1;
	and.b32  	%r139, %r113, 1;
	xor.b32  	%r140, %r139, 1;
	and.b32  	%r141, %r114, 1;
	xor.b32  	%r142, %r141, 1;
	and.b32  	%r143, %r115, 1;
	xor.b32  	%r144, %r143, 1;
	and.b32  	%r145, %r116, 1;
	xor.b32  	%r146, %r145, 1;
	and.b32  	%r147, %r117, 1;
	xor.b32  	%r148, %r147, 1;
	and.b32  	%r149, %r118, 1;
	xor.b32  	%r150, %r149, 1;
	and.b32  	%r151, %r119, 1;
	xor.b32  	%r152, %r151, 1;
	and.b32  	%r153, %r120, 1;
	xor.b32  	%r154, %r153, 1;
	and.b32  	%r155, %r121, 1;
	xor.b32  	%r156, %r155, 1;
	and.b32  	%r157, %r122, 1;
	xor.b32  	%r158, %r157, 1;
	and.b32  	%r159, %r123, 1;
	xor.b32  	%r160, %r159, 1;
	and.b32  	%r161, %r124, 1;
	xor.b32  	%r1423, %r161, 1;
	bar.sync 	0;
	add.s32 	%r162, %r128, %r126;
	add.s32 	%r163, %r130, %r162;
	add.s32 	%r164, %r132, %r163;
	add.s32 	%r165, %r134, %r164;
	add.s32 	%r166, %r136, %r165;
	add.s32 	%r167, %r138, %r166;
	add.s32 	%r168, %r140, %r167;
	add.s32 	%r169, %r142, %r168;
	add.s32 	%r170, %r144, %r169;
	add.s32 	%r171, %r146, %r170;
	add.s32 	%r172, %r148, %r171;
	add.s32 	%r173, %r150, %r172;
	add.s32 	%r174, %r152, %r173;
	add.s32 	%r175, %r154, %r174;
	add.s32 	%r176, %r156, %r175;
	add.s32 	%r177, %r158, %r176;
	add.s32 	%r178, %r160, %r177;
	add.s32 	%r1369, %r1423, %r178;
	mov.b32 	%r1367, 1;
	mov.b32 	%r1392, 0;
	mov.b32 	%r1394, -1;
	// begin inline asm
	{  .reg .s32 r0;  .reg .pred p;  shfl.sync.up.b32 r0|p, %r1369, %r1367, %r1392, %r1394;  @p add.s32 r0, r0, %r1369;  mov.s32 %r1365, r0;}
	// end inline asm
	mov.b32 	%r1373, 2;
	// begin inline asm
	{  .reg .s32 r0;  .reg .pred p;  shfl.sync.up.b32 r0|p, %r1365, %r1373, %r1392, %r1394;  @p add.s32 r0, r0, %r1365;  mov.s32 %r1371, r0;}
	// end inline asm
	mov.b32 	%r1379, 4;
	// begin inline asm
	{  .reg .s32 r0;  .reg .pred p;  shfl.sync.up.b32 r0|p, %r1371, %r1379, %r1392, %r1394;  @p add.s32 r0, r0, %r1371;  mov.s32 %r1377, r0;}
	// end inline asm
	mov.b32 	%r1385, 8;
	// begin inline asm
	{  .reg .s32 r0;  .reg .pred p;  shfl.sync.up.b32 r0|p, %r1377, %r1385, %r1392, %r1394;  @p add.s32 r0, r0, %r1377;  mov.s32 %r1383, r0;}
	// end inline asm
	mov.b32 	%r1391, 16;
	// begin inline asm
	{  .reg .s32 r0;  .reg .pred p;  shfl.sync.up.b32 r0|p, %r1383, %r1391, %r1392, %r1394;  @p add.s32 r0, r0, %r1383;  mov.s32 %r1389, r0;}
	// end inline asm
	setp.ne.s32 	%p345, %r1364, 31;
	@%p345 bra 	$L__BB7_142;
	shl.b32 	%r1424, %r105, 2;
	mov.u32 	%r1425, _ZZN3cub18CUB_300001_SM_10006detail6select23DeviceSelectSweepKernelINS2_10policy_hubIiNS0_8NullTypeElLb0ELNS0_10SelectImplE2EE10Policy1000EPiPS5_N6thrust24THRUST_300001_SM_1000_NS6detail15normal_iteratorINSC_10device_ptrIiEEEEPlNS0_13ScanTileStateIiLb1EEE7is_evenS5_iNS2_19streaming_context_tIlLb1EEELS6_2EEEvT0_T1_T2_T3_T4_T5_T6_T7_iT8_NS1_7vsmem_tEE19static_temp_storage;
	add.s32 	%r1426, %r1425, %r1424;
	st.shared.u32 	[%r1426], %r1389;
$L__BB7_142:
	sub.s32 	%r1427, %r1389, %r1369;
	bar.sync 	0;
	ld.shared.v4.u32 	{%r1428, %r1429, %r1430, %r1431}, [_ZZN3cub18CUB_300001_SM_10006detail6select23DeviceSelectSweepKernelINS2_10policy_hubIiNS0_8NullTypeElLb0ELNS0_10SelectImplE2EE10Policy1000EPiPS5_N6thrust24THRUST_300001_SM_1000_NS6detail15normal_iteratorINSC_10device_ptrIiEEEEPlNS0_13ScanTileStateIiLb1EEE7is_evenS5_iNS2_19streaming_context_tIlLb1EEELS6_2EEEvT0_T1_T2_T3_T4_T5_T6_T7_iT8_NS1_7vsmem_tEE19static_temp_storage];
	add.s32 	%r1432, %r1429, %r1428;
	setp.eq.s32 	%p346, %r105, 2;
	selp.b32 	%r1433, %r1432, %r1428, %p346;
	add.s32 	%r1434, %r1432, %r1430;
	setp.eq.s32 	%p347, %r105, 3;
	selp.b32 	%r1435, %r1434, %r1433, %p347;
	add.s32 	%r1436, %r1434, %r1431;
	setp.eq.s32 	%p348, %r105, 4;
	selp.b32 	%r1437, %r1436, %r1435, %p348;
	ld.shared.v4.u32 	{%r1438, %r1439, %r1440, %r1441}, [_ZZN3cub18CUB_300001_SM_10006detail6select23DeviceSelectSweepKernelINS2_10policy_hubIiNS0_8NullTypeElLb0ELNS0_10SelectImplE2EE10Policy1000EPiPS5_N6thrust24THRUST_300001_SM_1000_NS6detail15normal_iteratorINSC_10device_ptrIiEEEEPlNS0_13ScanTileStateIiLb1EEE7is_evenS5_iNS2_19streaming_context_tIlLb1EEELS6_2EEEvT0_T1_T2_T3_T4_T5_T6_T7_iT8_NS1_7vsmem_tEE19static_temp_storage+16];
	add.s32 	%r1442, %r1436, %r1438;
	setp.eq.s32 	%p349, %r105, 5;
	selp.b32 	%r1443, %r1442, %r1437, %p349;
	add.s32 	%r1444, %r1442, %r1439;
	setp.eq.s32 	%p350, %r105, 6;
	selp.b32 	%r1445, %r1444, %r1443, %p350;
	add.s32 	%r1446, %r1444, %r1440;
	setp.eq.s32 	%p351, %r105, 7;
	selp.b32 	%r1447, %r1446, %r1445, %p351;
	add.s32 	%r1448, %r1446, %r1441;
	setp.eq.s32 	%p352, %r105, 8;
	selp.b32 	%r1449, %r1448, %r1447, %p352;
	ld.shared.v4.u32 	{%r1450, %r1451, %r1452, %r1453}, [_ZZN3cub18CUB_300001_SM_10006detail6select23DeviceSelectSweepKernelINS2_10policy_hubIiNS0_8NullTypeElLb0ELNS0_10SelectImplE2EE10Policy1000EPiPS5_N6thrust24THRUST_300001_SM_1000_NS6detail15normal_iteratorINSC_10device_ptrIiEEEEPlNS0_13ScanTileStateIiLb1EEE7is_evenS5_iNS2_19streaming_context_tIlLb1EEELS6_2EEEvT0_T1_T2_T3_T4_T5_T6_T7_iT8_NS1_7vsmem_tEE19static_temp_storage+32];
	add.s32 	%r1454, %r1448, %r1450;
	setp.eq.s32 	%p353, %r105, 9;
	selp.b32 	%r1455, %r1454, %r1449, %p353;
	add.s32 	%r1456, %r1454, %r1451;
	setp.eq.s32 	%p354, %r105, 10;
	selp.b32 	%r1457, %r1456, %r1455, %p354;
	add.s32 	%r1458, %r1456, %r1452;
	setp.eq.s32 	%p355, %r105, 11;
	selp.b32 	%r1459, %r1458, %r1457, %p355;
	add.s32 	%r1460, %r1458, %r1453;
	setp.eq.s32 	%p356, %r105, 12;
	selp.b32 	%r1461, %r1460, %r1459, %p356;
	ld.shared.v4.u32 	{%r1462, %r1463, %r1464, %r1465}, [_ZZN3cub18CUB_300001_SM_10006detail6select23DeviceSelectSweepKernelINS2_10policy_hubIiNS0_8NullTypeElLb0ELNS0_10SelectImplE2EE10Policy1000EPiPS5_N6thrust24THRUST_300001_SM_1000_NS6detail15normal_iteratorINSC_10device_ptrIiEEEEPlNS0_13ScanTileStateIiLb1EEE7is_evenS5_iNS2_19streaming_context_tIlLb1EEELS6_2EEEvT0_T1_T2_T3_T4_T5_T6_T7_iT8_NS1_7vsmem_tEE19static_temp_storage+48];
	add.s32 	%r1466, %r1460, %r1462;
	setp.eq.s32 	%p357, %r105, 13;
	selp.b32 	%r1467, %r1466, %r1461, %p357;
	add.s32 	%r1468, %r1466, %r1463;
	setp.eq.s32 	%p358, %r105, 14;
	selp.b32 	%r1469, %r1468, %r1467, %p358;
	add.s32 	%r1470, %r1468, %r1464;
	setp.eq.s32 	%p359, %r105, 15;
	selp.b32 	%r1471, %r1470, %r1469, %p359;
	add.s32 	%r1472, %r1470, %r1465;
	setp.eq.s32 	%p360, %r105, 16;
	selp.b32 	%r1473, %r1472, %r1471, %p360;
	.pragma "used_bytes_mask 4095";
	ld.shared.v4.u32 	{%r1474, %r1475, %r1476, %r1477}, [_ZZN3cub18CUB_300001_SM_10006detail6select23DeviceSelectSweepKernelINS2_10policy_hubIiNS0_8NullTypeElLb0ELNS0_10SelectImplE2EE10Policy1000EPiPS5_N6thrust24THRUST_300001_SM_1000_NS6detail15normal_iteratorINSC_10device_ptrIiEEEEPlNS0_13ScanTileStateIiLb1EEE7is_evenS5_iNS2_19streaming_context_tIlLb1EEELS6_2EEEvT0_T1_T2_T3_T4_T5_T6_T7_iT8_NS1_7vsmem_tEE19static_temp_storage+64];
	add.s32 	%r1478, %r1472, %r1474;
	setp.eq.s32 	%p361, %r105, 17;
	selp.b32 	%r1479, %r1478, %r1473, %p361;
	add.s32 	%r1480, %r1478, %r1475;
	setp.eq.s32 	%p362, %r105, 18;
	selp.b32 	%r1481, %r1480, %r1479, %p362;
	add.s32 	%r181, %r1480, %r1476;
	setp.gt.u32 	%p363, %r103, 31;
	setp.lt.u32 	%p364, %r103, 32;
	setp.eq.s32 	%p365, %r1364, 0;
	selp.b32 	%r1482, 0, %r1427, %p365;
	add.s32 	%r2089, %r1481, %r1482;
	selp.b32 	%r183, %r1427, %r2089, %p364;
	@%p363 bra 	$L__BB7_158;
	setp.ne.s32 	%p366, %r103, 0;
	mul.wide.s32 	%rd999, %r2076, 8;
	add.s64 	%rd141, %rd3, %rd999;
	@%p366 bra 	$L__BB7_145;
	st.shared.u32 	[_ZZN3cub18CUB_300001_SM_10006detail6select23DeviceSelectSweepKernelINS2_10policy_hubIiNS0_8NullTypeElLb0ELNS0_10SelectImplE2EE10Policy1000EPiPS5_N6thrust24THRUST_300001_SM_1000_NS6detail15normal_iteratorINSC_10device_ptrIiEEEEPlNS0_13ScanTileStateIiLb1EEE7is_evenS5_iNS2_19streaming_context_tIlLb1EEELS6_2EEEvT0_T1_T2_T3_T4_T5_T6_T7_iT8_NS1_7vsmem_tEE19static_temp_storage+140], %r181;
	add.s64 	%rd1000, %rd141, 256;
	mov.b32 	%r1483, 100;
	// begin inline asm
	st.relaxed.gpu.v2.u32 [%rd1000], {%r1483, %r181};
	// end inline asm
$L__BB7_145:
	not.b32 	%r1489, %r103;
	add.s32 	%r2084, %r2076, %r1489;
	mov.b32 	%r1485, 950;
	// begin inline asm
	nanosleep.u32 %r1485;
	// end inline asm
	mul.wide.s32 	%rd1002, %r2084, 8;
	add.s64 	%rd1003, %rd3, %rd1002;
	add.s64 	%rd1001, %rd1003, 256;
	// begin inline asm
	ld.relaxed.gpu.v2.u32 {%r2086, %r2078}, [%rd1001];
	// end inline asm
	mov.b32 	%r2079, 942;
$L__BB7_146:
	setp.eq.s32 	%p367, %r2086, 99;
	mov.b32 	%r1490, -1;
	vote.sync.any.pred 	%p368, %p367, %r1490;
	not.pred 	%p369, %p368;
	@%p369 bra 	$L__BB7_148;
	mul.lo.s32 	%r1779, %r2076, 16807;
	and.b32  	%r2076, %r1779, 2147483647;
	add.s32 	%r1780, %r2079, 1;
	rem.u32 	%r1776, %r2076, %r1780;
	// begin inline asm
	nanosleep.u32 %r1776;
	// end inline asm
	shr.u32 	%r2079, %r2079, 1;
	// begin inline asm
	ld.relaxed.gpu.v2.u32 {%r2086, %r2078}, [%rd1001];
	// end inline asm
	bra.uni 	$L__BB7_146;
$L__BB7_148:
	setp.eq.s32 	%p370, %r2086, 101;
	mov.b32 	%r1517, -1;
	vote.sync.ballot.b32 	%r1519, %p370, %r1517;
	// begin inline asm
	mov.u32 %r1492, %lanemask_ge;
	// end inline asm
	and.b32  	%r1520, %r1519, %r1492;
	or.b32  	%r1521, %r1520, -2147483648;
	add.s32 	%r1522, %r1521, -1;
	not.b32 	%r1523, %r1521;
	and.b32  	%r1524, %r1523, %r1522;
	popc.b32 	%r1496, %r1524;
	mov.b32 	%r1495, 1;
	// begin inline asm
	shfl.sync.down.b32 %r1493, %r2078, %r1495, %r1496, %r1517;
	// end inline asm
	setp.lt.s32 	%p372, %r1364, %r1496;
	selp.b32 	%r1525, %r1493, 0, %p372;
	add.s32 	%r1499, %r1525, %r2078;
	mov.b32 	%r1500, 2;
	// begin inline asm
	shfl.sync.down.b32 %r1498, %r1499, %r1500, %r1496, %r1517;
	// end inline asm
	add.s32 	%r198, %r1364, 2;
	setp.gt.s32 	%p373, %r198, %r1496;
	selp.b32 	%r1526, 0, %r1498, %p373;
	add.s32 	%r1504, %r1499, %r1526;
	mov.b32 	%r1505, 4;
	// begin inline asm
	shfl.sync.down.b32 %r1503, %r1504, %r1505, %r1496, %r1517;
	// end inline asm
	add.s32 	%r199, %r1364, 4;
	setp.gt.s32 	%p374, %r199, %r1496;
	selp.b32 	%r1527, 0, %r1503, %p374;
	add.s32 	%r1509, %r1504, %r1527;
	mov.b32 	%r1510, 8;
	// begin inline asm
	shfl.sync.down.b32 %r1508, %r1509, %r1510, %r1496, %r1517;
	// end inline asm
	add.s32 	%r200, %r1364, 8;
	setp.gt.s32 	%p375, %r200, %r1496;
	selp.b32 	%r1528, 0, %r1508, %p375;
	add.s32 	%r1514, %r1509, %r1528;
	mov.b32 	%r1515, 16;
	// begin inline asm
	shfl.sync.down.b32 %r1513, %r1514, %r1515, %r1496, %r1517;
	// end inline asm
	add.s32 	%r201, %r1364, 16;
	setp.gt.s32 	%p376, %r201, %r1496;
	selp.b32 	%r1529, 0, %r1513, %p376;
	add.s32 	%r2082, %r1514, %r1529;
	add.s64 	%rd143, %rd3, 256;
	mov.b32 	%r2080, 942;
$L__BB7_149:
	setp.ne.s32 	%p377, %r2086, 101;
	mov.b32 	%r1530, -1;
	vote.sync.all.pred 	%p378, %p377, %r1530;
	not.pred 	%p379, %p378;
	@%p379 bra 	$L__BB7_154;
	shr.u32 	%r2080, %r2080, 1;
	mul.wide.s32 	%rd1216, %r2084, 8;
	add.s64 	%rd1217, %rd143, %rd1216;
	add.s64 	%rd1215, %rd1217, -256;
	// begin inline asm
	ld.relaxed.gpu.v2.u32 {%r2086, %r2087}, [%rd1215];
	// end inline asm
	mov.u32 	%r2088, %r2080;
$L__BB7_151:
	setp.eq.s32 	%p459, %r2086, 99;
	mov.b32 	%r1732, -1;
	vote.sync.any.pred 	%p460, %p459, %r1732;
	not.pred 	%p461, %p460;
	@%p461 bra 	$L__BB7_153;
	mul.lo.s32 	%r1774, %r2076, 16807;
	and.b32  	%r2076, %r1774, 2147483647;
	add.s32 	%r1775, %r2088, 1;
	rem.u32 	%r1771, %r2076, %r1775;
	// begin inline asm
	nanosleep.u32 %r1771;
	// end inline asm
	shr.u32 	%r2088, %r2088, 1;
	// begin inline asm
	ld.relaxed.gpu.v2.u32 {%r2086, %r2087}, [%rd1215];
	// end inline asm
	bra.uni 	$L__BB7_151;
$L__BB7_153:
	setp.eq.s32 	%p462, %r2086, 101;
	mov.b32 	%r1758, -1;
	vote.sync.ballot.b32 	%r1759, %p462, %r1758;
	and.b32  	%r1760, %r1759, %r1492;
	or.b32  	%r1761, %r1760, -2147483648;
	add.s32 	%r1762, %r1761, -1;
	not.b32 	%r1763, %r1761;
	and.b32  	%r1764, %r1763, %r1762;
	popc.b32 	%r1737, %r1764;
	mov.b32 	%r1736, 1;
	// begin inline asm
	shfl.sync.down.b32 %r1734, %r2087, %r1736, %r1737, %r1758;
	// end inline asm
	setp.lt.s32 	%p464, %r1364, %r1737;
	selp.b32 	%r1765, %r1734, 0, %p464;
	add.s32 	%r1740, %r1765, %r2087;
	mov.b32 	%r1741, 2;
	// begin inline asm
	shfl.sync.down.b32 %r1739, %r1740, %r1741, %r1737, %r1758;
	// end inline asm
	setp.gt.s32 	%p465, %r198, %r1737;
	selp.b32 	%r1766, 0, %r1739, %p465;
	add.s32 	%r1745, %r1740, %r1766;
	mov.b32 	%r1746, 4;
	// begin inline asm
	shfl.sync.down.b32 %r1744, %r1745, %r1746, %r1737, %r1758;
	// end inline asm
	setp.gt.s32 	%p466, %r199, %r1737;
	selp.b32 	%r1767, 0, %r1744, %p466;
	add.s32 	%r1750, %r1745, %r1767;
	mov.b32 	%r1751, 8;
	// begin inline asm
	shfl.sync.down.b32 %r1749, %r1750, %r1751, %r1737, %r1758;
	// end inline asm
	setp.gt.s32 	%p467, %r200, %r1737;
	selp.b32 	%r1768, 0, %r1749, %p467;
	add.s32 	%r1755, %r1750, %r1768;
	mov.b32 	%r1756, 16;
	// begin inline asm
	shfl.sync.down.b32 %r1754, %r1755, %r1756, %r1737, %r1758;
	// end inline asm
	setp.gt.s32 	%p468, %r201, %r1737;
	selp.b32 	%r1769, 0, %r1754, %p468;
	add.s32 	%r1770, %r1769, %r2082;
	add.s32 	%r2082, %r1770, %r1755;
	add.s32 	%r2084, %r2084, -32;
	bra.uni 	$L__BB7_149;
$L__BB7_154:
	@%p366 bra 	$L__BB7_156;
	add.s32 	%r1533, %r2082, %r181;
	add.s64 	%rd1004, %rd141, 256;
	mov.b32 	%r1532, 101;
	// begin inline asm
	st.relaxed.gpu.v2.u32 [%rd1004], {%r1532, %r1533};
	// end inline asm
	st.shared.u32 	[_ZZN3cub18CUB_300001_SM_10006detail6select23DeviceSelectSweepKernelINS2_10policy_hubIiNS0_8NullTypeElLb0ELNS0_10SelectImplE2EE10Policy1000EPiPS5_N6thrust24THRUST_300001_SM_1000_NS6detail15normal_iteratorINSC_10device_ptrIiEEEEPlNS0_13ScanTileStateIiLb1EEE7is_evenS5_iNS2_19streaming_context_tIlLb1EEELS6_2EEEvT0_T1_T2_T3_T4_T5_T6_T7_iT8_NS1_7vsmem_tEE19static_temp_storage+132], %r2082;
	st.shared.u32 	[_ZZN3cub18CUB_300001_SM_10006detail6select23DeviceSelectSweepKernelINS2_10policy_hubIiNS0_8NullTypeElLb0ELNS0_10SelectImplE2EE10Policy1000EPiPS5_N6thrust24THRUST_300001_SM_1000_NS6detail15normal_iteratorINSC_10device_ptrIiEEEEPlNS0_13ScanTileStateIiLb1EEE7is_evenS5_iNS2_19streaming_context_tIlLb1EEELS6_2EEEvT0_T1_T2_T3_T4_T5_T6_T7_iT8_NS1_7vsmem_tEE19static_temp_storage+136], %r1533;
$L__BB7_156:
	setp.ne.s32 	%p381, %r1364, 0;
	mov.u32 	%r2089, %r183;
	@%p381 bra 	$L__BB7_158;
	st.shared.u32 	[_ZZN3cub18CUB_300001_SM_10006detail6select23DeviceSelectSweepKernelINS2_10policy_hubIiNS0_8NullTypeElLb0ELNS0_10SelectImplE2EE10Policy1000EPiPS5_N6thrust24THRUST_300001_SM_1000_NS6detail15normal_iteratorINSC_10device_ptrIiEEEEPlNS0_13ScanTileStateIiLb1EEE7is_evenS5_iNS2_19streaming_context_tIlLb1EEELS6_2EEEvT0_T1_T2_T3_T4_T5_T6_T7_iT8_NS1_7vsmem_tEE19static_temp_storage+96], %r2082;
	mov.u32 	%r2089, %r2082;
$L__BB7_158:
	bar.sync 	0;
	setp.eq.s32 	%p382, %r103, 0;
	@%p382 bra 	$L__BB7_160;
	ld.shared.u32 	%r1534, [_ZZN3cub18CUB_300001_SM_10006detail6select23DeviceSelectSweepKernelINS2_10policy_hubIiNS0_8NullTypeElLb0ELNS0_10SelectImplE2EE10Policy1000EPiPS5_N6thrust24THRUST_300001_SM_1000_NS6detail15normal_iteratorINSC_10device_ptrIiEEEEPlNS0_13ScanTileStateIiLb1EEE7is_evenS5_iNS2_19streaming_context_tIlLb1EEELS6_2EEEvT0_T1_T2_T3_T4_T5_T6_T7_iT8_NS1_7vsmem_tEE19static_temp_storage+96];
	add.s32 	%r2089, %r1534, %r2089;
$L__BB7_160:
	add.s32 	%r1535, %r126, %r2089;
	add.s32 	%r1536, %r162, %r2089;
	add.s32 	%r1537, %r163, %r2089;
	add.s32 	%r1538, %r164, %r2089;
	add.s32 	%r1539, %r165, %r2089;
	add.s32 	%r1540, %r166, %r2089;
	add.s32 	%r1541, %r167, %r2089;
	add.s32 	%r1542, %r168, %r2089;
	add.s32 	%r1543, %r169, %r2089;
	add.s32 	%r1544, %r170, %r2089;
	add.s32 	%r1545, %r171, %r2089;
	add.s32 	%r1546, %r172, %r2089;
	add.s32 	%r1547, %r173, %r2089;
	add.s32 	%r1548, %r174, %r2089;
	add.s32 	%r1549, %r175, %r2089;
	add.s32 	%r1550, %r176, %r2089;
	add.s32 	%r1551, %r177, %r2089;
	add.s32 	%r1552, %r178, %r2089;
	mov.u32 	%r1553, _ZZN3cub18CUB_300001_SM_10006detail6select23DeviceSelectSweepKernelINS2_10policy_hubIiNS0_8NullTypeElLb0ELNS0_10SelectImplE2EE10Policy1000EPiPS5_N6thrust24THRUST_300001_SM_1000_NS6detail15normal_iteratorINSC_10device_ptrIiEEEEPlNS0_13ScanTileStateIiLb1EEE7is_evenS5_iNS2_19streaming_context_tIlLb1EEELS6_2EEEvT0_T1_T2_T3_T4_T5_T6_T7_iT8_NS1_7vsmem_tEE19static_temp_storage;
	ld.shared.u32 	%r1554, [_ZZN3cub18CUB_300001_SM_10006detail6select23DeviceSelectSweepKernelINS2_10policy_hubIiNS0_8NullTypeElLb0ELNS0_10SelectImplE2EE10Policy1000EPiPS5_N6thrust24THRUST_300001_SM_1000_NS6detail15normal_iteratorINSC_10device_ptrIiEEEEPlNS0_13ScanTileStateIiLb1EEE7is_evenS5_iNS2_19streaming_context_tIlLb1EEELS6_2EEEvT0_T1_T2_T3_T4_T5_T6_T7_iT8_NS1_7vsmem_tEE19static_temp_storage+140];
	ld.shared.u32 	%r1555, [_ZZN3cub18CUB_300001_SM_10006detail6select23DeviceSelectSweepKernelINS2_10policy_hubIiNS0_8NullTypeElLb0ELNS0_10SelectImplE2EE10Policy1000EPiPS5_N6thrust24THRUST_300001_SM_1000_NS6detail15normal_iteratorINSC_10device_ptrIiEEEEPlNS0_13ScanTileStateIiLb1EEE7is_evenS5_iNS2_19streaming_context_tIlLb1EEELS6_2EEEvT0_T1_T2_T3_T4_T5_T6_T7_iT8_NS1_7vsmem_tEE19static_temp_storage+132];
	sub.s32 	%r1556, %r2, %r1555;
	bar.sync 	0;
	sub.s32 	%r226, 11552, %r1554;
	mul.lo.s32 	%r1557, %r103, 19;
	sub.s32 	%r1558, %r2089, %r1555;
	sub.s32 	%r1559, %r1557, %r1558;
	setp.eq.s32 	%p383, %r125, 0;
	add.s32 	%r1560, %r1558, %r226;
	selp.b32 	%r1561, %r1560, %r1559, %p383;
	shl.b32 	%r1562, %r1561, 2;
	add.s32 	%r1563, %r1553, %r1562;
	st.shared.u32 	[%r1563], %r106;
	sub.s32 	%r1564, %r1555, %r1535;
	add.s32 	%r1565, %r1557, %r1564;
	add.s32 	%r1566, %r1565, 1;
	setp.eq.s32 	%p384, %r127, 0;
	add.s32 	%r1567, %r1560, %r126;
	selp.b32 	%r1568, %r1567, %r1566, %p384;
	shl.b32 	%r1569, %r1568, 2;
	add.s32 	%r1570, %r1553, %r1569;
	st.shared.u32 	[%r1570], %r107;
	sub.s32 	%r1571, %r1555, %r1536;
	add.s32 	%r1572, %r1557, %r1571;
	add.s32 	%r1573, %r1572, 2;
	setp.eq.s32 	%p385, %r129, 0;
	add.s32 	%r1574, %r1567, %r128;
	selp.b32 	%r1575, %r1574, %r1573, %p385;
	shl.b32 	%r1576, %r1575, 2;
	add.s32 	%r1577, %r1553, %r1576;
	st.shared.u32 	[%r1577], %r108;
	sub.s32 	%r1578, %r1555, %r1537;
	add.s32 	%r1579, %r1557, %r1578;
	add.s32 	%r1580, %r1579, 3;
	setp.eq.s32 	%p386, %r131, 0;
	add.s32 	%r1581, %r1574, %r130;
	selp.b32 	%r1582, %r1581, %r1580, %p386;
	shl.b32 	%r1583, %r1582, 2;
	add.s32 	%r1584, %r1553, %r1583;
	st.shared.u32 	[%r1584], %r109;
	sub.s32 	%r1585, %r1555, %r1538;
	add.s32 	%r1586, %r1557, %r1585;
	add.s32 	%r1587, %r1586, 4;
	setp.eq.s32 	%p387, %r133, 0;
	add.s32 	%r1588, %r1581, %r132;
	selp.b32 	%r1589, %r1588, %r1587, %p387;
	shl.b32 	%r1590, %r1589, 2;
	add.s32 	%r1591, %r1553, %r1590;
	st.shared.u32 	[%r1591], %r110;
	sub.s32 	%r1592, %r1555, %r1539;
	add.s32 	%r1593, %r1557, %r1592;
	add.s32 	%r1594, %r1593, 5;
	setp.eq.s32 	%p388, %r135, 0;
	add.s32 	%r1595, %r1588, %r134;
	selp.b32 	%r1596, %r1595, %r1594, %p388;
	shl.b32 	%r1597, %r1596, 2;
	add.s32 	%r1598, %r1553, %r1597;
	st.shared.u32 	[%r1598], %r111;
	sub.s32 	%r1599, %r1555, %r1540;
	add.s32 	%r1600, %r1557, %r1599;
	add.s32 	%r1601, %r1600, 6;
	setp.eq.s32 	%p389, %r137, 0;
	add.s32 	%r1602, %r1595, %r136;
	selp.b32 	%r1603, %r1602, %r1601, %p389;
	shl.b32 	%r1604, %r1603, 2;
	add.s32 	%r1605, %r1553, %r1604;
	st.shared.u32 	[%r1605], %r112;
	sub.s32 	%r1606, %r1555, %r1541;
	add.s32 	%r1607, %r1557, %r1606;
	add.s32 	%r1608, %r1607, 7;
	setp.eq.s32 	%p390, %r139, 0;
	add.s32 	%r1609, %r1602, %r138;
	selp.b32 	%r1610, %r1609, %r1608, %p390;
	shl.b32 	%r1611, %r1610, 2;
	add.s32 	%r1612, %r1553, %r1611;
	st.shared.u32 	[%r1612], %r113;
	sub.s32 	%r1613, %r1555, %r1542;
	add.s32 	%r1614, %r1557, %r1613;
	add.s32 	%r1615, %r1614, 8;
	setp.eq.s32 	%p391, %r141, 0;
	add.s32 	%r1616, %r1609, %r140;
	selp.b32 	%r1617, %r1616, %r1615, %p391;
	shl.b32 	%r1618, %r1617, 2;
	add.s32 	%r1619, %r1553, %r1618;
	st.shared.u32 	[%r1619], %r114;
	sub.s32 	%r1620, %r1555, %r1543;
	add.s32 	%r1621, %r1557, %r1620;
	add.s32 	%r1622, %r1621, 9;
	setp.eq.s32 	%p392, %r143, 0;
	add.s32 	%r1623, %r1616, %r142;
	selp.b32 	%r1624, %r1623, %r1622, %p392;
	shl.b32 	%r1625, %r1624, 2;
	add.s32 	%r1626, %r1553, %r1625;
	st.shared.u32 	[%r1626], %r115;
	sub.s32 	%r1627, %r1555, %r1544;
	add.s32 	%r1628, %r1557, %r1627;
	add.s32 	%r1629, %r1628, 10;
	setp.eq.s32 	%p393, %r145, 0;
	add.s32 	%r1630, %r1623, %r144;
	selp.b32 	%r1631, %r1630, %r1629, %p393;
	shl.b32 	%r1632, %r1631, 2;
	add.s32 	%r1633, %r1553, %r1632;
	st.shared.u32 	[%r1633], %r116;
	sub.s32 	%r1634, %r1555, %r1545;
	add.s32 	%r1635, %r1557, %r1634;
	add.s32 	%r1636, %r1635, 11;
	setp.eq.s32 	%p394, %r147, 0;
	add.s32 	%r1637, %r1630, %r146;
	selp.b32 	%r1638, %r1637, %r1636, %p394;
	shl.b32 	%r1639, %r1638, 2;
	add.s32 	%r1640, %r1553, %r1639;
	st.shared.u32 	[%r1640], %r117;
	sub.s32 	%r1641, %r1555, %r1546;
	add.s32 	%r1642, %r1557, %r1641;
	add.s32 	%r1643, %r1642, 12;
	setp.eq.s32 	%p395, %r149, 0;
	add.s32 	%r1644, %r1637, %r148;
	selp.b32 	%r1645, %r1644, %r1643, %p395;
	shl.b32 	%r1646, %r1645, 2;
	add.s32 	%r1647, %r1553, %r1646;
	st.shared.u32 	[%r1647], %r118;
	sub.s32 	%r1648, %r1555, %r1547;
	add.s32 	%r1649, %r1557, %r1648;
	add.s32 	%r1650, %r1649, 13;
	setp.eq.s32 	%p396, %r151, 0;
	add.s32 	%r1651, %r1644, %r150;
	selp.b32 	%r1652, %r1651, %r1650, %p396;
	shl.b32 	%r1653, %r1652, 2;
	add.s32 	%r1654, %r1553, %r1653;
	st.shared.u32 	[%r1654], %r119;
	sub.s32 	%r1655, %r1555, %r1548;
	add.s32 	%r1656, %r1557, %r1655;
	add.s32 	%r1657, %r1656, 14;
	setp.eq.s32 	%p397, %r153, 0;
	add.s32 	%r1658, %r1651, %r152;
	selp.b32 	%r1659, %r1658, %r1657, %p397;
	shl.b32 	%r1660, %r1659, 2;
	add.s32 	%r1661, %r1553, %r1660;
	st.shared.u32 	[%r1661], %r120;
	sub.s32 	%r1662, %r1555, %r1549;
	add.s32 	%r1663, %r1557, %r1662;
	add.s32 	%r1664, %r1663, 15;
	setp.eq.s32 	%p398, %r155, 0;
	add.s32 	%r1665, %r1658, %r154;
	selp.b32 	%r1666, %r1665, %r1664, %p398;
	shl.b32 	%r1667, %r1666, 2;
	add.s32 	%r1668, %r1553, %r1667;
	st.shared.u32 	[%r1668], %r121;
	sub.s32 	%r1669, %r1555, %r1550;
	add.s32 	%r1670, %r1557, %r1669;
	add.s32 	%r1671, %r1670, 16;
	setp.eq.s32 	%p399, %r157, 0;
	add.s32 	%r1672, %r1665, %r156;
	selp.b32 	%r1673, %r1672, %r1671, %p399;
	shl.b32 	%r1674, %r1673, 2;
	add.s32 	%r1675, %r1553, %r1674;
	st.shared.u32 	[%r1675], %r122;
	sub.s32 	%r1676, %r1555, %r1551;
	add.s32 	%r1677, %r1557, %r1676;
	add.s32 	%r1678, %r1677, 17;
	setp.eq.s32 	%p400, %r159, 0;
	add.s32 	%r1679, %r1672, %r158;
	selp.b32 	%r1680, %r1679, %r1678, %p400;
	shl.b32 	%r1681, %r1680, 2;
	add.s32 	%r1682, %r1553, %r1681;
	st.shared.u32 	[%r1682], %r123;
	sub.s32 	%r1683, %r1555, %r1552;
	add.s32 	%r1684, %r1557, %r1683;
	add.s32 	%r1685, %r1684, 18;
	setp.eq.s32 	%p401, %r161, 0;
	add.s32 	%r1686, %r1679, %r160;
	selp.b32 	%r1687, %r1686, %r1685, %p401;
	shl.b32 	%r1688, %r1687, 2;
	add.s32 	%r1689, %r1553, %r1688;
	st.shared.u32 	[%r1689], %r124;
	bar.sync 	0;
	ld.param.u8 	%rs2, [%rd1];
	ld.param.u64 	%rd1005, [%rd1+24];
	cvta.to.global.u64 	%rd145, %rd1005;
	cvt.s64.s32 	%rd146, %r1555;
	ld.param.u64 	%rd147, [%rd1+8];
	ld.param.u64 	%rd148, [%rd1+16];
	cvt.s64.s32 	%rd149, %r1556;
	setp.ge.s32 	%p402, %r103, %r226;
	@%p402 bra 	$L__BB7_164;
	setp.ne.s16 	%p404, %rs2, 0;
	mov.b64 	%rd1459, 0;
	@%p404 bra 	$L__BB7_163;
	ld.global.u64 	%rd1010, [%rd145];
	sub.s64 	%rd1459, %rd148, %rd1010;
$L__BB7_163:
	cvt.u64.u32 	%rd1011, %r103;
	add.s64 	%rd1012, %rd1011, %rd149;
	add.s64 	%rd1013, %rd1012, %rd1459;
	not.b64 	%rd1014, %rd1013;
	add.s64 	%rd1461, %rd147, %rd1014;
	bra.uni 	$L__BB7_167;
$L__BB7_164:
	setp.ne.s16 	%p403, %rs2, 0;
	mov.b64 	%rd1460, 0;
	@%p403 bra 	$L__BB7_166;
	ld.global.u64 	%rd1460, [%rd145];
$L__BB7_166:
	sub.s32 	%r1690, %r103, %r226;
	cvt.s64.s32 	%rd1007, %r1690;
	add.s64 	%rd1008, %rd1007, %rd146;
	add.s64 	%rd1461, %rd1008, %rd1460;
$L__BB7_167:
	shl.b32 	%r1691, %r103, 2;
	add.s32 	%r227, %r1553, %r1691;
	ld.shared.u32 	%r1693, [%r227];
	shl.b64 	%rd1015, %rd1461, 2;
	add.s64 	%rd1016, %rd4, %rd1015;
	st.global.u32 	[%rd1016], %r1693;
	add.s32 	%r228, %r103, 608;
	setp.lt.s32 	%p405, %r228, %r226;
	@%p405 bra 	$L__BB7_171;
	setp.ne.s16 	%p406, %rs2, 0;
	mov.b64 	%rd1462, 0;
	@%p406 bra 	$L__BB7_170;
	ld.global.u64 	%rd1462, [%rd145];
$L__BB7_170:
	sub.s32 	%r1694, %r228, %r226;
	cvt.s64.s32 	%rd1018, %r1694;
	add.s64 	%rd1019, %rd1018, %rd146;
	add.s64 	%rd1464, %rd1019, %rd1462;
	bra.uni 	$L__BB7_174;
$L__BB7_171:
	setp.ne.s16 	%p407, %rs2, 0;
	mov.b64 	%rd1463, 0;
	@%p407 bra 	$L__BB7_173;
	ld.global.u64 	%rd1021, [%rd145];
	sub.s64 	%rd1463, %rd148, %rd1021;
$L__BB7_173:
	cvt.u64.u32 	%rd1022, %r228;
	add.s64 	%rd1023, %rd1022, %rd149;
	add.s64 	%rd1024, %rd1023, %rd1463;
	not.b64 	%rd1025, %rd1024;
	add.s64 	%rd1464, %rd147, %rd1025;
$L__BB7_174:
	ld.shared.u32 	%r1695, [%r227+2432];
	shl.b64 	%rd1026, %rd1464, 2;
	add.s64 	%rd1027, %rd4, %rd1026;
	st.global.u32 	[%rd1027], %r1695;
	add.s32 	%r229, %r103, 1216;
	setp.lt.s32 	%p408, %r229, %r226;
	@%p408 bra 	$L__BB7_178;
	setp.ne.s16 	%p409, %rs2, 0;
	mov.b64 	%rd1465, 0;
	@%p409 bra 	$L__BB7_177;
	ld.global.u64 	%rd1465, [%rd145];
$L__BB7_177:
	sub.s32 	%r1696, %r229, %r226;
	cvt.s64.s32 	%rd1029, %r1696;
	add.s64 	%rd1030, %rd1029, %rd146;
	add.s64 	%rd1467, %rd1030, %rd1465;
	bra.uni 	$L__BB7_181;
$L__BB7_178:
	setp.ne.s16 	%p410, %rs2, 0;
	mov.b64 	%rd1466, 0;
	@%p410 bra 	$L__BB7_180;
	ld.global.u64 	%rd1032, [%rd145];
	sub.s64 	%rd1466, %rd148, %rd1032;
$L__BB7_180:
	cvt.u64.u32 	%rd1033, %r229;
	add.s64 	%rd1034, %rd1033, %rd149;
	add.s64 	%rd1035, %rd1034, %rd1466;
	not.b64 	%rd1036, %rd1035;
	add.s64 	%rd1467, %rd147, %rd1036;
$L__BB7_181:
	ld.shared.u32 	%r1697, [%r227+4864];
	shl.b64 	%rd1037, %rd1467, 2;
	add.s64 	%rd1038, %rd4, %rd1037;
	st.global.u32 	[%rd1038], %r1697;
	add.s32 	%r230, %r103, 1824;
	setp.lt.s32 	%p411, %r230, %r226;
	@%p411 bra 	$L__BB7_185;
	setp.ne.s16 	%p412, %rs2, 0;
	mov.b64 	%rd1468, 0;
	@%p412 bra 	$L__BB7_184;
	ld.global.u64 	%rd1468, [%rd145];
$L__BB7_184:
	sub.s32 	%r1698, %r230, %r226;
	cvt.s64.s32 	%rd1040, %r1698;
	add.s64 	%rd1041, %rd1040, %rd146;
	add.s64 	%rd1470, %rd1041, %rd1468;
	bra.uni 	$L__BB7_188;
$L__BB7_185:
	setp.ne.s16 	%p413, %rs2, 0;
	mov.b64 	%rd1469, 0;
	@%p413 bra 	$L__BB7_187;
	ld.global.u64 	%rd1043, [%rd145];
	sub.s64 	%rd1469, %rd148, %rd1043;
$L__BB7_187:
	cvt.u64.u32 	%rd1044, %r230;
	add.s64 	%rd1045, %rd1044, %rd149;
	add.s64 	%rd1046, %rd1045, %rd1469;
	not.b64 	%rd1047, %rd1046;
	add.s64 	%rd1470, %rd147, %rd1047;
$L__BB7_188:
	ld.shared.u32 	%r1699, [%r227+7296];
	shl.b64 	%rd1048, %rd1470, 2;
	add.s64 	%rd1049, %rd4, %rd1048;
	st.global.u32 	[%rd1049], %r1699;
	add.s32 	%r231, %r103, 2432;
	setp.lt.s32 	%p414, %r231, %r226;
	@%p414 bra 	$L__BB7_192;
	setp.ne.s16 	%p415, %rs2, 0;
	mov.b64 	%rd1471, 0;
	@%p415 bra 	$L__BB7_191;
	ld.global.u64 	%rd1471, [%rd145];
$L__BB7_191:
	sub.s32 	%r1700, %r231, %r226;
	cvt.s64.s32 	%rd1051, %r1700;
	add.s64 	%rd1052, %rd1051, %rd146;
	add.s64 	%rd1473, %rd1052, %rd1471;
	bra.uni 	$L__BB7_195;
$L__BB7_192:
	setp.ne.s16 	%p416, %rs2, 0;
	mov.b64 	%rd1472, 0;
	@%p416 bra 	$L__BB7_194;
	ld.global.u64 	%rd1054, [%rd145];
	sub.s64 	%rd1472, %rd148, %rd1054;
$L__BB7_194:
	cvt.u64.u32 	%rd1055, %r231;
	add.s64 	%rd1056, %rd1055, %rd149;
	add.s64 	%rd1057, %rd1056, %rd1472;
	not.b64 	%rd1058, %rd1057;
	add.s64 	%rd1473, %rd147, %rd1058;
$L__BB7_195:
	ld.shared.u32 	%r1701, [%r227+9728];
	shl.b64 	%rd1059, %rd1473, 2;
	add.s64 	%rd1060, %rd4, %rd1059;
	st.global.u32 	[%rd1060], %r1701;
	add.s32 	%r232, %r103, 3040;
	setp.lt.s32 	%p417, %r232, %r226;
	@%p417 bra 	$L__BB7_199;
	setp.ne.s16 	%p418, %rs2, 0;
	mov.b64 	%rd1474, 0;
	@%p418 bra 	$L__BB7_198;
	ld.global.u64 	%rd1474, [%rd145];
$L__BB7_198:
	sub.s32 	%r1702, %r232, %r226;
	cvt.s64.s32 	%rd1062, %r1702;
	add.s64 	%rd1063, %rd1062, %rd146;
	add.s64 	%rd1476, %rd1063, %rd1474;
	bra.uni 	$L__BB7_202;
$L__BB7_199:
	setp.ne.s16 	%p419, %rs2, 0;
	mov.b64 	%rd1475, 0;
	@%p419 bra 	$L__BB7_201;
	ld.global.u64 	%rd1065, [%rd145];
	sub.s64 	%rd1475, %rd148, %rd1065;
$L__BB7_201:
	cvt.u64.u32 	%rd1066, %r232;
	add.s64 	%rd1067, %rd1066, %rd149;
	add.s64 	%rd1068, %rd1067, %rd1475;
	not.b64 	%rd1069, %rd1068;
	add.s64 	%rd1476, %rd147, %rd1069;
$L__BB7_202:
	ld.shared.u32 	%r1703, [%r227+12160];
	shl.b64 	%rd1070, %rd1476, 2;
	add.s64 	%rd1071, %rd4, %rd1070;
	st.global.u32 	[%rd1071], %r1703;
	add.s32 	%r233, %r103, 3648;
	setp.lt.s32 	%p420, %r233, %r226;
	@%p420 bra 	$L__BB7_206;
	setp.ne.s16 	%p421, %rs2, 0;
	mov.b64 	%rd1477, 0;
	@%p421 bra 	$L__BB7_205;
	ld.global.u64 	%rd1477, [%rd145];
$L__BB7_205:
	sub.s32 	%r1704, %r233, %r226;
	cvt.s64.s32 	%rd1073, %r1704;
	add.s64 	%rd1074, %rd1073, %rd146;
	add.s64 	%rd1479, %rd1074, %rd1477;
	bra.uni 	$L__BB7_209;
$L__BB7_206:
	setp.ne.s16 	%p422, %rs2, 0;
	mov.b64 	%rd1478, 0;
	@%p422 bra 	$L__BB7_208;
	ld.global.u64 	%rd1076, [%rd145];
	sub.s64 	%rd1478, %rd148, %rd1076;
$L__BB7_208:
	cvt.u64.u32 	%rd1077, %r233;
	add.s64 	%rd1078, %rd1077, %rd149;
	add.s64 	%rd1079, %rd1078, %rd1478;
	not.b64 	%rd1080, %rd1079;
	add.s64 	%rd1479, %rd147, %rd1080;
$L__BB7_209:
	ld.shared.u32 	%r1705, [%r227+14592];
	shl.b64 	%rd1081, %rd1479, 2;
	add.s64 	%rd1082, %rd4, %rd1081;
	st.global.u32 	[%rd1082], %r1705;
	add.s32 	%r234, %r103, 4256;
	setp.lt.s32 	%p423, %r234, %r226;
	@%p423 bra 	$L__BB7_213;
	setp.ne.s16 	%p424, %rs2, 0;
	mov.b64 	%rd1480, 0;
	@%p424 bra 	$L__BB7_212;
	ld.global.u64 	%rd1480, [%rd145];
$L__BB7_212:
	sub.s32 	%r1706, %r234, %r226;
	cvt.s64.s32 	%rd1084, %r1706;
	add.s64 	%rd1085, %rd1084, %rd146;
	add.s64 	%rd1482, %rd1085, %rd1480;
	bra.uni 	$L__BB7_216;
$L__BB7_213:
	setp.ne.s16 	%p425, %rs2, 0;
	mov.b64 	%rd1481, 0;
	@%p425 bra 	$L__BB7_215;
	ld.global.u64 	%rd1087, [%rd145];
	sub.s64 	%rd1481, %rd148, %rd1087;
$L__BB7_215:
	cvt.u64.u32 	%rd1088, %r234;
	add.s64 	%rd1089, %rd1088, %rd149;
	add.s64 	%rd1090, %rd1089, %rd1481;
	not.b64 	%rd1091, %rd1090;
	add.s64 	%rd1482, %rd147, %rd1091;
$L__BB7_216:
	ld.shared.u32 	%r1707, [%r227+17024];
	shl.b64 	%rd1092, %rd1482, 2;
	add.s64 	%rd1093, %rd4, %rd1092;
	st.global.u32 	[%rd1093], %r1707;
	add.s32 	%r235, %r103, 4864;
	setp.lt.s32 	%p426, %r235, %r226;
	@%p426 bra 	$L__BB7_220;
	setp.ne.s16 	%p427, %rs2, 0;
	mov.b64 	%rd1483, 0;
	@%p427 bra 	$L__BB7_219;
	ld.global.u64 	%rd1483, [%rd145];
$L__BB7_219:
	sub.s32 	%r1708, %r235, %r226;
	cvt.s64.s32 	%rd1095, %r1708;
	add.s64 	%rd1096, %rd1095, %rd146;
	add.s64 	%rd1485, %rd1096, %rd1483;
	bra.uni 	$L__BB7_223;
$L__BB7_220:
	setp.ne.s16 	%p428, %rs2, 0;
	mov.b64 	%rd1484, 0;
	@%p428 bra 	$L__BB7_222;
	ld.global.u64 	%rd1098, [%rd145];
	sub.s64 	%rd1484, %rd148, %rd1098;
$L__BB7_222:
	cvt.u64.u32 	%rd1099, %r235;
	add.s64 	%rd1100, %rd1099, %rd149;
	add.s64 	%rd1101, %rd1100, %rd1484;
	not.b64 	%rd1102, %rd1101;
	add.s64 	%rd1485, %rd147, %rd1102;
$L__BB7_223:
	ld.shared.u32 	%r1709, [%r227+19456];
	shl.b64 	%rd1103, %rd1485, 2;
	add.s64 	%rd1104, %rd4, %rd1103;
	st.global.u32 	[%rd1104], %r1709;
	add.s32 	%r236, %r103, 5472;
	setp.lt.s32 	%p429, %r236, %r226;
	@%p429 bra 	$L__BB7_227;
	setp.ne.s16 	%p430, %rs2, 0;
	mov.b64 	%rd1486, 0;
	@%p430 bra 	$L__BB7_226;
	ld.global.u64 	%rd1486, [%rd145];
$L__BB7_226:
	sub.s32 	%r1710, %r236, %r226;
	cvt.s64.s32 	%rd1106, %r1710;
	add.s64 	%rd1107, %rd1106, %rd146;
	add.s64 	%rd1488, %rd1107, %rd1486;
	bra.uni 	$L__BB7_230;
$L__BB7_227:
	setp.ne.s16 	%p431, %rs2, 0;
	mov.b64 	%rd1487, 0;
	@%p431 bra 	$L__BB7_229;
	ld.global.u64 	%rd1109, [%rd145];
	sub.s64 	%rd1487, %rd148, %rd1109;
$L__BB7_229:
	cvt.u64.u32 	%rd1110, %r236;
	add.s64 	%rd1111, %rd1110, %rd149;
	add.s64 	%rd1112, %rd1111, %rd1487;
	not.b64 	%rd1113, %rd1112;
	add.s64 	%rd1488, %rd147, %rd1113;
$L__BB7_230:
	ld.shared.u32 	%r1711, [%r227+21888];
	shl.b64 	%rd1114, %rd1488, 2;
	add.s64 	%rd1115, %rd4, %rd1114;
	st.global.u32 	[%rd1115], %r1711;
	add.s32 	%r237, %r103, 6080;
	setp.lt.s32 	%p432, %r237, %r226;
	@%p432 bra 	$L__BB7_234;
	setp.ne.s16 	%p433, %rs2, 0;
	mov.b64 	%rd1489, 0;
	@%p433 bra 	$L__BB7_233;
	ld.global.u64 	%rd1489, [%rd145];
$L__BB7_233:
	sub.s32 	%r1712, %r237, %r226;
	cvt.s64.s32 	%rd1117, %r1712;
	add.s64 	%rd1118, %rd1117, %rd146;
	add.s64 	%rd1491, %rd1118, %rd1489;
	bra.uni 	$L__BB7_237;
$L__BB7_234:
	setp.ne.s16 	%p434, %rs2, 0;
	mov.b64 	%rd1490, 0;
	@%p434 bra 	$L__BB7_236;
	ld.global.u64 	%rd1120, [%rd145];
	sub.s64 	%rd1490, %rd148, %rd1120;
$L__BB7_236:
	cvt.u64.u32 	%rd1121, %r237;
	add.s64 	%rd1122, %rd1121, %rd149;
	add.s64 	%rd1123, %rd1122, %rd1490;
	not.b64 	%rd1124, %rd1123;
	add.s64 	%rd1491, %rd147, %rd1124;
$L__BB7_237:
	ld.shared.u32 	%r1713, [%r227+24320];
	shl.b64 	%rd1125, %rd1491, 2;
	add.s64 	%rd1126, %rd4, %rd1125;
	st.global.u32 	[%rd1126], %r1713;
	add.s32 	%r238, %r103, 6688;
	setp.lt.s32 	%p435, %r238, %r226;
	@%p435 bra 	$L__BB7_241;
	setp.ne.s16 	%p436, %rs2, 0;
	mov.b64 	%rd1492, 0;
	@%p436 bra 	$L__BB7_240;
	ld.global.u64 	%rd1492, [%rd145];
$L__BB7_240:
	sub.s32 	%r1714, %r238, %r226;
	cvt.s64.s32 	%rd1128, %r1714;
	add.s64 	%rd1129, %rd1128, %rd146;
	add.s64 	%rd1494, %rd1129, %rd1492;
	bra.uni 	$L__BB7_244;
$L__BB7_241:
	setp.ne.s16 	%p437, %rs2, 0;
	mov.b64 	%rd1493, 0;
	@%p437 bra 	$L__BB7_243;
	ld.global.u64 	%rd1131, [%rd145];
	sub.s64 	%rd1493, %rd148, %rd1131;
$L__BB7_243:
	cvt.u64.u32 	%rd1132, %r238;
	add.s64 	%rd1133, %rd1132, %rd149;
	add.s64 	%rd1134, %rd1133, %rd1493;
	not.b64 	%rd1135, %rd1134;
	add.s64 	%rd1494, %rd147, %rd1135;
$L__BB7_244:
	ld.shared.u32 	%r1715, [%r227+26752];
	shl.b64 	%rd1136, %rd1494, 2;
	add.s64 	%rd1137, %rd4, %rd1136;
	st.global.u32 	[%rd1137], %r1715;
	add.s32 	%r239, %r103, 7296;
	setp.lt.s32 	%p438, %r239, %r226;
	@%p438 bra 	$L__BB7_248;
	setp.ne.s16 	%p439, %rs2, 0;
	mov.b64 	%rd1495, 0;
	@%p439 bra 	$L__BB7_247;
	ld.global.u64 	%rd1495, [%rd145];
$L__BB7_247:
	sub.s32 	%r1716, %r239, %r226;
	cvt.s64.s32 	%rd1139, %r1716;
	add.s64 	%rd1140, %rd1139, %rd146;
	add.s64 	%rd1497, %rd1140, %rd1495;
	bra.uni 	$L__BB7_251;
$L__BB7_248:
	setp.ne.s16 	%p440, %rs2, 0;
	mov.b64 	%rd1496, 0;
	@%p440 bra 	$L__BB7_250;
	ld.global.u64 	%rd1142, [%rd145];
	sub.s64 	%rd1496, %rd148, %rd1142;
$L__BB7_250:
	cvt.u64.u32 	%rd1143, %r239;
	add.s64 	%rd1144, %rd1143, %rd149;
	add.s64 	%rd1145, %rd1144, %rd1496;
	not.b64 	%rd1146, %rd1145;
	add.s64 	%rd1497, %rd147, %rd1146;
$L__BB7_251:
	ld.shared.u32 	%r1717, [%r227+29184];
	shl.b64 	%rd1147, %rd1497, 2;
	add.s64 	%rd1148, %rd4, %rd1147;
	st.global.u32 	[%rd1148], %r1717;
	add.s32 	%r240, %r103, 7904;
	setp.lt.s32 	%p441, %r240, %r226;
	@%p441 bra 	$L__BB7_255;
	setp.ne.s16 	%p442, %rs2, 0;
	mov.b64 	%rd1498, 0;
	@%p442 bra 	$L__BB7_254;
	ld.global.u64 	%rd1498, [%rd145];
$L__BB7_254:
	sub.s32 	%r1718, %r240, %r226;
	cvt.s64.s32 	%rd1150, %r1718;
	add.s64 	%rd1151, %rd1150, %rd146;
	add.s64 	%rd1500, %rd1151, %rd1498;
	bra.uni 	$L__BB7_258;
$L__BB7_255:
	setp.ne.s16 	%p443, %rs2, 0;
	mov.b64 	%rd1499, 0;
	@%p443 bra 	$L__BB7_257;
	ld.global.u64 	%rd1153, [%rd145];
	sub.s64 	%rd1499, %rd148, %rd1153;
$L__BB7_257:
	cvt.u64.u32 	%rd1154, %r240;
	add.s64 	%rd1155, %rd1154, %rd149;
	add.s64 	%rd1156, %rd1155, %rd1499;
	not.b64 	%rd1157, %rd1156;
	add.s64 	%rd1500, %rd147, %rd1157;
$L__BB7_258:
	ld.shared.u32 	%r1719, [%r227+31616];
	shl.b64 	%rd1158, %rd1500, 2;
	add.s64 	%rd1159, %rd4, %rd1158;
	st.global.u32 	[%rd1159], %r1719;
	add.s32 	%r241, %r103, 8512;
	setp.lt.s32 	%p444, %r241, %r226;
	@%p444 bra 	$L__BB7_262;
	setp.ne.s16 	%p445, %rs2, 0;
	mov.b64 	%rd1501, 0;
	@%p445 bra 	$L__BB7_261;
	ld.global.u64 	%rd1501, [%rd145];
$L__BB7_261:
	sub.s32 	%r1720, %r241, %r226;
	cvt.s64.s32 	%rd1161, %r1720;
	add.s64 	%rd1162, %rd1161, %rd146;
	add.s64 	%rd1503, %rd1162, %rd1501;
	bra.uni 	$L__BB7_265;
$L__BB7_262:
	setp.ne.s16 	%p446, %rs2, 0;
	mov.b64 	%rd1502, 0;
	@%p446 bra 	$L__BB7_264;
	ld.global.u64 	%rd1164, [%rd145];
	sub.s64 	%rd1502, %rd148, %rd1164;
$L__BB7_264:
	cvt.u64.u32 	%rd1165, %r241;
	add.s64 	%rd1166, %rd1165, %rd149;
	add.s64 	%rd1167, %rd1166, %rd1502;
	not.b64 	%rd1168, %rd1167;
	add.s64 	%rd1503, %rd147, %rd1168;
$L__BB7_265:
	ld.shared.u32 	%r1721, [%r227+34048];
	shl.b64 	%rd1169, %rd1503, 2;
	add.s64 	%rd1170, %rd4, %rd1169;
	st.global.u32 	[%rd1170], %r1721;
	add.s32 	%r242, %r103, 9120;
	setp.lt.s32 	%p447, %r242, %r226;
	@%p447 bra 	$L__BB7_269;
	setp.ne.s16 	%p448, %rs2, 0;
	mov.b64 	%rd1504, 0;
	@%p448 bra 	$L__BB7_268;
	ld.global.u64 	%rd1504, [%rd145];
$L__BB7_268:
	sub.s32 	%r1722, %r242, %r226;
	cvt.s64.s32 	%rd1172, %r1722;
	add.s64 	%rd1173, %rd1172, %rd146;
	add.s64 	%rd1506, %rd1173, %rd1504;
	bra.uni 	$L__BB7_272;
$L__BB7_269:
	setp.ne.s16 	%p449, %rs2, 0;
	mov.b64 	%rd1505, 0;
	@%p449 bra 	$L__BB7_271;
	ld.global.u64 	%rd1175, [%rd145];
	sub.s64 	%rd1505, %rd148, %rd1175;
$L__BB7_271:
	cvt.u64.u32 	%rd1176, %r242;
	add.s64 	%rd1177, %rd1176, %rd149;
	add.s64 	%rd1178, %rd1177, %rd1505;
	not.b64 	%rd1179, %rd1178;
	add.s64 	%rd1506, %rd147, %rd1179;
$L__BB7_272:
	ld.shared.u32 	%r1723, [%r227+36480];
	shl.b64 	%rd1180, %rd1506, 2;
	add.s64 	%rd1181, %rd4, %rd1180;
	st.global.u32 	[%rd1181], %r1723;
	add.s32 	%r243, %r103, 9728;
	setp.lt.s32 	%p450, %r243, %r226;
	@%p450 bra 	$L__BB7_276;
	setp.ne.s16 	%p451, %rs2, 0;
	mov.b64 	%rd1507, 0;
	@%p451 bra 	$L__BB7_275;
	ld.global.u64 	%rd1507, [%rd145];
$L__BB7_275:
	sub.s32 	%r1724, %r243, %r226;
	cvt.s64.s32 	%rd1183, %r1724;
	add.s64 	%rd1184, %rd1183, %rd146;
	add.s64 	%rd1509, %rd1184, %rd1507;
	bra.uni 	$L__BB7_279;
$L__BB7_276:
	setp.ne.s16 	%p452, %rs2, 0;
	mov.b64 	%rd1508, 0;
	@%p452 bra 	$L__BB7_278;
	ld.global.u64 	%rd1186, [%rd145];
	sub.s64 	%rd1508, %rd148, %rd1186;
$L__BB7_278:
	cvt.u64.u32 	%rd1187, %r243;
	add.s64 	%rd1188, %rd1187, %rd149;
	add.s64 	%rd1189, %rd1188, %rd1508;
	not.b64 	%rd1190, %rd1189;
	add.s64 	%rd1509, %rd147, %rd1190;
$L__BB7_279:
	ld.shared.u32 	%r1725, [%r227+38912];
	shl.b64 	%rd1191, %rd1509, 2;
	add.s64 	%rd1192, %rd4, %rd1191;
	st.global.u32 	[%rd1192], %r1725;
	add.s32 	%r244, %r103, 10336;
	setp.lt.s32 	%p453, %r244, %r226;
	@%p453 bra 	$L__BB7_283;
	setp.ne.s16 	%p454, %rs2, 0;
	mov.b64 	%rd1510, 0;
	@%p454 bra 	$L__BB7_282;
	ld.global.u64 	%rd1510, [%rd145];
$L__BB7_282:
	sub.s32 	%r1726, %r244, %r226;
	cvt.s64.s32 	%rd1194, %r1726;
	add.s64 	%rd1195, %rd1194, %rd146;
	add.s64 	%rd1512, %rd1195, %rd1510;
	bra.uni 	$L__BB7_286;
$L__BB7_283:
	setp.ne.s16 	%p455, %rs2, 0;
	mov.b64 	%rd1511, 0;
	@%p455 bra 	$L__BB7_285;
	ld.global.u64 	%rd1197, [%rd145];
	sub.s64 	%rd1511, %rd148, %rd1197;
$L__BB7_285:
	cvt.u64.u32 	%rd1198, %r244;
	add.s64 	%rd1199, %rd1198, %rd149;
	add.s64 	%rd1200, %rd1199, %rd1511;
	not.b64 	%rd1201, %rd1200;
	add.s64 	%rd1512, %rd147, %rd1201;
$L__BB7_286:
	ld.shared.u32 	%r1727, [%r227+41344];
	shl.b64 	%rd1202, %rd1512, 2;
	add.s64 	%rd1203, %rd4, %rd1202;
	st.global.u32 	[%rd1203], %r1727;
	add.s32 	%r245, %r103, 10944;
	setp.lt.s32 	%p456, %r245, %r226;
	@%p456 bra 	$L__BB7_290;
	setp.ne.s16 	%p457, %rs2, 0;
	mov.b64 	%rd1513, 0;
	@%p457 bra 	$L__BB7_289;
	ld.global.u64 	%rd1513, [%rd145];
$L__BB7_289:
	sub.s32 	%r1728, %r245, %r226;
	cvt.s64.s32 	%rd1205, %r1728;
	add.s64 	%rd1206, %rd1205, %rd146;
	add.s64 	%rd1515, %rd1206, %rd1513;
	bra.uni 	$L__BB7_293;
$L__BB7_290:
	setp.ne.s16 	%p458, %rs2, 0;
	mov.b64 	%rd1514, 0;
	@%p458 bra 	$L__BB7_292;
	ld.global.u64 	%rd1208, [%rd145];
	sub.s64 	%rd1514, %rd148, %rd1208;
$L__BB7_292:
	cvt.u64.u32 	%rd1209, %r245;
	add.s64 	%rd1210, %rd1209, %rd149;
	add.s64 	%rd1211, %rd1210, %rd1514;
	not.b64 	%rd1212, %rd1211;
	add.s64 	%rd1515, %rd147, %rd1212;
$L__BB7_293:
	ld.shared.u32 	%r1729, [%r227+43776];
	shl.b64 	%rd1213, %rd1515, 2;
	add.s64 	%rd1214, %rd4, %rd1213;
	st.global.u32 	[%rd1214], %r1729;
	bra.uni 	$L__BB7_743;
$L__BB7_294:
	sub.s32 	%r246, %r571, %r2;
	setp.ne.s32 	%p2, %r2076, 0;
	@%p2 bra 	$L__BB7_506;
	ld.param.u8 	%rs44, [%rd1];
	setp.eq.s16 	%p185, %rs44, 0;
	ld.param.u64 	%rd799, [%rd1+16];
	selp.b64 	%rd800, %rd799, 0, %p185;
	cvt.u64.u32 	%rd801, %r2;
	add.s64 	%rd802, %rd800, %rd801;
	mov.u32 	%r247, %tid.x;
	and.b32  	%r1033, %r247, 31;
	and.b32  	%r1034, %r247, 992;
	mul.lo.s32 	%r1035, %r1034, 19;
	or.b32  	%r248, %r1035, %r1033;
	setp.ge.s32 	%p186, %r248, %r246;
	cvt.u64.u32 	%rd803, %r248;
	add.s64 	%rd804, %rd802, %rd803;
	shl.b64 	%rd805, %rd804, 2;
	add.s64 	%rd283, %rd2, %rd805;
	@%p186 bra 	$L__BB7_297;
	ld.global.u32 	%r2091, [%rd283];
$L__BB7_297:
	add.s32 	%r1037, %r248, 32;
	setp.ge.s32 	%p187, %r1037, %r246;
	@%p187 bra 	$L__BB7_299;
	ld.global.u32 	%r2092, [%rd283+128];
$L__BB7_299:
	add.s32 	%r1039, %r248, 64;
	setp.ge.s32 	%p188, %r1039, %r246;
	@%p188 bra 	$L__BB7_301;
	ld.global.u32 	%r2093, [%rd283+256];
$L__BB7_301:
	add.s32 	%r1041, %r248, 96;
	setp.ge.s32 	%p189, %r1041, %r246;
	@%p189 bra 	$L__BB7_303;
	ld.global.u32 	%r2094, [%rd283+384];
$L__BB7_303:
	add.s32 	%r1043, %r248, 128;
	setp.ge.s32 	%p190, %r1043, %r246;
	@%p190 bra 	$L__BB7_305;
	ld.global.u32 	%r2095, [%rd283+512];
$L__BB7_305:
	add.s32 	%r1045, %r248, 160;
	setp.ge.s32 	%p191, %r1045, %r246;
	@%p191 bra 	$L__BB7_307;
	ld.global.u32 	%r2096, [%rd283+640];
$L__BB7_307:
	add.s32 	%r1047, %r248, 192;
	setp.ge.s32 	%p192, %r1047, %r246;
	@%p192 bra 	$L__BB7_309;
	ld.global.u32 	%r2097, [%rd283+768];
$L__BB7_309:
	add.s32 	%r1049, %r248, 224;
	setp.ge.s32 	%p193, %r1049, %r246;
	@%p193 bra 	$L__BB7_311;
	ld.global.u32 	%r2098, [%rd283+896];
$L__BB7_311:
	add.s32 	%r1051, %r248, 256;
	setp.ge.s32 	%p194, %r1051, %r246;
	@%p194 bra 	$L__BB7_313;
	ld.global.u32 	%r2099, [%rd283+1024];
$L__BB7_313:
	add.s32 	%r1053, %r248, 288;
	setp.ge.s32 	%p195, %r1053, %r246;
	@%p195 bra 	$L__BB7_315;
	ld.global.u32 	%r2100, [%rd283+1152];
$L__BB7_315:
	add.s32 	%r1055, %r248, 320;
	setp.ge.s32 	%p196, %r1055, %r246;
	@%p196 bra 	$L__BB7_317;
	ld.global.u32 	%r2101, [%rd283+1280];
$L__BB7_317:
	add.s32 	%r1057, %r248, 352;
	setp.ge.s32 	%p197, %r1057, %r246;
	@%p197 bra 	$L__BB7_319;
	ld.global.u32 	%r2102, [%rd283+1408];
$L__BB7_319:
	add.s32 	%r1059, %r248, 384;
	setp.ge.s32 	%p198, %r1059, %r246;
	@%p198 bra 	$L__BB7_321;
	ld.global.u32 	%r2103, [%rd283+1536];
$L__BB7_321:
	add.s32 	%r1061, %r248, 416;
	setp.ge.s32 	%p199, %r1061, %r246;
	@%p199 bra 	$L__BB7_323;
	ld.global.u32 	%r2104, [%rd283+1664];
$L__BB7_323:
	add.s32 	%r1063, %r248, 448;
	setp.ge.s32 	%p200, %r1063, %r246;
	@%p200 bra 	$L__BB7_325;
	ld.global.u32 	%r2105, [%rd283+1792];
$L__BB7_325:
	add.s32 	%r1065, %r248, 480;
	setp.ge.s32 	%p201, %r1065, %r246;
	@%p201 bra 	$L__BB7_327;
	ld.global.u32 	%r2106, [%rd283+1920];
$L__BB7_327:
	add.s32 	%r1067, %r248, 512;
	setp.ge.s32 	%p202, %r1067, %r246;
	@%p202 bra 	$L__BB7_329;
	ld.global.u32 	%r2107, [%rd283+2048];
$L__BB7_329:
	add.s32 	%r1069, %r248, 544;
	setp.ge.s32 	%p203, %r1069, %r246;
	@%p203 bra 	$L__BB7_331;
	ld.global.u32 	%r2108, [%rd283+2176];
$L__BB7_331:
	add.s32 	%r1071, %r248, 576;
	setp.ge.s32 	%p204, %r1071, %r246;
	@%p204 bra 	$L__BB7_333;
	ld.global.u32 	%r2109, [%rd283+2304];
$L__BB7_333:
	// begin inline asm
	mov.u32 %r1072, %laneid;
	// end inline asm
	shr.u32 	%r288, %r247, 5;
	mad.lo.s32 	%r1103, %r288, 608, %r1072;
	shl.b32 	%r1104, %r1103, 2;
	mov.u32 	%r1105, _ZZN3cub18CUB_300001_SM_10006detail6select23DeviceSelectSweepKernelINS2_10policy_hubIiNS0_8NullTypeElLb0ELNS0_10SelectImplE2EE10Policy1000EPiPS5_N6thrust24THRUST_300001_SM_1000_NS6detail15normal_iteratorINSC_10device_ptrIiEEEEPlNS0_13ScanTileStateIiLb1EEE7is_evenS5_iNS2_19streaming_context_tIlLb1EEELS6_2EEEvT0_T1_T2_T3_T4_T5_T6_T7_iT8_NS1_7vsmem_tEE19static_temp_storage;
	add.s32 	%r1106, %r1105, %r1104;
	st.shared.u32 	[%r1106], %r2091;
	st.shared.u32 	[%r1106+128], %r2092;
	st.shared.u32 	[%r1106+256], %r2093;
	st.shared.u32 	[%r1106+384], %r2094;
	st.shared.u32 	[%r1106+512], %r2095;
	st.shared.u32 	[%r1106+640], %r2096;
	st.shared.u32 	[%r1106+768], %r2097;
	st.shared.u32 	[%r1106+896], %r2098;
	st.shared.u32 	[%r1106+1024], %r2099;
	st.shared.u32 	[%r1106+1152], %r2100;
	st.shared.u32 	[%r1106+1280], %r2101;
	st.shared.u32 	[%r1106+1408], %r2102;
	st.shared.u32 	[%r1106+1536], %r2103;
	st.shared.u32 	[%r1106+1664], %r2104;
	st.shared.u32 	[%r1106+1792], %r2105;
	st.shared.u32 	[%r1106+1920], %r2106;
	st.shared.u32 	[%r1106+2048], %r2107;
	st.shared.u32 	[%r1106+2176], %r2108;
	st.shared.u32 	[%r1106+2304], %r2109;
	bar.warp.sync 	-1;
	mad.lo.s32 	%r1107, %r1072, 72, %r1106;
	ld.shared.u32 	%r289, [%r1107];
	not.b32 	%r1108, %r289;
	ld.shared.u32 	%r290, [%r1107+4];
	not.b32 	%r1109, %r290;
	ld.shared.u32 	%r291, [%r1107+8];
	not.b32 	%r1110, %r291;
	ld.shared.u32 	%r292, [%r1107+12];
	not.b32 	%r1111, %r292;
	ld.shared.u32 	%r293, [%r1107+16];
	not.b32 	%r1112, %r293;
	ld.shared.u32 	%r294, [%r1107+20];
	not.b32 	%r1113, %r294;
	ld.shared.u32 	%r295, [%r1107+24];
	not.b32 	%r1114, %r295;
	ld.shared.u32 	%r296, [%r1107+28];
	not.b32 	%r1115, %r296;
	ld.shared.u32 	%r297, [%r1107+32];
	not.b32 	%r1116, %r297;
	ld.shared.u32 	%r298, [%r1107+36];
	not.b32 	%r1117, %r298;
	ld.shared.u32 	%r299, [%r1107+40];
	not.b32 	%r1118, %r299;
	ld.shared.u32 	%r300, [%r1107+44];
	not.b32 	%r1119, %r300;
	ld.shared.u32 	%r301, [%r1107+48];
	not.b32 	%r1120, %r301;
	ld.shared.u32 	%r302, [%r1107+52];
	not.b32 	%r1121, %r302;
	ld.shared.u32 	%r303, [%r1107+56];
	not.b32 	%r1122, %r303;
	ld.shared.u32 	%r304, [%r1107+60];
	not.b32 	%r1123, %r304;
	ld.shared.u32 	%r305, [%r1107+64];
	not.b32 	%r1124, %r305;
	ld.shared.u32 	%r306, [%r1107+68];
	not.b32 	%r1125, %r306;
	ld.shared.u32 	%r307, [%r1107+72];
	not.b32 	%r1126, %r307;
	mul.lo.s32 	%r308, %r247, 19;
	setp.lt.s32 	%p205, %r308, %r246;
	and.b32  	%r1127, %r1108, 1;
	selp.b32 	%r309, %r1127, 1, %p205;
	add.s32 	%r310, %r308, 1;
	setp.lt.s32 	%p206, %r310, %r246;
	and.b32  	%r1128, %r1109, 1;
	selp.b32 	%r311, %r1128, 1, %p206;
	add.s32 	%r312, %r308, 2;
	setp.lt.s32 	%p207, %r312, %r246;
	and.b32  	%r1129, %r1110, 1;
	selp.b32 	%r313, %r1129, 1, %p207;
	add.s32 	%r314, %r308, 3;
	setp.lt.s32 	%p208, %r314, %r246;
	and.b32  	%r1130, %r1111, 1;
	selp.b32 	%r315, %r1130, 1, %p208;
	add.s32 	%r316, %r308, 4;
	setp.lt.s32 	%p209, %r316, %r246;
	and.b32  	%r1131, %r1112, 1;
	selp.b32 	%r317, %r1131, 1, %p209;
	add.s32 	%r318, %r308, 5;
	setp.lt.s32 	%p210, %r318, %r246;
	and.b32  	%r1132, %r1113, 1;
	selp.b32 	%r319, %r1132, 1, %p210;
	add.s32 	%r320, %r308, 6;
	setp.lt.s32 	%p211, %r320, %r246;
	and.b32  	%r1133, %r1114, 1;
	selp.b32 	%r321, %r1133, 1, %p211;
	add.s32 	%r322, %r308, 7;
	setp.lt.s32 	%p212, %r322, %r246;
	and.b32  	%r1134, %r1115, 1;
	selp.b32 	%r323, %r1134, 1, %p212;
	add.s32 	%r324, %r308, 8;
	setp.lt.s32 	%p213, %r324, %r246;
	and.b32  	%r1135, %r1116, 1;
	selp.b32 	%r325, %r1135, 1, %p213;
	add.s32 	%r326, %r308, 9;
	setp.lt.s32 	%p214, %r326, %r246;
	and.b32  	%r1136, %r1117, 1;
	selp.b32 	%r327, %r1136, 1, %p214;
	add.s32 	%r328, %r308, 10;
	setp.lt.s32 	%p215, %r328, %r246;
	and.b32  	%r1137, %r1118, 1;
	selp.b32 	%r329, %r1137, 1, %p215;
	add.s32 	%r330, %r308, 11;
	setp.lt.s32 	%p216, %r330, %r246;
	and.b32  	%r1138, %r1119, 1;
	selp.b32 	%r331, %r1138, 1, %p216;
	add.s32 	%r332, %r308, 12;
	setp.lt.s32 	%p217, %r332, %r246;
	and.b32  	%r1139, %r1120, 1;
	selp.b32 	%r333, %r1139, 1, %p217;
	add.s32 	%r334, %r308, 13;
	setp.lt.s32 	%p218, %r334, %r246;
	and.b32  	%r1140, %r1121, 1;
	selp.b32 	%r335, %r1140, 1, %p218;
	add.s32 	%r336, %r308, 14;
	setp.lt.s32 	%p219, %r336, %r246;
	and.b32  	%r1141, %r1122, 1;
	selp.b32 	%r337, %r1141, 1, %p219;
	add.s32 	%r338, %r308, 15;
	setp.lt.s32 	%p220, %r338, %r246;
	and.b32  	%r1142, %r1123, 1;
	selp.b32 	%r339, %r1142, 1, %p220;
	add.s32 	%r340, %r308, 16;
	setp.lt.s32 	%p221, %r340, %r246;
	and.b32  	%r1143, %r1124, 1;
	selp.b32 	%r341, %r1143, 1, %p221;
	add.s32 	%r342, %r308, 17;
	setp.lt.s32 	%p222, %r342, %r246;
	and.b32  	%r1144, %r1125, 1;
	selp.b32 	%r343, %r1144, 1, %p222;
	add.s32 	%r344, %r308, 18;
	setp.lt.s32 	%p223, %r344, %r246;
	and.b32  	%r1145, %r1126, 1;
	selp.b32 	%r345, %r1145, 1, %p223;
	bar.sync 	0;
	add.s32 	%r346, %r311, %r309;
	add.s32 	%r347, %r313, %r346;
	add.s32 	%r348, %r315, %r347;
	add.s32 	%r349, %r317, %r348;
	add.s32 	%r350, %r319, %r349;
	add.s32 	%r351, %r321, %r350;
	add.s32 	%r352, %r323, %r351;
	add.s32 	%r353, %r325, %r352;
	add.s32 	%r354, %r327, %r353;
	add.s32 	%r355, %r329, %r354;
	add.s32 	%r356, %r331, %r355;
	add.s32 	%r357, %r333, %r356;
	add.s32 	%r358, %r335, %r357;
	add.s32 	%r359, %r337, %r358;
	add.s32 	%r360, %r339, %r359;
	add.s32 	%r361, %r341, %r360;
	add.s32 	%r362, %r343, %r361;
	add.s32 	%r1077, %r345, %r362;
	mov.b32 	%r1075, 1;
	mov.b32 	%r1100, 0;
	mov.b32 	%r1102, -1;
	// begin inline asm
	{  .reg .s32 r0;  .reg .pred p;  shfl.sync.up.b32 r0|p, %r1077, %r1075, %r1100, %r1102;  @p add.s32 r0, r0, %r1077;  mov.s32 %r1073, r0;}
	// end inline asm
	mov.b32 	%r1081, 2;
	// begin inline asm
	{  .reg .s32 r0;  .reg .pred p;  shfl.sync.up.b32 r0|p, %r1073, %r1081, %r1100, %r1102;  @p add.s32 r0, r0, %r1073;  mov.s32 %r1079, r0;}
	// end inline asm
	mov.b32 	%r1087, 4;
	// begin inline asm
	{  .reg .s32 r0;  .reg .pred p;  shfl.sync.up.b32 r0|p, %r1079, %r1087, %r1100, %r1102;  @p add.s32 r0, r0, %r1079;  mov.s32 %r1085, r0;}
	// end inline asm
	mov.b32 	%r1093, 8;
	// begin inline asm
	{  .reg .s32 r0;  .reg .pred p;  shfl.sync.up.b32 r0|p, %r1085, %r1093, %r1100, %r1102;  @p add.s32 r0, r0, %r1085;  mov.s32 %r1091, r0;}
	// end inline asm
	mov.b32 	%r1099, 16;
	// begin inline asm
	{  .reg .s32 r0;  .reg .pred p;  shfl.sync.up.b32 r0|p, %r1091, %r1099, %r1100, %r1102;  @p add.s32 r0, r0, %r1091;  mov.s32 %r1097, r0;}
	// end inline asm
	setp.ne.s32 	%p224, %r1072, 31;
	@%p224 bra 	$L__BB7_335;
	shl.b32 	%r1146, %r288, 2;
	mov.u32 	%r1147, _ZZN3cub18CUB_300001_SM_10006detail6select23DeviceSelectSweepKernelINS2_10policy_hubIiNS0_8NullTypeElLb0ELNS0_10SelectImplE2EE10Policy1000EPiPS5_N6thrust24THRUST_300001_SM_1000_NS6detail15normal_iteratorINSC_10device_ptrIiEEEEPlNS0_13ScanTileStateIiLb1EEE7is_evenS5_iNS2_19streaming_context_tIlLb1EEELS6_2EEEvT0_T1_T2_T3_T4_T5_T6_T7_iT8_NS1_7vsmem_tEE19static_temp_storage;
	add.s32 	%r1148, %r1147, %r1146;
	st.shared.u32 	[%r1148], %r1097;
$L__BB7_335:
	bar.sync 	0;
	mov.u32 	%r1149, _ZZN3cub18CUB_300001_SM_10006detail6select23DeviceSelectSweepKernelINS2_10policy_hubIiNS0_8NullTypeElLb0ELNS0_10SelectImplE2EE10Policy1000EPiPS5_N6thrust24THRUST_300001_SM_1000_NS6detail15normal_iteratorINSC_10device_ptrIiEEEEPlNS0_13ScanTileStateIiLb1EEE7is_evenS5_iNS2_19streaming_context_tIlLb1EEELS6_2EEEvT0_T1_T2_T3_T4_T5_T6_T7_iT8_NS1_7vsmem_tEE19static_temp_storage;
	ld.shared.v4.u32 	{%r1150, %r1151, %r1152, %r1153}, [_ZZN3cub18CUB_300001_SM_10006detail6select23DeviceSelectSweepKernelINS2_10policy_hubIiNS0_8NullTypeElLb0ELNS0_10SelectImplE2EE10Policy1000EPiPS5_N6thrust24THRUST_300001_SM_1000_NS6detail15normal_iteratorINSC_10device_ptrIiEEEEPlNS0_13ScanTileStateIiLb1EEE7is_evenS5_iNS2_19streaming_context_tIlLb1EEELS6_2EEEvT0_T1_T2_T3_T4_T5_T6_T7_iT8_NS1_7vsmem_tEE19static_temp_storage];
	add.s32 	%r1154, %r1151, %r1150;
	setp.eq.s32 	%p225, %r288, 2;
	selp.b32 	%r1155, %r1154, %r1150, %p225;
	add.s32 	%r1156, %r1154, %r1152;
	setp.eq.s32 	%p226, %r288, 3;
	selp.b32 	%r1157, %r1156, %r1155, %p226;
	add.s32 	%r1158, %r1156, %r1153;
	setp.eq.s32 	%p227, %r288, 4;
	selp.b32 	%r1159, %r1158, %r1157, %p227;
	ld.shared.v4.u32 	{%r1160, %r1161, %r1162, %r1163}, [_ZZN3cub18CUB_300001_SM_10006detail6select23DeviceSelectSweepKernelINS2_10policy_hubIiNS0_8NullTypeElLb0ELNS0_10SelectImplE2EE10Policy1000EPiPS5_N6thrust24THRUST_300001_SM_1000_NS6detail15normal_iteratorINSC_10device_ptrIiEEEEPlNS0_13ScanTileStateIiLb1EEE7is_evenS5_iNS2_19streaming_context_tIlLb1EEELS6_2EEEvT0_T1_T2_T3_T4_T5_T6_T7_iT8_NS1_7vsmem_tEE19static_temp_storage+16];
	add.s32 	%r1164, %r1158, %r1160;
	setp.eq.s32 	%p228, %r288, 5;
	selp.b32 	%r1165, %r1164, %r1159, %p228;
	add.s32 	%r1166, %r1164, %r1161;
	setp.eq.s32 	%p229, %r288, 6;
	selp.b32 	%r1167, %r1166, %r1165, %p229;
	add.s32 	%r1168, %r1166, %r1162;
	setp.eq.s32 	%p230, %r288, 7;
	selp.b32 	%r1169, %r1168, %r1167, %p230;
	add.s32 	%r1170, %r1168, %r1163;
	setp.eq.s32 	%p231, %r288, 8;
	selp.b32 	%r1171, %r1170, %r1169, %p231;
	ld.shared.v4.u32 	{%r1172, %r1173, %r1174, %r1175}, [_ZZN3cub18CUB_300001_SM_10006detail6select23DeviceSelectSweepKernelINS2_10policy_hubIiNS0_8NullTypeElLb0ELNS0_10SelectImplE2EE10Policy1000EPiPS5_N6thrust24THRUST_300001_SM_1000_NS6detail15normal_iteratorINSC_10device_ptrIiEEEEPlNS0_13ScanTileStateIiLb1EEE7is_evenS5_iNS2_19streaming_context_tIlLb1EEELS6_2EEEvT0_T1_T2_T3_T4_T5_T6_T7_iT8_NS1_7vsmem_tEE19static_temp_storage+32];
	add.s32 	%r1176, %r1170, %r1172;
	setp.eq.s32 	%p232, %r288, 9;
	selp.b32 	%r1177, %r1176, %r1171, %p232;
	add.s32 	%r1178, %r1176, %r1173;
	setp.eq.s32 	%p233, %r288, 10;
	selp.b32 	%r1179, %r1178, %r1177, %p233;
	add.s32 	%r1180, %r1178, %r1174;
	setp.eq.s32 	%p234, %r288, 11;
	selp.b32 	%r1181, %r1180, %r1179, %p234;
	add.s32 	%r1182, %r1180, %r1175;
	setp.eq.s32 	%p235, %r288, 12;
	selp.b32 	%r1183, %r1182, %r1181, %p235;
	ld.shared.v4.u32 	{%r1184, %r1185, %r1186, %r1187}, [_ZZN3cub18CUB_300001_SM_10006detail6select23DeviceSelectSweepKernelINS2_10policy_hubIiNS0_8NullTypeElLb0ELNS0_10SelectImplE2EE10Policy1000EPiPS5_N6thrust24THRUST_300001_SM_1000_NS6detail15normal_iteratorINSC_10device_ptrIiEEEEPlNS0_13ScanTileStateIiLb1EEE7is_evenS5_iNS2_19streaming_context_tIlLb1EEELS6_2EEEvT0_T1_T2_T3_T4_T5_T6_T7_iT8_NS1_7vsmem_tEE19static_temp_storage+48];
	add.s32 	%r1188, %r1182, %r1184;
	setp.eq.s32 	%p236, %r288, 13;
	selp.b32 	%r1189, %r1188, %r1183, %p236;
	add.s32 	%r1190, %r1188, %r1185;
	setp.eq.s32 	%p237, %r288, 14;
	selp.b32 	%r1191, %r1190, %r1189, %p237;
	add.s32 	%r1192, %r1190, %r1186;
	setp.eq.s32 	%p238, %r288, 15;
	selp.b32 	%r1193, %r1192, %r1191, %p238;
	add.s32 	%r1194, %r1192, %r1187;
	setp.eq.s32 	%p239, %r288, 16;
	selp.b32 	%r1195, %r1194, %r1193, %p239;
	.pragma "used_bytes_mask 4095";
	ld.shared.v4.u32 	{%r1196, %r1197, %r1198, %r1199}, [_ZZN3cub18CUB_300001_SM_10006detail6select23DeviceSelectSweepKernelINS2_10policy_hubIiNS0_8NullTypeElLb0ELNS0_10SelectImplE2EE10Policy1000EPiPS5_N6thrust24THRUST_300001_SM_1000_NS6detail15normal_iteratorINSC_10device_ptrIiEEEEPlNS0_13ScanTileStateIiLb1EEE7is_evenS5_iNS2_19streaming_context_tIlLb1EEELS6_2EEEvT0_T1_T2_T3_T4_T5_T6_T7_iT8_NS1_7vsmem_tEE19static_temp_storage+64];
	add.s32 	%r1200, %r1194, %r1196;
	setp.eq.s32 	%p240, %r288, 17;
	selp.b32 	%r1201, %r1200, %r1195, %p240;
	add.s32 	%r1202, %r1200, %r1197;
	setp.eq.s32 	%p241, %r288, 18;
	selp.b32 	%r1203, %r1202, %r1201, %p241;
	setp.lt.u32 	%p242, %r247, 32;
	selp.b32 	%r1204, 0, %r1203, %p242;
	setp.eq.s32 	%p243, %r1072, 0;
	sub.s32 	%r1205, %r1097, %r1077;
	selp.b32 	%r1206, 0, %r1205, %p243;
	add.s32 	%r1207, %r1204, %r1206;
	add.s32 	%r1208, %r1207, %r309;
	add.s32 	%r1209, %r346, %r1207;
	add.s32 	%r1210, %r347, %r1207;
	add.s32 	%r1211, %r348, %r1207;
	add.s32 	%r1212, %r349, %r1207;
	add.s32 	%r1213, %r350, %r1207;
	add.s32 	%r1214, %r351, %r1207;
	add.s32 	%r1215, %r352, %r1207;
	add.s32 	%r1216, %r353, %r1207;
	add.s32 	%r1217, %r354, %r1207;
	add.s32 	%r1218, %r355, %r1207;
	add.s32 	%r1219, %r356, %r1207;
	add.s32 	%r1220, %r357, %r1207;
	add.s32 	%r1221, %r358, %r1207;
	add.s32 	%r1222, %r359, %r1207;
	add.s32 	%r1223, %r360, %r1207;
	add.s32 	%r1224, %r361, %r1207;
	add.s32 	%r1225, %r362, %r1207;
	add.s32 	%r1226, %r246, %r1198;
	add.s32 	%r1227, %r1226, %r1202;
	add.s32 	%r2144, %r1227, -11552;
	bar.sync 	0;
	sub.s32 	%r366, %r246, %r2144;
	sub.s32 	%r1228, %r308, %r1207;
	setp.eq.s32 	%p244, %r309, 0;
	add.s32 	%r1229, %r1207, %r366;
	selp.b32 	%r1230, %r1228, %r1229, %p244;
	shl.b32 	%r1231, %r1230, 2;
	add.s32 	%r1232, %r1149, %r1231;
	st.shared.u32 	[%r1232], %r289;
	sub.s32 	%r1233, %r310, %r1208;
	setp.eq.s32 	%p245, %r311, 0;
	add.s32 	%r1234, %r1229, %r309;
	selp.b32 	%r1235, %r1233, %r1234, %p245;
	shl.b32 	%r1236, %r1235, 2;
	add.s32 	%r1237, %r1149, %r1236;
	st.shared.u32 	[%r1237], %r290;
	sub.s32 	%r1238, %r312, %r1209;
	setp.eq.s32 	%p246, %r313, 0;
	add.s32 	%r1239, %r1234, %r311;
	selp.b32 	%r1240, %r1238, %r1239, %p246;
	shl.b32 	%r1241, %r1240, 2;
	add.s32 	%r1242, %r1149, %r1241;
	st.shared.u32 	[%r1242], %r291;
	sub.s32 	%r1243, %r314, %r1210;
	setp.eq.s32 	%p247, %r315, 0;
	add.s32 	%r1244, %r1239, %r313;
	selp.b32 	%r1245, %r1243, %r1244, %p247;
	shl.b32 	%r1246, %r1245, 2;
	add.s32 	%r1247, %r1149, %r1246;
	st.shared.u32 	[%r1247], %r292;
	sub.s32 	%r1248, %r316, %r1211;
	setp.eq.s32 	%p248, %r317, 0;
	add.s32 	%r1249, %r1244, %r315;
	selp.b32 	%r1250, %r1248, %r1249, %p248;
	shl.b32 	%r1251, %r1250, 2;
	add.s32 	%r1252, %r1149, %r1251;
	st.shared.u32 	[%r1252], %r293;
	sub.s32 	%r1253, %r318, %r1212;
	setp.eq.s32 	%p249, %r319, 0;
	add.s32 	%r1254, %r1249, %r317;
	selp.b32 	%r1255, %r1253, %r1254, %p249;
	shl.b32 	%r1256, %r1255, 2;
	add.s32 	%r1257, %r1149, %r1256;
	st.shared.u32 	[%r1257], %r294;
	sub.s32 	%r1258, %r320, %r1213;
	setp.eq.s32 	%p250, %r321, 0;
	add.s32 	%r1259, %r1254, %r319;
	selp.b32 	%r1260, %r1258, %r1259, %p250;
	shl.b32 	%r1261, %r1260, 2;
	add.s32 	%r1262, %r1149, %r1261;
	st.shared.u32 	[%r1262], %r295;
	sub.s32 	%r1263, %r322, %r1214;
	setp.eq.s32 	%p251, %r323, 0;
	add.s32 	%r1264, %r1259, %r321;
	selp.b32 	%r1265, %r1263, %r1264, %p251;
	shl.b32 	%r1266, %r1265, 2;
	add.s32 	%r1267, %r1149, %r1266;
	st.shared.u32 	[%r1267], %r296;
	sub.s32 	%r1268, %r324, %r1215;
	setp.eq.s32 	%p252, %r325, 0;
	add.s32 	%r1269, %r1264, %r323;
	selp.b32 	%r1270, %r1268, %r1269, %p252;
	shl.b32 	%r1271, %r1270, 2;
	add.s32 	%r1272, %r1149, %r1271;
	st.shared.u32 	[%r1272], %r297;
	sub.s32 	%r1273, %r326, %r1216;
	setp.eq.s32 	%p253, %r327, 0;
	add.s32 	%r1274, %r1269, %r325;
	selp.b32 	%r1275, %r1273, %r1274, %p253;
	shl.b32 	%r1276, %r1275, 2;
	add.s32 	%r1277, %r1149, %r1276;
	st.shared.u32 	[%r1277], %r298;
	sub.s32 	%r1278, %r328, %r1217;
	setp.eq.s32 	%p254, %r329, 0;
	add.s32 	%r1279, %r1274, %r327;
	selp.b32 	%r1280, %r1278, %r1279, %p254;
	shl.b32 	%r1281, %r1280, 2;
	add.s32 	%r1282, %r1149, %r1281;
	st.shared.u32 	[%r1282], %r299;
	sub.s32 	%r1283, %r330, %r1218;
	setp.eq.s32 	%p255, %r331, 0;
	add.s32 	%r1284, %r1279, %r329;
	selp.b32 	%r1285, %r1283, %r1284, %p255;
	shl.b32 	%r1286, %r1285, 2;
	add.s32 	%r1287, %r1149, %r1286;
	st.shared.u32 	[%r1287], %r300;
	sub.s32 	%r1288, %r332, %r1219;
	setp.eq.s32 	%p256, %r333, 0;
	add.s32 	%r1289, %r1284, %r331;
	selp.b32 	%r1290, %r1288, %r1289, %p256;
	shl.b32 	%r1291, %r1290, 2;
	add.s32 	%r1292, %r1149, %r1291;
	st.shared.u32 	[%r1292], %r301;
	sub.s32 	%r1293, %r334, %r1220;
	setp.eq.s32 	%p257, %r335, 0;
	add.s32 	%r1294, %r1289, %r333;
	selp.b32 	%r1295, %r1293, %r1294, %p257;
	shl.b32 	%r1296, %r1295, 2;
	add.s32 	%r1297, %r1149, %r1296;
	st.shared.u32 	[%r1297], %r302;
	sub.s32 	%r1298, %r336, %r1221;
	setp.eq.s32 	%p258, %r337, 0;
	add.s32 	%r1299, %r1294, %r335;
	selp.b32 	%r1300, %r1298, %r1299, %p258;
	shl.b32 	%r1301, %r1300, 2;
	add.s32 	%r1302, %r1149, %r1301;
	st.shared.u32 	[%r1302], %r303;
	sub.s32 	%r1303, %r338, %r1222;
	setp.eq.s32 	%p259, %r339, 0;
	add.s32 	%r1304, %r1299, %r337;
	selp.b32 	%r1305, %r1303, %r1304, %p259;
	shl.b32 	%r1306, %r1305, 2;
	add.s32 	%r1307, %r1149, %r1306;
	st.shared.u32 	[%r1307], %r304;
	sub.s32 	%r1308, %r340, %r1223;
	setp.eq.s32 	%p260, %r341, 0;
	add.s32 	%r1309, %r1304, %r339;
	selp.b32 	%r1310, %r1308, %r1309, %p260;
	shl.b32 	%r1311, %r1310, 2;
	add.s32 	%r1312, %r1149, %r1311;
	st.shared.u32 	[%r1312], %r305;
	sub.s32 	%r1313, %r342, %r1224;
	setp.eq.s32 	%p261, %r343, 0;
	add.s32 	%r1314, %r1309, %r341;
	selp.b32 	%r1315, %r1313, %r1314, %p261;
	shl.b32 	%r1316, %r1315, 2;
	add.s32 	%r1317, %r1149, %r1316;
	st.shared.u32 	[%r1317], %r306;
	sub.s32 	%r1318, %r344, %r1225;
	setp.eq.s32 	%p262, %r345, 0;
	add.s32 	%r1319, %r1314, %r343;
	selp.b32 	%r1320, %r1318, %r1319, %p262;
	shl.b32 	%r1321, %r1320, 2;
	add.s32 	%r1322, %r1149, %r1321;
	st.shared.u32 	[%r1322], %r307;
	bar.sync 	0;
	ld.param.u8 	%rs3, [%rd1];
	ld.param.u64 	%rd806, [%rd1+24];
	cvta.to.global.u64 	%rd284, %rd806;
	ld.param.u64 	%rd285, [%rd1+8];
	ld.param.u64 	%rd286, [%rd1+16];
	setp.ge.s32 	%p263, %r247, %r366;
	@%p263 bra 	$L__BB7_339;
	setp.ne.s16 	%p265, %rs3, 0;
	mov.b64 	%rd1516, 0;
	@%p265 bra 	$L__BB7_338;
	ld.global.u64 	%rd810, [%rd284];
	sub.s64 	%rd1516, %rd286, %rd810;
$L__BB7_338:
	cvt.u64.u32 	%rd811, %r247;
	add.s64 	%rd812, %rd1516, %rd811;
	not.b64 	%rd813, %rd812;
	add.s64 	%rd1518, %rd285, %rd813;
	bra.uni 	$L__BB7_342;
$L__BB7_339:
	setp.ne.s16 	%p264, %rs3, 0;
	mov.b64 	%rd1517, 0;
	@%p264 bra 	$L__BB7_341;
	ld.global.u64 	%rd1517, [%rd284];
$L__BB7_341:
	sub.s32 	%r1323, %r247, %r366;
	cvt.s64.s32 	%rd808, %r1323;
	add.s64 	%rd1518, %rd1517, %rd808;
$L__BB7_342:
	setp.ge.s32 	%p266, %r247, %r246;
	shl.b32 	%r1324, %r247, 2;
	add.s32 	%r367, %r1149, %r1324;
	@%p266 bra 	$L__BB7_344;
	ld.shared.u32 	%r1326, [%r367];
	shl.b64 	%rd814, %rd1518, 2;
	add.s64 	%rd815, %rd4, %rd814;
	st.global.u32 	[%rd815], %r1326;
$L__BB7_344:
	add.s32 	%r368, %r247, 608;
	setp.lt.s32 	%p267, %r368, %r366;
	@%p267 bra 	$L__BB7_348;
	setp.ne.s16 	%p268, %rs3, 0;
	mov.b64 	%rd1519, 0;
	@%p268 bra 	$L__BB7_347;
	ld.global.u64 	%rd1519, [%rd284];
$L__BB7_347:
	sub.s32 	%r1327, %r368, %r366;
	cvt.s64.s32 	%rd817, %r1327;
	add.s64 	%rd1521, %rd1519, %rd817;
	bra.uni 	$L__BB7_351;
$L__BB7_348:
	setp.ne.s16 	%p269, %rs3, 0;
	mov.b64 	%rd1520, 0;
	@%p269 bra 	$L__BB7_350;
	ld.global.u64 	%rd819, [%rd284];
	sub.s64 	%rd1520, %rd286, %rd819;
$L__BB7_350:
	cvt.u64.u32 	%rd820, %r368;
	add.s64 	%rd821, %rd1520, %rd820;
	not.b64 	%rd822, %rd821;
	add.s64 	%rd1521, %rd285, %rd822;
$L__BB7_351:
	setp.ge.s32 	%p270, %r368, %r246;
	@%p270 bra 	$L__BB7_353;
	ld.shared.u32 	%r1328, [%r367+2432];
	shl.b64 	%rd823, %rd1521, 2;
	add.s64 	%rd824, %rd4, %rd823;
	st.global.u32 	[%rd824], %r1328;
$L__BB7_353:
	add.s32 	%r369, %r247, 1216;
	setp.lt.s32 	%p271, %r369, %r366;
	@%p271 bra 	$L__BB7_357;
	setp.ne.s16 	%p272, %rs3, 0;
	mov.b64 	%rd1522, 0;
	@%p272 bra 	$L__BB7_356;
	ld.global.u64 	%rd1522, [%rd284];
$L__BB7_356:
	sub.s32 	%r1329, %r369, %r366;
	cvt.s64.s32 	%rd826, %r1329;
	add.s64 	%rd1524, %rd1522, %rd826;
	bra.uni 	$L__BB7_360;
$L__BB7_357:
	setp.ne.s16 	%p273, %rs3, 0;
	mov.b64 	%rd1523, 0;
	@%p273 bra 	$L__BB7_359;
	ld.global.u64 	%rd828, [%rd284];
	sub.s64 	%rd1523, %rd286, %rd828;
$L__BB7_359:
	cvt.u64.u32 	%rd829, %r369;
	add.s64 	%rd830, %rd1523, %rd829;
	not.b64 	%rd831, %rd830;
	add.s64 	%rd1524, %rd285, %rd831;
$L__BB7_360:
	setp.ge.s32 	%p274, %r369, %r246;
	@%p274 bra 	$L__BB7_362;
	ld.shared.u32 	%r1330, [%r367+4864];
	shl.b64 	%rd832, %rd1524, 2;
	add.s64 	%rd833, %rd4, %rd832;
	st.global.u32 	[%rd833], %r1330;
$L__BB7_362:
	add.s32 	%r370, %r247, 1824;
	setp.lt.s32 	%p275, %r370, %r366;
	@%p275 bra 	$L__BB7_366;
	setp.ne.s16 	%p276, %rs3, 0;
	mov.b64 	%rd1525, 0;
	@%p276 bra 	$L__BB7_365;
	ld.global.u64 	%rd1525, [%rd284];
$L__BB7_365:
	sub.s32 	%r1331, %r370, %r366;
	cvt.s64.s32 	%rd835, %r1331;
	add.s64 	%rd1527, %rd1525, %rd835;
	bra.uni 	$L__BB7_369;
$L__BB7_366:
	setp.ne.s16 	%p277, %rs3, 0;
	mov.b64 	%rd1526, 0;
	@%p277 bra 	$L__BB7_368;
	ld.global.u64 	%rd837, [%rd284];
	sub.s64 	%rd1526, %rd286, %rd837;
$L__BB7_368:
	cvt.u64.u32 	%rd838, %r370;
	add.s64 	%rd839, %rd1526, %rd838;
	not.b64 	%rd840, %rd839;
	add.s64 	%rd1527, %rd285, %rd840;
$L__BB7_369:
	setp.ge.s32 	%p278, %r370, %r246;
	@%p278 bra 	$L__BB7_371;
	ld.shared.u32 	%r1332, [%r367+7296];
	shl.b64 	%rd841, %rd1527, 2;
	add.s64 	%rd842, %rd4, %rd841;
	st.global.u32 	[%rd842], %r1332;
$L__BB7_371:
	add.s32 	%r371, %r247, 2432;
	setp.lt.s32 	%p279, %r371, %r366;
	@%p279 bra 	$L__BB7_375;
	setp.ne.s16 	%p280, %rs3, 0;
	mov.b64 	%rd1528, 0;
	@%p280 bra 	$L__BB7_374;
	ld.global.u64 	%rd1528, [%rd284];
$L__BB7_374:
	sub.s32 	%r1333, %r371, %r366;
	cvt.s64.s32 	%rd844, %r1333;
	add.s64 	%rd1530, %rd1528, %rd844;
	bra.uni 	$L__BB7_378;
$L__BB7_375:
	setp.ne.s16 	%p281, %rs3, 0;
	mov.b64 	%rd1529, 0;
	@%p281 bra 	$L__BB7_377;
	ld.global.u64 	%rd846, [%rd284];
	sub.s64 	%rd1529, %rd286, %rd846;
$L__BB7_377:
	cvt.u64.u32 	%rd847, %r371;
	add.s64 	%rd848, %rd1529, %rd847;
	not.b64 	%rd849, %rd848;
	add.s64 	%rd1530, %rd285, %rd849;
$L__BB7_378:
	setp.ge.s32 	%p282, %r371, %r246;
	@%p282 bra 	$L__BB7_380;
	ld.shared.u32 	%r1334, [%r367+9728];
	shl.b64 	%rd850, %rd1530, 2;
	add.s64 	%rd851, %rd4, %rd850;
	st.global.u32 	[%rd851], %r1334;
$L__BB7_380:
	add.s32 	%r372, %r247, 3040;
	setp.lt.s32 	%p283, %r372, %r366;
	@%p283 bra 	$L__BB7_384;
	setp.ne.s16 	%p284, %rs3, 0;
	mov.b64 	%rd1531, 0;
	@%p284 bra 	$L__BB7_383;
	ld.global.u64 	%rd1531, [%rd284];
$L__BB7_383:
	sub.s32 	%r1335, %r372, %r366;
	cvt.s64.s32 	%rd853, %r1335;
	add.s64 	%rd1533, %rd1531, %rd853;
	bra.uni 	$L__BB7_387;
$L__BB7_384:
	setp.ne.s16 	%p285, %rs3, 0;
	mov.b64 	%rd1532, 0;
	@%p285 bra 	$L__BB7_386;
	ld.global.u64 	%rd855, [%rd284];
	sub.s64 	%rd1532, %rd286, %rd855;
$L__BB7_386:
	cvt.u64.u32 	%rd856, %r372;
	add.s64 	%rd857, %rd1532, %rd856;
	not.b64 	%rd858, %rd857;
	add.s64 	%rd1533, %rd285, %rd858;
$L__BB7_387:
	setp.ge.s32 	%p286, %r372, %r246;
	@%p286 bra 	$L__BB7_389;
	ld.shared.u32 	%r1336, [%r367+12160];
	shl.b64 	%rd859, %rd1533, 2;
	add.s64 	%rd860, %rd4, %rd859;
	st.global.u32 	[%rd860], %r1336;
$L__BB7_389:
	add.s32 	%r373, %r247, 3648;
	setp.lt.s32 	%p287, %r373, %r366;
	@%p287 bra 	$L__BB7_393;
	setp.ne.s16 	%p288, %rs3, 0;
	mov.b64 	%rd1534, 0;
	@%p288 bra 	$L__BB7_392;
	ld.global.u64 	%rd1534, [%rd284];
$L__BB7_392:
	sub.s32 	%r1337, %r373, %r366;
	cvt.s64.s32 	%rd862, %r1337;
	add.s64 	%rd1536, %rd1534, %rd862;
	bra.uni 	$L__BB7_396;
$L__BB7_393:
	setp.ne.s16 	%p289, %rs3, 0;
	mov.b64 	%rd1535, 0;
	@%p289 bra 	$L__BB7_395;
	ld.global.u64 	%rd864, [%rd284];
	sub.s64 	%rd1535, %rd286, %rd864;
$L__BB7_395:
	cvt.u64.u32 	%rd865, %r373;
	add.s64 	%rd866, %rd1535, %rd865;
	not.b64 	%rd867, %rd866;
	add.s64 	%rd1536, %rd285, %rd867;
$L__BB7_396:
	setp.ge.s32 	%p290, %r373, %r246;
	@%p290 bra 	$L__BB7_398;
	ld.shared.u32 	%r1338, [%r367+14592];
	shl.b64 	%rd868, %rd1536, 2;
	add.s64 	%rd869, %rd4, %rd868;
	st.global.u32 	[%rd869], %r1338;
$L__BB7_398:
	add.s32 	%r374, %r247, 4256;
	setp.lt.s32 	%p291, %r374, %r366;
	@%p291 bra 	$L__BB7_402;
	setp.ne.s16 	%p292, %rs3, 0;
	mov.b64 	%rd1537, 0;
	@%p292 bra 	$L__BB7_401;
	ld.global.u64 	%rd1537, [%rd284];
$L__BB7_401:
	sub.s32 	%r1339, %r374, %r366;
	cvt.s64.s32 	%rd871, %r1339;
	add.s64 	%rd1539, %rd1537, %rd871;
	bra.uni 	$L__BB7_405;
$L__BB7_402:
	setp.ne.s16 	%p293, %rs3, 0;
	mov.b64 	%rd1538, 0;
	@%p293 bra 	$L__BB7_404;
	ld.global.u64 	%rd873, [%rd284];
	sub.s64 	%rd1538, %rd286, %rd873;
$L__BB7_404:
	cvt.u64.u32 	%rd874, %r374;
	add.s64 	%rd875, %rd1538, %rd874;
	not.b64 	%rd876, %rd875;
	add.s64 	%rd1539, %rd285, %rd876;
$L__BB7_405:
	setp.ge.s32 	%p294, %r374, %r246;
	@%p294 bra 	$L__BB7_407;
	ld.shared.u32 	%r1340, [%r367+17024];
	shl.b64 	%rd877, %rd1539, 2;
	add.s64 	%rd878, %rd4, %rd877;
	st.global.u32 	[%rd878], %r1340;
$L__BB7_407:
	add.s32 	%r375, %r247, 4864;
	setp.lt.s32 	%p295, %r375, %r366;
	@%p295 bra 	$L__BB7_411;
	setp.ne.s16 	%p296, %rs3, 0;
	mov.b64 	%rd1540, 0;
	@%p296 bra 	$L__BB7_410;
	ld.global.u64 	%rd1540, [%rd284];
$L__BB7_410:
	sub.s32 	%r1341, %r375, %r366;
	cvt.s64.s32 	%rd880, %r1341;
	add.s64 	%rd1542, %rd1540, %rd880;
	bra.uni 	$L__BB7_414;
$L__BB7_411:
	setp.ne.s16 	%p297, %rs3, 0;
	mov.b64 	%rd1541, 0;
	@%p297 bra 	$L__BB7_413;
	ld.global.u64 	%rd882, [%rd284];
	sub.s64 	%rd1541, %rd286, %rd882;
$L__BB7_413:
	cvt.u64.u32 	%rd883, %r375;
	add.s64 	%rd884, %rd1541, %rd883;
	not.b64 	%rd885, %rd884;
	add.s64 	%rd1542, %rd285, %rd885;
$L__BB7_414:
	setp.ge.s32 	%p298, %r375, %r246;
	@%p298 bra 	$L__BB7_416;
	ld.shared.u32 	%r1342, [%r367+19456];
	shl.b64 	%rd886, %rd1542, 2;
	add.s64 	%rd887, %rd4, %rd886;
	st.global.u32 	[%rd887], %r1342;
$L__BB7_416:
	add.s32 	%r376, %r247, 5472;
	setp.lt.s32 	%p299, %r376, %r366;
	@%p299 bra 	$L__BB7_420;
	setp.ne.s16 	%p300, %rs3, 0;
	mov.b64 	%rd1543, 0;
	@%p300 bra 	$L__BB7_419;
	ld.global.u64 	%rd1543, [%rd284];
$L__BB7_419:
	sub.s32 	%r1343, %r376, %r366;
	cvt.s64.s32 	%rd889, %r1343;
	add.s64 	%rd1545, %rd1543, %rd889;
	bra.uni 	$L__BB7_423;
$L__BB7_420:
	setp.ne.s16 	%p301, %rs3, 0;
	mov.b64 	%rd1544, 0;
	@%p301 bra 	$L__BB7_422;
	ld.global.u64 	%rd891, [%rd284];
	sub.s64 	%rd1544, %rd286, %rd891;
$L__BB7_422:
	cvt.u64.u32 	%rd892, %r376;
	add.s64 	%rd893, %rd1544, %rd892;
	not.b64 	%rd894, %rd893;
	add.s64 	%rd1545, %rd285, %rd894;
$L__BB7_423:
	setp.ge.s32 	%p302, %r376, %r246;
	@%p302 bra 	$L__BB7_425;
	ld.shared.u32 	%r1344, [%r367+21888];
	shl.b64 	%rd895, %rd1545, 2;
	add.s64 	%rd896, %rd4, %rd895;
	st.global.u32 	[%rd896], %r1344;
$L__BB7_425:
	add.s32 	%r377, %r247, 6080;
	setp.lt.s32 	%p303, %r377, %r366;
	@%p303 bra 	$L__BB7_429;
	setp.ne.s16 	%p304, %rs3, 0;
	mov.b64 	%rd1546, 0;
	@%p304 bra 	$L__BB7_428;
	ld.global.u64 	%rd1546, [%rd284];
$L__BB7_428:
	sub.s32 	%r1345, %r377, %r366;
	cvt.s64.s32 	%rd898, %r1345;
	add.s64 	%rd1548, %rd1546, %rd898;
	bra.uni 	$L__BB7_432;
$L__BB7_429:
	setp.ne.s16 	%p305, %rs3, 0;
	mov.b64 	%rd1547, 0;
	@%p305 bra 	$L__BB7_431;
	ld.global.u64 	%rd900, [%rd284];
	sub.s64 	%rd1547, %rd286, %rd900;
$L__BB7_431:
	cvt.u64.u32 	%rd901, %r377;
	add.s64 	%rd902, %rd1547, %rd901;
	not.b64 	%rd903, %rd902;
	add.s64 	%rd1548, %rd285, %rd903;
$L__BB7_432:
	setp.ge.s32 	%p306, %r377, %r246;
	@%p306 bra 	$L__BB7_434;
	ld.shared.u32 	%r1346, [%r367+24320];
	shl.b64 	%rd904, %rd1548, 2;
	add.s64 	%rd905, %rd4, %rd904;
	st.global.u32 	[%rd905], %r1346;
$L__BB7_434:
	add.s32 	%r378, %r247, 6688;
	setp.lt.s32 	%p307, %r378, %r366;
	@%p307 bra 	$L__BB7_438;
	setp.ne.s16 	%p308, %rs3, 0;
	mov.b64 	%rd1549, 0;
	@%p308 bra 	$L__BB7_437;
	ld.global.u64 	%rd1549, [%rd284];
$L__BB7_437:
	sub.s32 	%r1347, %r378, %r366;
	cvt.s64.s32 	%rd907, %r1347;
	add.s64 	%rd1551, %rd1549, %rd907;
	bra.uni 	$L__BB7_441;
$L__BB7_438:
	setp.ne.s16 	%p309, %rs3, 0;
	mov.b64 	%rd1550, 0;
	@%p309 bra 	$L__BB7_440;
	ld.global.u64 	%rd909, [%rd284];
	sub.s64 	%rd1550, %rd286, %rd909;
$L__BB7_440:
	cvt.u64.u32 	%rd910, %r378;
	add.s64 	%rd911, %rd1550, %rd910;
	not.b64 	%rd912, %rd911;
	add.s64 	%rd1551, %rd285, %rd912;
$L__BB7_441:
	setp.ge.s32 	%p310, %r378, %r246;
	@%p310 bra 	$L__BB7_443;
	ld.shared.u32 	%r1348, [%r367+26752];
	shl.b64 	%rd913, %rd1551, 2;
	add.s64 	%rd914, %rd4, %rd913;
	st.global.u32 	[%rd914], %r1348;
$L__BB7_443:
	add.s32 	%r379, %r247, 7296;
	setp.lt.s32 	%p311, %r379, %r366;
	@%p311 bra 	$L__BB7_447;
	setp.ne.s16 	%p312, %rs3, 0;
	mov.b64 	%rd1552, 0;
	@%p312 bra 	$L__BB7_446;
	ld.global.u64 	%rd1552, [%rd284];
$L__BB7_446:
	sub.s32 	%r1349, %r379, %r366;
	cvt.s64.s32 	%rd916, %r1349;
	add.s64 	%rd1554, %rd1552, %rd916;
	bra.uni 	$L__BB7_450;
$L__BB7_447:
	setp.ne.s16 	%p313, %rs3, 0;
	mov.b64 	%rd1553, 0;
	@%p313 bra 	$L__BB7_449;
	ld.global.u64 	%rd918, [%rd284];
	sub.s64 	%rd1553, %rd286, %rd918;
$L__BB7_449:
	cvt.u64.u32 	%rd919, %r379;
	add.s64 	%rd920, %rd1553, %rd919;
	not.b64 	%rd921, %rd920;
	add.s64 	%rd1554, %rd285, %rd921;
$L__BB7_450:
	setp.ge.s32 	%p314, %r379, %r246;
	@%p314 bra 	$L__BB7_452;
	ld.shared.u32 	%r1350, [%r367+29184];
	shl.b64 	%rd922, %rd1554, 2;
	add.s64 	%rd923, %rd4, %rd922;
	st.global.u32 	[%rd923], %r1350;
$L__BB7_452:
	add.s32 	%r380, %r247, 7904;
	setp.lt.s32 	%p315, %r380, %r366;
	@%p315 bra 	$L__BB7_456;
	setp.ne.s16 	%p316, %rs3, 0;
	mov.b64 	%rd1555, 0;
	@%p316 bra 	$L__BB7_455;
	ld.global.u64 	%rd1555, [%rd284];
$L__BB7_455:
	sub.s32 	%r1351, %r380, %r366;
	cvt.s64.s32 	%rd925, %r1351;
	add.s64 	%rd1557, %rd1555, %rd925;
	bra.uni 	$L__BB7_459;
$L__BB7_456:
	setp.ne.s16 	%p317, %rs3, 0;
	mov.b64 	%rd1556, 0;
	@%p317 bra 	$L__BB7_458;
	ld.global.u64 	%rd927, [%rd284];
	sub.s64 	%rd1556, %rd286, %rd927;
$L__BB7_458:
	cvt.u64.u32 	%rd928, %r380;
	add.s64 	%rd929, %rd1556, %rd928;
	not.b64 	%rd930, %rd929;
	add.s64 	%rd1557, %rd285, %rd930;
$L__BB7_459:
	setp.ge.s32 	%p318, %r380, %r246;
	@%p318 bra 	$L__BB7_461;
	ld.shared.u32 	%r1352, [%r367+31616];
	shl.b64 	%rd931, %rd1557, 2;
	add.s64 	%rd932, %rd4, %rd931;
	st.global.u32 	[%rd932], %r1352;
$L__BB7_461:
	add.s32 	%r381, %r247, 8512;
	setp.lt.s32 	%p319, %r381, %r366;
	@%p319 bra 	$L__BB7_465;
	setp.ne.s16 	%p320, %rs3, 0;
	mov.b64 	%rd1558, 0;
	@%p320 bra 	$L__BB7_464;
	ld.global.u64 	%rd1558, [%rd284];
$L__BB7_464:
	sub.s32 	%r1353, %r381, %r366;
	cvt.s64.s32 	%rd934, %r1353;
	add.s64 	%rd1560, %rd1558, %rd934;
	bra.uni 	$L__BB7_468;
$L__BB7_465:
	setp.ne.s16 	%p321, %rs3, 0;
	mov.b64 	%rd1559, 0;
	@%p321 bra 	$L__BB7_467;
	ld.global.u64 	%rd936, [%rd284];
	sub.s64 	%rd1559, %rd286, %rd936;
$L__BB7_467:
	cvt.u64.u32 	%rd937, %r381;
	add.s64 	%rd938, %rd1559, %rd937;
	not.b64 	%rd939, %rd938;
	add.s64 	%rd1560, %rd285, %rd939;
$L__BB7_468:
	setp.ge.s32 	%p322, %r381, %r246;
	@%p322 bra 	$L__BB7_470;
	ld.shared.u32 	%r1354, [%r367+34048];
	shl.b64 	%rd940, %rd1560, 2;
	add.s64 	%rd941, %rd4, %rd940;
	st.global.u32 	[%rd941], %r1354;
$L__BB7_470:
	add.s32 	%r382, %r247, 9120;
	setp.lt.s32 	%p323, %r382, %r366;
	@%p323 bra 	$L__BB7_474;
	setp.ne.s16 	%p324, %rs3, 0;
	mov.b64 	%rd1561, 0;
	@%p324 bra 	$L__BB7_473;
	ld.global.u64 	%rd1561, [%rd284];
$L__BB7_473:
	sub.s32 	%r1355, %r382, %r366;
	cvt.s64.s32 	%rd943, %r1355;
	add.s64 	%rd1563, %rd1561, %rd943;
	bra.uni 	$L__BB7_477;
$L__BB7_474:
	setp.ne.s16 	%p325, %rs3, 0;
	mov.b64 	%rd1562, 0;
	@%p325 bra 	$L__BB7_476;
	ld.global.u64 	%rd945, [%rd284];
	sub.s64 	%rd1562, %rd286, %rd945;
$L__BB7_476:
	cvt.u64.u32 	%rd946, %r382;
	add.s64 	%rd947, %rd1562, %rd946;
	not.b64 	%rd948, %rd947;
	add.s64 	%rd1563, %rd285, %rd948;
$L__BB7_477:
	setp.ge.s32 	%p326, %r382, %r246;
	@%p326 bra 	$L__BB7_479;
	ld.shared.u32 	%r1356, [%r367+36480];
	shl.b64 	%rd949, %rd1563, 2;
	add.s64 	%rd950, %rd4, %rd949;
	st.global.u32 	[%rd950], %r1356;
$L__BB7_479:
	add.s32 	%r383, %r247, 9728;
	setp.lt.s32 	%p327, %r383, %r366;
	@%p327 bra 	$L__BB7_483;
	setp.ne.s16 	%p328, %rs3, 0;
	mov.b64 	%rd1564, 0;
	@%p328 bra 	$L__BB7_482;
	ld.global.u64 	%rd1564, [%rd284];
$L__BB7_482:
	sub.s32 	%r1357, %r383, %r366;
	cvt.s64.s32 	%rd952, %r1357;
	add.s64 	%rd1566, %rd1564, %rd952;
	bra.uni 	$L__BB7_486;
$L__BB7_483:
	setp.ne.s16 	%p329, %rs3, 0;
	mov.b64 	%rd1565, 0;
	@%p329 bra 	$L__BB7_485;
	ld.global.u64 	%rd954, [%rd284];
	sub.s64 	%rd1565, %rd286, %rd954;
$L__BB7_485:
	cvt.u64.u32 	%rd955, %r383;
	add.s64 	%rd956, %rd1565, %rd955;
	not.b64 	%rd957, %rd956;
	add.s64 	%rd1566, %rd285, %rd957;
$L__BB7_486:
	setp.ge.s32 	%p330, %r383, %r246;
	@%p330 bra 	$L__BB7_488;
	ld.shared.u32 	%r1358, [%r367+38912];
	shl.b64 	%rd958, %rd1566, 2;
	add.s64 	%rd959, %rd4, %rd958;
	st.global.u32 	[%rd959], %r1358;
$L__BB7_488:
	add.s32 	%r384, %r247, 10336;
	setp.lt.s32 	%p331, %r384, %r366;
	@%p331 bra 	$L__BB7_492;
	setp.ne.s16 	%p332, %rs3, 0;
	mov.b64 	%rd1567, 0;
	@%p332 bra 	$L__BB7_491;
	ld.global.u64 	%rd1567, [%rd284];
$L__BB7_491:
	sub.s32 	%r1359, %r384, %r366;
	cvt.s64.s32 	%rd961, %r1359;
	add.s64 	%rd1569, %rd1567, %rd961;
	bra.uni 	$L__BB7_495;
$L__BB7_492:
	setp.ne.s16 	%p333, %rs3, 0;
	mov.b64 	%rd1568, 0;
	@%p333 bra 	$L__BB7_494;
	ld.global.u64 	%rd963, [%rd284];
	sub.s64 	%rd1568, %rd286, %rd963;
$L__BB7_494:
	cvt.u64.u32 	%rd964, %r384;
	add.s64 	%rd965, %rd1568, %rd964;
	not.b64 	%rd966, %rd965;
	add.s64 	%rd1569, %rd285, %rd966;
$L__BB7_495:
	setp.ge.s32 	%p334, %r384, %r246;
	@%p334 bra 	$L__BB7_497;
	ld.shared.u32 	%r1360, [%r367+41344];
	shl.b64 	%rd967, %rd1569, 2;
	add.s64 	%rd968, %rd4, %rd967;
	st.global.u32 	[%rd968], %r1360;
$L__BB7_497:
	add.s32 	%r385, %r247, 10944;
	setp.lt.s32 	%p335, %r385, %r366;
	@%p335 bra 	$L__BB7_501;
	setp.ne.s16 	%p336, %rs3, 0;
	mov.b64 	%rd1570, 0;
	@%p336 bra 	$L__BB7_500;
	ld.global.u64 	%rd1570, [%rd284];
$L__BB7_500:
	sub.s32 	%r1361, %r385, %r366;
	cvt.s64.s32 	%rd970, %r1361;
	add.s64 	%rd1572, %rd1570, %rd970;
	bra.uni 	$L__BB7_504;
$L__BB7_501:
	setp.ne.s16 	%p337, %rs3, 0;
	mov.b64 	%rd1571, 0;
	@%p337 bra 	$L__BB7_503;
	ld.global.u64 	%rd972, [%rd284];
	sub.s64 	%rd1571, %rd286, %rd972;
$L__BB7_503:
	cvt.u64.u32 	%rd973, %r385;
	add.s64 	%rd974, %rd1571, %rd973;
	not.b64 	%rd975, %rd974;
	add.s64 	%rd1572, %rd285, %rd975;
$L__BB7_504:
	setp.ge.s32 	%p338, %r385, %r246;
	@%p338 bra 	$L__BB7_735;
	ld.shared.u32 	%r1362, [%r367+43776];
	shl.b64 	%rd976, %rd1572, 2;
	add.s64 	%rd977, %rd4, %rd976;
	st.global.u32 	[%rd977], %r1362;
	bra.uni 	$L__BB7_735;
$L__BB7_506:
	ld.param.u8 	%rs5, [%rd1];
	setp.eq.s16 	%p3, %rs5, 0;
	ld.param.u64 	%rd571, [%rd1+16];
	selp.b64 	%rd572, %rd571, 0, %p3;
	cvt.s64.s32 	%rd573, %r2;
	add.s64 	%rd574, %rd572, %rd573;
	mov.u32 	%r386, %tid.x;
	and.b32  	%r578, %r386, 31;
	and.b32  	%r579, %r386, 992;
	mul.lo.s32 	%r580, %r579, 19;
	or.b32  	%r387, %r580, %r578;
	setp.ge.s32 	%p4, %r387, %r246;
	cvt.u64.u32 	%rd575, %r387;
	add.s64 	%rd576, %rd574, %rd575;
	shl.b64 	%rd577, %rd576, 2;
	add.s64 	%rd420, %rd2, %rd577;
	@%p4 bra 	$L__BB7_508;
	ld.global.u32 	%r2110, [%rd420];
$L__BB7_508:
	add.s32 	%r582, %r387, 32;
	setp.ge.s32 	%p5, %r582, %r246;
	@%p5 bra 	$L__BB7_510;
	ld.global.u32 	%r2111, [%rd420+128];
$L__BB7_510:
	add.s32 	%r584, %r387, 64;
	setp.ge.s32 	%p6, %r584, %r246;
	@%p6 bra 	$L__BB7_512;
	ld.global.u32 	%r2112, [%rd420+256];
$L__BB7_512:
	add.s32 	%r586, %r387, 96;
	setp.ge.s32 	%p7, %r586, %r246;
	@%p7 bra 	$L__BB7_514;
	ld.global.u32 	%r2113, [%rd420+384];
$L__BB7_514:
	add.s32 	%r588, %r387, 128;
	setp.ge.s32 	%p8, %r588, %r246;
	@%p8 bra 	$L__BB7_516;
	ld.global.u32 	%r2114, [%rd420+512];
$L__BB7_516:
	add.s32 	%r590, %r387, 160;
	setp.ge.s32 	%p9, %r590, %r246;
	@%p9 bra 	$L__BB7_518;
	ld.global.u32 	%r2115, [%rd420+640];
$L__BB7_518:
	add.s32 	%r592, %r387, 192;
	setp.ge.s32 	%p10, %r592, %r246;
	@%p10 bra 	$L__BB7_520;
	ld.global.u32 	%r2116, [%rd420+768];
$L__BB7_520:
	add.s32 	%r594, %r387, 224;
	setp.ge.s32 	%p11, %r594, %r246;
	@%p11 bra 	$L__BB7_522;
	ld.global.u32 	%r2117, [%rd420+896];
$L__BB7_522:
	add.s32 	%r596, %r387, 256;
	setp.ge.s32 	%p12, %r596, %r246;
	@%p12 bra 	$L__BB7_524;
	ld.global.u32 	%r2118, [%rd420+1024];
$L__BB7_524:
	add.s32 	%r598, %r387, 288;
	setp.ge.s32 	%p13, %r598, %r246;
	@%p13 bra 	$L__BB7_526;
	ld.global.u32 	%r2119, [%rd420+1152];
$L__BB7_526:
	add.s32 	%r600, %r387, 320;
	setp.ge.s32 	%p14, %r600, %r246;
	@%p14 bra 	$L__BB7_528;
	ld.global.u32 	%r2120, [%rd420+1280];
$L__BB7_528:
	add.s32 	%r602, %r387, 352;
	setp.ge.s32 	%p15, %r602, %r246;
	@%p15 bra 	$L__BB7_530;
	ld.global.u32 	%r2121, [%rd420+1408];
$L__BB7_530:
	add.s32 	%r604, %r387, 384;
	setp.ge.s32 	%p16, %r604, %r246;
	@%p16 bra 	$L__BB7_532;
	ld.global.u32 	%r2122, [%rd420+1536];
$L__BB7_532:
	add.s32 	%r606, %r387, 416;
	setp.ge.s32 	%p17, %r606, %r246;
	@%p17 bra 	$L__BB7_534;
	ld.global.u32 	%r2123, [%rd420+1664];
$L__BB7_534:
	add.s32 	%r608, %r387, 448;
	setp.ge.s32 	%p18, %r608, %r246;
	@%p18 bra 	$L__BB7_536;
	ld.global.u32 	%r2124, [%rd420+1792];
$L__BB7_536:
	add.s32 	%r610, %r387, 480;
	setp.ge.s32 	%p19, %r610, %r246;
	@%p19 bra 	$L__BB7_538;
	ld.global.u32 	%r2125, [%rd420+1920];
$L__BB7_538:
	add.s32 	%r612, %r387, 512;
	setp.ge.s32 	%p20, %r612, %r246;
	@%p20 bra 	$L__BB7_540;
	ld.global.u32 	%r2126, [%rd420+2048];
$L__BB7_540:
	add.s32 	%r614, %r387, 544;
	setp.ge.s32 	%p21, %r614, %r246;
	@%p21 bra 	$L__BB7_542;
	ld.global.u32 	%r2127, [%rd420+2176];
$L__BB7_542:
	add.s32 	%r616, %r387, 576;
	setp.ge.s32 	%p22, %r616, %r246;
	@%p22 bra 	$L__BB7_544;
	ld.global.u32 	%r2128, [%rd420+2304];
$L__BB7_544:
	// begin inline asm
	mov.u32 %r617, %laneid;
	// end inline asm
	shr.u32 	%r427, %r386, 5;
	mad.lo.s32 	%r648, %r427, 608, %r617;
	shl.b32 	%r649, %r648, 2;
	mov.u32 	%r650, _ZZN3cub18CUB_300001_SM_10006detail6select23DeviceSelectSweepKernelINS2_10policy_hubIiNS0_8NullTypeElLb0ELNS0_10SelectImplE2EE10Policy1000EPiPS5_N6thrust24THRUST_300001_SM_1000_NS6detail15normal_iteratorINSC_10device_ptrIiEEEEPlNS0_13ScanTileStateIiLb1EEE7is_evenS5_iNS2_19streaming_context_tIlLb1EEELS6_2EEEvT0_T1_T2_T3_T4_T5_T6_T7_iT8_NS1_7vsmem_tEE19static_temp_storage;
	add.s32 	%r651, %r650, %r649;
	st.shared.u32 	[%r651], %r2110;
	st.shared.u32 	[%r651+128], %r2111;
	st.shared.u32 	[%r651+256], %r2112;
	st.shared.u32 	[%r651+384], %r2113;
	st.shared.u32 	[%r651+512], %r2114;
	st.shared.u32 	[%r651+640], %r2115;
	st.shared.u32 	[%r651+768], %r2116;
	st.shared.u32 	[%r651+896], %r2117;
	st.shared.u32 	[%r651+1024], %r2118;
	st.shared.u32 	[%r651+1152], %r2119;
	st.shared.u32 	[%r651+1280], %r2120;
	st.shared.u32 	[%r651+1408], %r2121;
	st.shared.u32 	[%r651+1536], %r2122;
	st.shared.u32 	[%r651+1664], %r2123;
	st.shared.u32 	[%r651+1792], %r2124;
	st.shared.u32 	[%r651+1920], %r2125;
	st.shared.u32 	[%r651+2048], %r2126;
	st.shared.u32 	[%r651+2176], %r2127;
	st.shared.u32 	[%r651+2304], %r2128;
	bar.warp.sync 	-1;
	mad.lo.s32 	%r652, %r617, 72, %r651;
	ld.shared.u32 	%r428, [%r652];
	not.b32 	%r653, %r428;
	ld.shared.u32 	%r429, [%r652+4];
	not.b32 	%r654, %r429;
	ld.shared.u32 	%r430, [%r652+8];
	not.b32 	%r655, %r430;
	ld.shared.u32 	%r431, [%r652+12];
	not.b32 	%r656, %r431;
	ld.shared.u32 	%r432, [%r652+16];
	not.b32 	%r657, %r432;
	ld.shared.u32 	%r433, [%r652+20];
	not.b32 	%r658, %r433;
	ld.shared.u32 	%r434, [%r652+24];
	not.b32 	%r659, %r434;
	ld.shared.u32 	%r435, [%r652+28];
	not.b32 	%r660, %r435;
	ld.shared.u32 	%r436, [%r652+32];
	not.b32 	%r661, %r436;
	ld.shared.u32 	%r437, [%r652+36];
	not.b32 	%r662, %r437;
	ld.shared.u32 	%r438, [%r652+40];
	not.b32 	%r663, %r438;
	ld.shared.u32 	%r439, [%r652+44];
	not.b32 	%r664, %r439;
	ld.shared.u32 	%r440, [%r652+48];
	not.b32 	%r665, %r440;
	ld.shared.u32 	%r441, [%r652+52];
	not.b32 	%r666, %r441;
	ld.shared.u32 	%r442, [%r652+56];
	not.b32 	%r667, %r442;
	ld.shared.u32 	%r443, [%r652+60];
	not.b32 	%r668, %r443;
	ld.shared.u32 	%r444, [%r652+64];
	not.b32 	%r669, %r444;
	ld.shared.u32 	%r445, [%r652+68];
	not.b32 	%r670, %r445;
	ld.shared.u32 	%r446, [%r652+72];
	not.b32 	%r671, %r446;
	mul.lo.s32 	%r447, %r386, 19;
	setp.lt.s32 	%p23, %r447, %r246;
	and.b32  	%r672, %r653, 1;
	selp.b32 	%r448, %r672, 1, %p23;
	add.s32 	%r449, %r447, 1;
	setp.lt.s32 	%p24, %r449, %r246;
	and.b32  	%r673, %r654, 1;
	selp.b32 	%r450, %r673, 1, %p24;
	add.s32 	%r451, %r447, 2;
	setp.lt.s32 	%p25, %r451, %r246;
	and.b32  	%r674, %r655, 1;
	selp.b32 	%r452, %r674, 1, %p25;
	add.s32 	%r453, %r447, 3;
	setp.lt.s32 	%p26, %r453, %r246;
	and.b32  	%r675, %r656, 1;
	selp.b32 	%r454, %r675, 1, %p26;
	add.s32 	%r455, %r447, 4;
	setp.lt.s32 	%p27, %r455, %r246;
	and.b32  	%r676, %r657, 1;
	selp.b32 	%r456, %r676, 1, %p27;
	add.s32 	%r457, %r447, 5;
	setp.lt.s32 	%p28, %r457, %r246;
	and.b32  	%r677, %r658, 1;
	selp.b32 	%r458, %r677, 1, %p28;
	add.s32 	%r459, %r447, 6;
	setp.lt.s32 	%p29, %r459, %r246;
	and.b32  	%r678, %r659, 1;
	selp.b32 	%r460, %r678, 1, %p29;
	add.s32 	%r461, %r447, 7;
	setp.lt.s32 	%p30, %r461, %r246;
	and.b32  	%r679, %r660, 1;
	selp.b32 	%r462, %r679, 1, %p30;
	add.s32 	%r463, %r447, 8;
	setp.lt.s32 	%p31, %r463, %r246;
	and.b32  	%r680, %r661, 1;
	selp.b32 	%r464, %r680, 1, %p31;
	add.s32 	%r465, %r447, 9;
	setp.lt.s32 	%p32, %r465, %r246;
	and.b32  	%r681, %r662, 1;
	selp.b32 	%r466, %r681, 1, %p32;
	add.s32 	%r467, %r447, 10;
	setp.lt.s32 	%p33, %r467, %r246;
	and.b32  	%r682, %r663, 1;
	selp.b32 	%r468, %r682, 1, %p33;
	add.s32 	%r469, %r447, 11;
	setp.lt.s32 	%p34, %r469, %r246;
	and.b32  	%r683, %r664, 1;
	selp.b32 	%r470, %r683, 1, %p34;
	add.s32 	%r471, %r447, 12;
	setp.lt.s32 	%p35, %r471, %r246;
	and.b32  	%r684, %r665, 1;
	selp.b32 	%r472, %r684, 1, %p35;
	add.s32 	%r473, %r447, 13;
	setp.lt.s32 	%p36, %r473, %r246;
	and.b32  	%r685, %r666, 1;
	selp.b32 	%r474, %r685, 1, %p36;
	add.s32 	%r475, %r447, 14;
	setp.lt.s32 	%p37, %r475, %r246;
	and.b32  	%r686, %r667, 1;
	selp.b32 	%r476, %r686, 1, %p37;
	add.s32 	%r477, %r447, 15;
	setp.lt.s32 	%p38, %r477, %r246;
	and.b32  	%r687, %r668, 1;
	selp.b32 	%r478, %r687, 1, %p38;
	add.s32 	%r479, %r447, 16;
	setp.lt.s32 	%p39, %r479, %r246;
	and.b32  	%r688, %r669, 1;
	selp.b32 	%r480, %r688, 1, %p39;
	add.s32 	%r481, %r447, 17;
	setp.lt.s32 	%p40, %r481, %r246;
	and.b32  	%r689, %r670, 1;
	selp.b32 	%r482, %r689, 1, %p40;
	add.s32 	%r483, %r447, 18;
	setp.lt.s32 	%p41, %r483, %r246;
	and.b32  	%r690, %r671, 1;
	selp.b32 	%r484, %r690, 1, %p41;
	bar.sync 	0;
	add.s32 	%r485, %r450, %r448;
	add.s32 	%r486, %r452, %r485;
	add.s32 	%r487, %r454, %r486;
	add.s32 	%r488, %r456, %r487;
	add.s32 	%r489, %r458, %r488;
	add.s32 	%r490, %r460, %r489;
	add.s32 	%r491, %r462, %r490;
	add.s32 	%r492, %r464, %r491;
	add.s32 	%r493, %r466, %r492;
	add.s32 	%r494, %r468, %r493;
	add.s32 	%r495, %r470, %r494;
	add.s32 	%r496, %r472, %r495;
	add.s32 	%r497, %r474, %r496;
	add.s32 	%r498, %r476, %r497;
	add.s32 	%r499, %r478, %r498;
	add.s32 	%r500, %r480, %r499;
	add.s32 	%r501, %r482, %r500;
	add.s32 	%r622, %r484, %r501;
	mov.b32 	%r620, 1;
	mov.b32 	%r645, 0;
	mov.b32 	%r647, -1;
	// begin inline asm
	{  .reg .s32 r0;  .reg .pred p;  shfl.sync.up.b32 r0|p, %r622, %r620, %r645, %r647;  @p add.s32 r0, r0, %r622;  mov.s32 %r618, r0;}
	// end inline asm
	mov.b32 	%r626, 2;
	// begin inline asm
	{  .reg .s32 r0;  .reg .pred p;  shfl.sync.up.b32 r0|p, %r618, %r626, %r645, %r647;  @p add.s32 r0, r0, %r618;  mov.s32 %r624, r0;}
	// end inline asm
	mov.b32 	%r632, 4;
	// begin inline asm
	{  .reg .s32 r0;  .reg .pred p;  shfl.sync.up.b32 r0|p, %r624, %r632, %r645, %r647;  @p add.s32 r0, r0, %r624;  mov.s32 %r630, r0;}
	// end inline asm
	mov.b32 	%r638, 8;
	// begin inline asm
	{  .reg .s32 r0;  .reg .pred p;  shfl.sync.up.b32 r0|p, %r630, %r638, %r645, %r647;  @p add.s32 r0, r0, %r630;  mov.s32 %r636, r0;}
	// end inline asm
	mov.b32 	%r644, 16;
	// begin inline asm
	{  .reg .s32 r0;  .reg .pred p;  shfl.sync.up.b32 r0|p, %r636, %r644, %r645, %r647;  @p add.s32 r0, r0, %r636;  mov.s32 %r642, r0;}
	// end inline asm
	setp.ne.s32 	%p42, %r617, 31;
	@%p42 bra 	$L__BB7_546;
	shl.b32 	%r691, %r427, 2;
	mov.u32 	%r692, _ZZN3cub18CUB_300001_SM_10006detail6select23DeviceSelectSweepKernelINS2_10policy_hubIiNS0_8NullTypeElLb0ELNS0_10SelectImplE2EE10Policy1000EPiPS5_N6thrust24THRUST_300001_SM_1000_NS6detail15normal_iteratorINSC_10device_ptrIiEEEEPlNS0_13ScanTileStateIiLb1EEE7is_evenS5_iNS2_19streaming_context_tIlLb1EEELS6_2EEEvT0_T1_T2_T3_T4_T5_T6_T7_iT8_NS1_7vsmem_tEE19static_temp_storage;
	add.s32 	%r693, %r692, %r691;
	st.shared.u32 	[%r693], %r642;
$L__BB7_546:
	sub.s32 	%r694, %r642, %r622;
	bar.sync 	0;
	ld.shared.v4.u32 	{%r695, %r696, %r697, %r698}, [_ZZN3cub18CUB_300001_SM_10006detail6select23DeviceSelectSweepKernelINS2_10policy_hubIiNS0_8NullTypeElLb0ELNS0_10SelectImplE2EE10Policy1000EPiPS5_N6thrust24THRUST_300001_SM_1000_NS6detail15normal_iteratorINSC_10device_ptrIiEEEEPlNS0_13ScanTileStateIiLb1EEE7is_evenS5_iNS2_19streaming_context_tIlLb1EEELS6_2EEEvT0_T1_T2_T3_T4_T5_T6_T7_iT8_NS1_7vsmem_tEE19static_temp_storage];
	add.s32 	%r699, %r696, %r695;
	setp.eq.s32 	%p43, %r427, 2;
	selp.b32 	%r700, %r699, %r695, %p43;
	add.s32 	%r701, %r699, %r697;
	setp.eq.s32 	%p44, %r427, 3;
	selp.b32 	%r702, %r701, %r700, %p44;
	add.s32 	%r703, %r701, %r698;
	setp.eq.s32 	%p45, %r427, 4;
	selp.b32 	%r704, %r703, %r702, %p45;
	ld.shared.v4.u32 	{%r705, %r706, %r707, %r708}, [_ZZN3cub18CUB_300001_SM_10006detail6select23DeviceSelectSweepKernelINS2_10policy_hubIiNS0_8NullTypeElLb0ELNS0_10SelectImplE2EE10Policy1000EPiPS5_N6thrust24THRUST_300001_SM_1000_NS6detail15normal_iteratorINSC_10device_ptrIiEEEEPlNS0_13ScanTileStateIiLb1EEE7is_evenS5_iNS2_19streaming_context_tIlLb1EEELS6_2EEEvT0_T1_T2_T3_T4_T5_T6_T7_iT8_NS1_7vsmem_tEE19static_temp_storage+16];
	add.s32 	%r709, %r703, %r705;
	setp.eq.s32 	%p46, %r427, 5;
	selp.b32 	%r710, %r709, %r704, %p46;
	add.s32 	%r711, %r709, %r706;
	setp.eq.s32 	%p47, %r427, 6;
	selp.b32 	%r712, %r711, %r710, %p47;
	add.s32 	%r713, %r711, %r707;
	setp.eq.s32 	%p48, %r427, 7;
	selp.b32 	%r714, %r713, %r712, %p48;
	add.s32 	%r715, %r713, %r708;
	setp.eq.s32 	%p49, %r427, 8;
	selp.b32 	%r716, %r715, %r714, %p49;
	ld.shared.v4.u32 	{%r717, %r718, %r719, %r720}, [_ZZN3cub18CUB_300001_SM_10006detail6select23DeviceSelectSweepKernelINS2_10policy_hubIiNS0_8NullTypeElLb0ELNS0_10SelectImplE2EE10Policy1000EPiPS5_N6thrust24THRUST_300001_SM_1000_NS6detail15normal_iteratorINSC_10device_ptrIiEEEEPlNS0_13ScanTileStateIiLb1EEE7is_evenS5_iNS2_19streaming_context_tIlLb1EEELS6_2EEEvT0_T1_T2_T3_T4_T5_T6_T7_iT8_NS1_7vsmem_tEE19static_temp_storage+32];
	add.s32 	%r721, %r715, %r717;
	setp.eq.s32 	%p50, %r427, 9;
	selp.b32 	%r722, %r721, %r716, %p50;
	add.s32 	%r723, %r721, %r718;
	setp.eq.s32 	%p51, %r427, 10;
	selp.b32 	%r724, %r723, %r722, %p51;
	add.s32 	%r725, %r723, %r719;
	setp.eq.s32 	%p52, %r427, 11;
	selp.b32 	%r726, %r725, %r724, %p52;
	add.s32 	%r727, %r725, %r720;
	setp.eq.s32 	%p53, %r427, 12;
	selp.b32 	%r728, %r727, %r726, %p53;
	ld.shared.v4.u32 	{%r729, %r730, %r731, %r732}, [_ZZN3cub18CUB_300001_SM_10006detail6select23DeviceSelectSweepKernelINS2_10policy_hubIiNS0_8NullTypeElLb0ELNS0_10SelectImplE2EE10Policy1000EPiPS5_N6thrust24THRUST_300001_SM_1000_NS6detail15normal_iteratorINSC_10device_ptrIiEEEEPlNS0_13ScanTileStateIiLb1EEE7is_evenS5_iNS2_19streaming_context_tIlLb1EEELS6_2EEEvT0_T1_T2_T3_T4_T5_T6_T7_iT8_NS1_7vsmem_tEE19static_temp_storage+48];
	add.s32 	%r733, %r727, %r729;
	setp.eq.s32 	%p54, %r427, 13;
	selp.b32 	%r734, %r733, %r728, %p54;
	add.s32 	%r735, %r733, %r730;
	setp.eq.s32 	%p55, %r427, 14;
	selp.b32 	%r736, %r735, %r734, %p55;
	add.s32 	%r737, %r735, %r731;
	setp.eq.s32 	%p56, %r427, 15;
	selp.b32 	%r738, %r737, %r736, %p56;
	add.s32 	%r739, %r737, %r732;
	setp.eq.s32 	%p57, %r427, 16;
	selp.b32 	%r740, %r739, %r738, %p57;
	.pragma "used_bytes_mask 4095";
	ld.shared.v4.u32 	{%r741, %r742, %r743, %r744}, [_ZZN3cub18CUB_300001_SM_10006detail6select23DeviceSelectSweepKernelINS2_10policy_hubIiNS0_8NullTypeElLb0ELNS0_10SelectImplE2EE10Policy1000EPiPS5_N6thrust24THRUST_300001_SM_1000_NS6detail15normal_iteratorINSC_10device_ptrIiEEEEPlNS0_13ScanTileStateIiLb1EEE7is_evenS5_iNS2_19streaming_context_tIlLb1EEELS6_2EEEvT0_T1_T2_T3_T4_T5_T6_T7_iT8_NS1_7vsmem_tEE19static_temp_storage+64];
	add.s32 	%r745, %r739, %r741;
	setp.eq.s32 	%p58, %r427, 17;
	selp.b32 	%r746, %r745, %r740, %p58;
	add.s32 	%r747, %r745, %r742;
	setp.eq.s32 	%p59, %r427, 18;
	selp.b32 	%r748, %r747, %r746, %p59;
	add.s32 	%r504, %r747, %r743;
	setp.gt.u32 	%p60, %r386, 31;
	setp.lt.u32 	%p61, %r386, 32;
	setp.eq.s32 	%p62, %r617, 0;
	selp.b32 	%r749, 0, %r694, %p62;
	add.s32 	%r2142, %r748, %r749;
	selp.b32 	%r506, %r694, %r2142, %p61;
	@%p60 bra 	$L__BB7_562;
	setp.ne.s32 	%p63, %r386, 0;
	mul.wide.s32 	%rd578, %r2076, 8;
	add.s64 	%rd421, %rd3, %rd578;
	@%p63 bra 	$L__BB7_549;
	st.shared.u32 	[_ZZN3cub18CUB_300001_SM_10006detail6select23DeviceSelectSweepKernelINS2_10policy_hubIiNS0_8NullTypeElLb0ELNS0_10SelectImplE2EE10Policy1000EPiPS5_N6thrust24THRUST_300001_SM_1000_NS6detail15normal_iteratorINSC_10device_ptrIiEEEEPlNS0_13ScanTileStateIiLb1EEE7is_evenS5_iNS2_19streaming_context_tIlLb1EEELS6_2EEEvT0_T1_T2_T3_T4_T5_T6_T7_iT8_NS1_7vsmem_tEE19static_temp_storage+140], %r504;
	add.s64 	%rd579, %rd421, 256;
	mov.b32 	%r750, 100;
	// begin inline asm
	st.relaxed.gpu.v2.u32 [%rd579], {%r750, %r504};
	// end inline asm
$L__BB7_549:
	not.b32 	%r756, %r386;
	add.s32 	%r2137, %r2076, %r756;
	mov.b32 	%r752, 950;
	// begin inline asm
	nanosleep.u32 %r752;
	// end inline asm
	mul.wide.s32 	%rd581, %r2137, 8;
	add.s64 	%rd582, %rd3, %rd581;
	add.s64 	%rd580, %rd582, 256;
	// begin inline asm
	ld.relaxed.gpu.v2.u32 {%r2139, %r2131}, [%rd580];
	// end inline asm
	mov.b32 	%r2132, 942;
$L__BB7_550:
	setp.eq.s32 	%p64, %r2139, 99;
	mov.b32 	%r757, -1;
	vote.sync.any.pred 	%p65, %p64, %r757;
	not.pred 	%p66, %p65;
	@%p66 bra 	$L__BB7_552;
	mul.lo.s32 	%r1030, %r2076, 16807;
	and.b32  	%r2076, %r1030, 2147483647;
	add.s32 	%r1031, %r2132, 1;
	rem.u32 	%r1027, %r2076, %r1031;
	// begin inline asm
	nanosleep.u32 %r1027;
	// end inline asm
	shr.u32 	%r2132, %r2132, 1;
	// begin inline asm
	ld.relaxed.gpu.v2.u32 {%r2139, %r2131}, [%rd580];
	// end inline asm
	bra.uni 	$L__BB7_550;
$L__BB7_552:
	setp.eq.s32 	%p67, %r2139, 101;
	mov.b32 	%r784, -1;
	vote.sync.ballot.b32 	%r786, %p67, %r784;
	// begin inline asm
	mov.u32 %r759, %lanemask_ge;
	// end inline asm
	and.b32  	%r787, %r786, %r759;
	or.b32  	%r788, %r787, -2147483648;
	add.s32 	%r789, %r788, -1;
	not.b32 	%r790, %r788;
	and.b32  	%r791, %r790, %r789;
	popc.b32 	%r763, %r791;
	mov.b32 	%r762, 1;
	// begin inline asm
	shfl.sync.down.b32 %r760, %r2131, %r762, %r763, %r784;
	// end inline asm
	setp.lt.s32 	%p69, %r617, %r763;
	selp.b32 	%r792, %r760, 0, %p69;
	add.s32 	%r766, %r792, %r2131;
	mov.b32 	%r767, 2;
	// begin inline asm
	shfl.sync.down.b32 %r765, %r766, %r767, %r763, %r784;
	// end inline asm
	add.s32 	%r521, %r617, 2;
	setp.gt.s32 	%p70, %r521, %r763;
	selp.b32 	%r793, 0, %r765, %p70;
	add.s32 	%r771, %r766, %r793;
	mov.b32 	%r772, 4;
	// begin inline asm
	shfl.sync.down.b32 %r770, %r771, %r772, %r763, %r784;
	// end inline asm
	add.s32 	%r522, %r617, 4;
	setp.gt.s32 	%p71, %r522, %r763;
	selp.b32 	%r794, 0, %r770, %p71;
	add.s32 	%r776, %r771, %r794;
	mov.b32 	%r777, 8;
	// begin inline asm
	shfl.sync.down.b32 %r775, %r776, %r777, %r763, %r784;
	// end inline asm
	add.s32 	%r523, %r617, 8;
	setp.gt.s32 	%p72, %r523, %r763;
	selp.b32 	%r795, 0, %r775, %p72;
	add.s32 	%r781, %r776, %r795;
	mov.b32 	%r782, 16;
	// begin inline asm
	shfl.sync.down.b32 %r780, %r781, %r782, %r763, %r784;
	// end inline asm
	add.s32 	%r524, %r617, 16;
	setp.gt.s32 	%p73, %r524, %r763;
	selp.b32 	%r796, 0, %r780, %p73;
	add.s32 	%r2135, %r781, %r796;
	add.s64 	%rd423, %rd3, 256;
	mov.b32 	%r2133, 942;
$L__BB7_553:
	setp.ne.s32 	%p74, %r2139, 101;
	mov.b32 	%r797, -1;
	vote.sync.all.pred 	%p75, %p74, %r797;
	not.pred 	%p76, %p75;
	@%p76 bra 	$L__BB7_558;
	shr.u32 	%r2133, %r2133, 1;
	mul.wide.s32 	%rd795, %r2137, 8;
	add.s64 	%rd796, %rd423, %rd795;
	add.s64 	%rd794, %rd796, -256;
	// begin inline asm
	ld.relaxed.gpu.v2.u32 {%r2139, %r2140}, [%rd794];
	// end inline asm
	mov.u32 	%r2141, %r2133;
$L__BB7_555:
	setp.eq.s32 	%p175, %r2139, 99;
	mov.b32 	%r983, -1;
	vote.sync.any.pred 	%p176, %p175, %r983;
	not.pred 	%p177, %p176;
	@%p177 bra 	$L__BB7_557;
	mul.lo.s32 	%r1025, %r2076, 16807;
	and.b32  	%r2076, %r1025, 2147483647;
	add.s32 	%r1026, %r2141, 1;
	rem.u32 	%r1022, %r2076, %r1026;
	// begin inline asm
	nanosleep.u32 %r1022;
	// end inline asm
	shr.u32 	%r2141, %r2141, 1;
	// begin inline asm
	ld.relaxed.gpu.v2.u32 {%r2139, %r2140}, [%rd794];
	// end inline asm
	bra.uni 	$L__BB7_555;
$L__BB7_557:
	setp.eq.s32 	%p178, %r2139, 101;
	mov.b32 	%r1009, -1;
	vote.sync.ballot.b32 	%r1010, %p178, %r1009;
	and.b32  	%r1011, %r1010, %r759;
	or.b32  	%r1012, %r1011, -2147483648;
	add.s32 	%r1013, %r1012, -1;
	not.b32 	%r1014, %r1012;
	and.b32  	%r1015, %r1014, %r1013;
	popc.b32 	%r988, %r1015;
	mov.b32 	%r987, 1;
	// begin inline asm
	shfl.sync.down.b32 %r985, %r2140, %r987, %r988, %r1009;
	// end inline asm
	setp.lt.s32 	%p180, %r617, %r988;
	selp.b32 	%r1016, %r985, 0, %p180;
	add.s32 	%r991, %r1016, %r2140;
	mov.b32 	%r992, 2;
	// begin inline asm
	shfl.sync.down.b32 %r990, %r991, %r992, %r988, %r1009;
	// end inline asm
	setp.gt.s32 	%p181, %r521, %r988;
	selp.b32 	%r1017, 0, %r990, %p181;
	add.s32 	%r996, %r991, %r1017;
	mov.b32 	%r997, 4;
	// begin inline asm
	shfl.sync.down.b32 %r995, %r996, %r997, %r988, %r1009;
	// end inline asm
	setp.gt.s32 	%p182, %r522, %r988;
	selp.b32 	%r1018, 0, %r995, %p182;
	add.s32 	%r1001, %r996, %r1018;
	mov.b32 	%r1002, 8;
	// begin inline asm
	shfl.sync.down.b32 %r1000, %r1001, %r1002, %r988, %r1009;
	// end inline asm
	setp.gt.s32 	%p183, %r523, %r988;
	selp.b32 	%r1019, 0, %r1000, %p183;
	add.s32 	%r1006, %r1001, %r1019;
	mov.b32 	%r1007, 16;
	// begin inline asm
	shfl.sync.down.b32 %r1005, %r1006, %r1007, %r988, %r1009;
	// end inline asm
	setp.gt.s32 	%p184, %r524, %r988;
	selp.b32 	%r1020, 0, %r1005, %p184;
	add.s32 	%r1021, %r1020, %r2135;
	add.s32 	%r2135, %r1021, %r1006;
	add.s32 	%r2137, %r2137, -32;
	bra.uni 	$L__BB7_553;
$L__BB7_558:
	@%p63 bra 	$L__BB7_560;
	add.s32 	%r800, %r2135, %r504;
	add.s64 	%rd583, %rd421, 256;
	mov.b32 	%r799, 101;
	// begin inline asm
	st.relaxed.gpu.v2.u32 [%rd583], {%r799, %r800};
	// end inline asm
	st.shared.u32 	[_ZZN3cub18CUB_300001_SM_10006detail6select23DeviceSelectSweepKernelINS2_10policy_hubIiNS0_8NullTypeElLb0ELNS0_10SelectImplE2EE10Policy1000EPiPS5_N6thrust24THRUST_300001_SM_1000_NS6detail15normal_iteratorINSC_10device_ptrIiEEEEPlNS0_13ScanTileStateIiLb1EEE7is_evenS5_iNS2_19streaming_context_tIlLb1EEELS6_2EEEvT0_T1_T2_T3_T4_T5_T6_T7_iT8_NS1_7vsmem_tEE19static_temp_storage+132], %r2135;
	st.shared.u32 	[_ZZN3cub18CUB_300001_SM_10006detail6select23DeviceSelectSweepKernelINS2_10policy_hubIiNS0_8NullTypeElLb0ELNS0_10SelectImplE2EE10Policy1000EPiPS5_N6thrust24THRUST_300001_SM_1000_NS6detail15normal_iteratorINSC_10device_ptrIiEEEEPlNS0_13ScanTileStateIiLb1EEE7is_evenS5_iNS2_19streaming_context_tIlLb1EEELS6_2EEEvT0_T1_T2_T3_T4_T5_T6_T7_iT8_NS1_7vsmem_tEE19static_temp_storage+136], %r800;
$L__BB7_560:
	setp.ne.s32 	%p78, %r617, 0;
	mov.u32 	%r2142, %r506;
	@%p78 bra 	$L__BB7_562;
	st.shared.u32 	[_ZZN3cub18CUB_300001_SM_10006detail6select23DeviceSelectSweepKernelINS2_10policy_hubIiNS0_8NullTypeElLb0ELNS0_10SelectImplE2EE10Policy1000EPiPS5_N6thrust24THRUST_300001_SM_1000_NS6detail15normal_iteratorINSC_10device_ptrIiEEEEPlNS0_13ScanTileStateIiLb1EEE7is_evenS5_iNS2_19streaming_context_tIlLb1EEELS6_2EEEvT0_T1_T2_T3_T4_T5_T6_T7_iT8_NS1_7vsmem_tEE19static_temp_storage+96], %r2135;
	mov.u32 	%r2142, %r2135;
$L__BB7_562:
	bar.sync 	0;
	setp.eq.s32 	%p79, %r386, 0;
	@%p79 bra 	$L__BB7_564;
	ld.shared.u32 	%r801, [_ZZN3cub18CUB_300001_SM_10006detail6select23DeviceSelectSweepKernelINS2_10policy_hubIiNS0_8NullTypeElLb0ELNS0_10SelectImplE2EE10Policy1000EPiPS5_N6thrust24THRUST_300001_SM_1000_NS6detail15normal_iteratorINSC_10device_ptrIiEEEEPlNS0_13ScanTileStateIiLb1EEE7is_evenS5_iNS2_19streaming_context_tIlLb1EEELS6_2EEEvT0_T1_T2_T3_T4_T5_T6_T7_iT8_NS1_7vsmem_tEE19static_temp_storage+96];
	add.s32 	%r2142, %r801, %r2142;
$L__BB7_564:
	add.s32 	%r802, %r448, %r2142;
	add.s32 	%r803, %r485, %r2142;
	add.s32 	%r804, %r486, %r2142;
	add.s32 	%r805, %r487, %r2142;
	add.s32 	%r806, %r488, %r2142;
	add.s32 	%r807, %r489, %r2142;
	add.s32 	%r808, %r490, %r2142;
	add.s32 	%r809, %r491, %r2142;
	add.s32 	%r810, %r492, %r2142;
	add.s32 	%r811, %r493, %r2142;
	add.s32 	%r812, %r494, %r2142;
	add.s32 	%r813, %r495, %r2142;
	add.s32 	%r814, %r496, %r2142;
	add.s32 	%r815, %r497, %r2142;
	add.s32 	%r816, %r498, %r2142;
	add.s32 	%r817, %r499, %r2142;
	add.s32 	%r818, %r500, %r2142;
	add.s32 	%r819, %r501, %r2142;
	mov.u32 	%r820, _ZZN3cub18CUB_300001_SM_10006detail6select23DeviceSelectSweepKernelINS2_10policy_hubIiNS0_8NullTypeElLb0ELNS0_10SelectImplE2EE10Policy1000EPiPS5_N6thrust24THRUST_300001_SM_1000_NS6detail15normal_iteratorINSC_10device_ptrIiEEEEPlNS0_13ScanTileStateIiLb1EEE7is_evenS5_iNS2_19streaming_context_tIlLb1EEELS6_2EEEvT0_T1_T2_T3_T4_T5_T6_T7_iT8_NS1_7vsmem_tEE19static_temp_storage;
	ld.shared.v2.u32 	{%r821, %r822}, [_ZZN3cub18CUB_300001_SM_10006detail6select23DeviceSelectSweepKernelINS2_10policy_hubIiNS0_8NullTypeElLb0ELNS0_10SelectImplE2EE10Policy1000EPiPS5_N6thrust24THRUST_300001_SM_1000_NS6detail15normal_iteratorINSC_10device_ptrIiEEEEPlNS0_13ScanTileStateIiLb1EEE7is_evenS5_iNS2_19streaming_context_tIlLb1EEELS6_2EEEvT0_T1_T2_T3_T4_T5_T6_T7_iT8_NS1_7vsmem_tEE19static_temp_storage+136];
	ld.shared.u32 	%r823, [_ZZN3cub18CUB_300001_SM_10006detail6select23DeviceSelectSweepKernelINS2_10policy_hubIiNS0_8NullTypeElLb0ELNS0_10SelectImplE2EE10Policy1000EPiPS5_N6thrust24THRUST_300001_SM_1000_NS6detail15normal_iteratorINSC_10device_ptrIiEEEEPlNS0_13ScanTileStateIiLb1EEE7is_evenS5_iNS2_19streaming_context_tIlLb1EEELS6_2EEEvT0_T1_T2_T3_T4_T5_T6_T7_iT8_NS1_7vsmem_tEE19static_temp_storage+132];
	sub.s32 	%r824, %r2, %r823;
	sub.s32 	%r825, 11552, %r246;
	sub.s32 	%r2144, %r821, %r825;
	sub.s32 	%r826, %r825, %r822;
	bar.sync 	0;
	add.s32 	%r550, %r826, %r246;
	sub.s32 	%r827, %r2142, %r823;
	sub.s32 	%r828, %r447, %r827;
	setp.eq.s32 	%p80, %r448, 0;
	add.s32 	%r829, %r827, %r550;
	selp.b32 	%r830, %r828, %r829, %p80;
	shl.b32 	%r831, %r830, 2;
	add.s32 	%r832, %r820, %r831;
	st.shared.u32 	[%r832], %r428;
	sub.s32 	%r833, %r823, %r802;
	add.s32 	%r834, %r833, %r449;
	setp.eq.s32 	%p81, %r450, 0;
	add.s32 	%r835, %r829, %r448;
	selp.b32 	%r836, %r834, %r835, %p81;
	shl.b32 	%r837, %r836, 2;
	add.s32 	%r838, %r820, %r837;
	st.shared.u32 	[%r838], %r429;
	sub.s32 	%r839, %r823, %r803;
	add.s32 	%r840, %r839, %r451;
	setp.eq.s32 	%p82, %r452, 0;
	add.s32 	%r841, %r835, %r450;
	selp.b32 	%r842, %r840, %r841, %p82;
	shl.b32 	%r843, %r842, 2;
	add.s32 	%r844, %r820, %r843;
	st.shared.u32 	[%r844], %r430;
	sub.s32 	%r845, %r823, %r804;
	add.s32 	%r846, %r845, %r453;
	setp.eq.s32 	%p83, %r454, 0;
	add.s32 	%r847, %r841, %r452;
	selp.b32 	%r848, %r846, %r847, %p83;
	shl.b32 	%r849, %r848, 2;
	add.s32 	%r850, %r820, %r849;
	st.shared.u32 	[%r850], %r431;
	sub.s32 	%r851, %r823, %r805;
	add.s32 	%r852, %r851, %r455;
	setp.eq.s32 	%p84, %r456, 0;
	add.s32 	%r853, %r847, %r454;
	selp.b32 	%r854, %r852, %r853, %p84;
	shl.b32 	%r855, %r854, 2;
	add.s32 	%r856, %r820, %r855;
	st.shared.u32 	[%r856], %r432;
	sub.s32 	%r857, %r823, %r806;
	add.s32 	%r858, %r857, %r457;
	setp.eq.s32 	%p85, %r458, 0;
	add.s32 	%r859, %r853, %r456;
	selp.b32 	%r860, %r858, %r859, %p85;
	shl.b32 	%r861, %r860, 2;
	add.s32 	%r862, %r820, %r861;
	st.shared.u32 	[%r862], %r433;
	sub.s32 	%r863, %r823, %r807;
	add.s32 	%r864, %r863, %r459;
	setp.eq.s32 	%p86, %r460, 0;
	add.s32 	%r865, %r859, %r458;
	selp.b32 	%r866, %r864, %r865, %p86;
	shl.b32 	%r867, %r866, 2;
	add.s32 	%r868, %r820, %r867;
	st.shared.u32 	[%r868], %r434;
	sub.s32 	%r869, %r823, %r808;
	add.s32 	%r870, %r869, %r461;
	setp.eq.s32 	%p87, %r462, 0;
	add.s32 	%r871, %r865, %r460;
	selp.b32 	%r872, %r870, %r871, %p87;
	shl.b32 	%r873, %r872, 2;
	add.s32 	%r874, %r820, %r873;
	st.shared.u32 	[%r874], %r435;
	sub.s32 	%r875, %r823, %r809;
	add.s32 	%r876, %r875, %r463;
	setp.eq.s32 	%p88, %r464, 0;
	add.s32 	%r877, %r871, %r462;
	selp.b32 	%r878, %r876, %r877, %p88;
	shl.b32 	%r879, %r878, 2;
	add.s32 	%r880, %r820, %r879;
	st.shared.u32 	[%r880], %r436;
	sub.s32 	%r881, %r823, %r810;
	add.s32 	%r882, %r881, %r465;
	setp.eq.s32 	%p89, %r466, 0;
	add.s32 	%r883, %r877, %r464;
	selp.b32 	%r884, %r882, %r883, %p89;
	shl.b32 	%r885, %r884, 2;
	add.s32 	%r886, %r820, %r885;
	st.shared.u32 	[%r886], %r437;
	sub.s32 	%r887, %r823, %r811;
	add.s32 	%r888, %r887, %r467;
	setp.eq.s32 	%p90, %r468, 0;
	add.s32 	%r889, %r883, %r466;
	selp.b32 	%r890, %r888, %r889, %p90;
	shl.b32 	%r891, %r890, 2;
	add.s32 	%r892, %r820, %r891;
	st.shared.u32 	[%r892], %r438;
	sub.s32 	%r893, %r823, %r812;
	add.s32 	%r894, %r893, %r469;
	setp.eq.s32 	%p91, %r470, 0;
	add.s32 	%r895, %r889, %r468;
	selp.b32 	%r896, %r894, %r895, %p91;
	shl.b32 	%r897, %r896, 2;
	add.s32 	%r898, %r820, %r897;
	st.shared.u32 	[%r898], %r439;
	sub.s32 	%r899, %r823, %r813;
	add.s32 	%r900, %r899, %r471;
	setp.eq.s32 	%p92, %r472, 0;
	add.s32 	%r901, %r895, %r470;
	selp.b32 	%r902, %r900, %r901, %p92;
	shl.b32 	%r903, %r902, 2;
	add.s32 	%r904, %r820, %r903;
	st.shared.u32 	[%r904], %r440;
	sub.s32 	%r905, %r823, %r814;
	add.s32 	%r906, %r905, %r473;
	setp.eq.s32 	%p93, %r474, 0;
	add.s32 	%r907, %r901, %r472;
	selp.b32 	%r908, %r906, %r907, %p93;
	shl.b32 	%r909, %r908, 2;
	add.s32 	%r910, %r820, %r909;
	st.shared.u32 	[%r910], %r441;
	sub.s32 	%r911, %r823, %r815;
	add.s32 	%r912, %r911, %r475;
	setp.eq.s32 	%p94, %r476, 0;
	add.s32 	%r913, %r907, %r474;
	selp.b32 	%r914, %r912, %r913, %p94;
	shl.b32 	%r915, %r914, 2;
	add.s32 	%r916, %r820, %r915;
	st.shared.u32 	[%r916], %r442;
	sub.s32 	%r917, %r823, %r816;
	add.s32 	%r918, %r917, %r477;
	setp.eq.s32 	%p95, %r478, 0;
	add.s32 	%r919, %r913, %r476;
	selp.b32 	%r920, %r918, %r919, %p95;
	shl.b32 	%r921, %r920, 2;
	add.s32 	%r922, %r820, %r921;
	st.shared.u32 	[%r922], %r443;
	sub.s32 	%r923, %r823, %r817;
	add.s32 	%r924, %r923, %r479;
	setp.eq.s32 	%p96, %r480, 0;
	add.s32 	%r925, %r919, %r478;
	selp.b32 	%r926, %r924, %r925, %p96;
	shl.b32 	%r927, %r926, 2;
	add.s32 	%r928, %r820, %r927;
	st.shared.u32 	[%r928], %r444;
	sub.s32 	%r929, %r823, %r818;
	add.s32 	%r930, %r929, %r481;
	setp.eq.s32 	%p97, %r482, 0;
	add.s32 	%r931, %r925, %r480;
	selp.b32 	%r932, %r930, %r931, %p97;
	shl.b32 	%r933, %r932, 2;
	add.s32 	%r934, %r820, %r933;
	st.shared.u32 	[%r934], %r445;
	sub.s32 	%r935, %r823, %r819;
	add.s32 	%r936, %r935, %r483;
	setp.eq.s32 	%p98, %r484, 0;
	add.s32 	%r937, %r931, %r482;
	selp.b32 	%r938, %r936, %r937, %p98;
	shl.b32 	%r939, %r938, 2;
	add.s32 	%r940, %r820, %r939;
	st.shared.u32 	[%r940], %r446;
	bar.sync 	0;
	ld.param.u8 	%rs4, [%rd1];
	ld.param.u64 	%rd584, [%rd1+24];
	cvta.to.global.u64 	%rd425, %rd584;
	cvt.s64.s32 	%rd426, %r823;
	ld.param.u64 	%rd427, [%rd1+8];
	ld.param.u64 	%rd428, [%rd1+16];
	cvt.s64.s32 	%rd429, %r824;
	setp.ge.s32 	%p99, %r386, %r550;
	@%p99 bra 	$L__BB7_568;
	setp.ne.s16 	%p101, %rs4, 0;
	mov.b64 	%rd1573, 0;
	@%p101 bra 	$L__BB7_567;
	ld.global.u64 	%rd589, [%rd425];
	sub.s64 	%rd1573, %rd428, %rd589;
$L__BB7_567:
	cvt.u64.u32 	%rd590, %r386;
	add.s64 	%rd591, %rd590, %rd429;
	add.s64 	%rd592, %rd591, %rd1573;
	not.b64 	%rd593, %rd592;
	add.s64 	%rd1575, %rd427, %rd593;
	bra.uni 	$L__BB7_571;
$L__BB7_568:
	setp.ne.s16 	%p100, %rs4, 0;
	mov.b64 	%rd1574, 0;
	@%p100 bra 	$L__BB7_570;
	ld.global.u64 	%rd1574, [%rd425];
$L__BB7_570:
	sub.s32 	%r941, %r386, %r550;
	cvt.s64.s32 	%rd586, %r941;
	add.s64 	%rd587, %rd586, %rd426;
	add.s64 	%rd1575, %rd587, %rd1574;
$L__BB7_571:
	setp.ge.s32 	%p102, %r386, %r246;
	shl.b32 	%r942, %r386, 2;
	add.s32 	%r551, %r820, %r942;
	@%p102 bra 	$L__BB7_573;
	ld.shared.u32 	%r944, [%r551];
	shl.b64 	%rd594, %rd1575, 2;
	add.s64 	%rd595, %rd4, %rd594;
	st.global.u32 	[%rd595], %r944;
$L__BB7_573:
	add.s32 	%r552, %r386, 608;
	setp.lt.s32 	%p103, %r552, %r550;
	@%p103 bra 	$L__BB7_577;
	setp.ne.s16 	%p104, %rs4, 0;
	mov.b64 	%rd1576, 0;
	@%p104 bra 	$L__BB7_576;
	ld.global.u64 	%rd1576, [%rd425];
$L__BB7_576:
	sub.s32 	%r945, %r552, %r550;
	cvt.s64.s32 	%rd597, %r945;
	add.s64 	%rd598, %rd597, %rd426;
	add.s64 	%rd1578, %rd598, %rd1576;
	bra.uni 	$L__BB7_580;
$L__BB7_577:
	setp.ne.s16 	%p105, %rs4, 0;
	mov.b64 	%rd1577, 0;
	@%p105 bra 	$L__BB7_579;
	ld.global.u64 	%rd600, [%rd425];
	sub.s64 	%rd1577, %rd428, %rd600;
$L__BB7_579:
	cvt.u64.u32 	%rd601, %r552;
	add.s64 	%rd602, %rd601, %rd429;
	add.s64 	%rd603, %rd602, %rd1577;
	not.b64 	%rd604, %rd603;
	add.s64 	%rd1578, %rd427, %rd604;
$L__BB7_580:
	setp.ge.s32 	%p106, %r552, %r246;
	@%p106 bra 	$L__BB7_582;
	ld.shared.u32 	%r946, [%r551+2432];
	shl.b64 	%rd605, %rd1578, 2;
	add.s64 	%rd606, %rd4, %rd605;
	st.global.u32 	[%rd606], %r946;
$L__BB7_582:
	add.s32 	%r553, %r386, 1216;
	setp.lt.s32 	%p107, %r553, %r550;
	@%p107 bra 	$L__BB7_586;
	setp.ne.s16 	%p108, %rs4, 0;
	mov.b64 	%rd1579, 0;
	@%p108 bra 	$L__BB7_585;
	ld.global.u64 	%rd1579, [%rd425];
$L__BB7_585:
	sub.s32 	%r947, %r553, %r550;
	cvt.s64.s32 	%rd608, %r947;
	add.s64 	%rd609, %rd608, %rd426;
	add.s64 	%rd1581, %rd609, %rd1579;
	bra.uni 	$L__BB7_589;
$L__BB7_586:
	setp.ne.s16 	%p109, %rs4, 0;
	mov.b64 	%rd1580, 0;
	@%p109 bra 	$L__BB7_588;
	ld.global.u64 	%rd611, [%rd425];
	sub.s64 	%rd1580, %rd428, %rd611;
$L__BB7_588:
	cvt.u64.u32 	%rd612, %r553;
	add.s64 	%rd613, %rd612, %rd429;
	add.s64 	%rd614, %rd613, %rd1580;
	not.b64 	%rd615, %rd614;
	add.s64 	%rd1581, %rd427, %rd615;
$L__BB7_589:
	setp.ge.s32 	%p110, %r553, %r246;
	@%p110 bra 	$L__BB7_591;
	ld.shared.u32 	%r948, [%r551+4864];
	shl.b64 	%rd616, %rd1581, 2;
	add.s64 	%rd617, %rd4, %rd616;
	st.global.u32 	[%rd617], %r948;
$L__BB7_591:
	add.s32 	%r554, %r386, 1824;
	setp.lt.s32 	%p111, %r554, %r550;
	@%p111 bra 	$L__BB7_595;
	setp.ne.s16 	%p112, %rs4, 0;
	mov.b64 	%rd1582, 0;
	@%p112 bra 	$L__BB7_594;
	ld.global.u64 	%rd1582, [%rd425];
$L__BB7_594:
	sub.s32 	%r949, %r554, %r550;
	cvt.s64.s32 	%rd619, %r949;
	add.s64 	%rd620, %rd619, %rd426;
	add.s64 	%rd1584, %rd620, %rd1582;
	bra.uni 	$L__BB7_598;
$L__BB7_595:
	setp.ne.s16 	%p113, %rs4, 0;
	mov.b64 	%rd1583, 0;
	@%p113 bra 	$L__BB7_597;
	ld.global.u64 	%rd622, [%rd425];
	sub.s64 	%rd1583, %rd428, %rd622;
$L__BB7_597:
	cvt.u64.u32 	%rd623, %r554;
	add.s64 	%rd624, %rd623, %rd429;
	add.s64 	%rd625, %rd624, %rd1583;
	not.b64 	%rd626, %rd625;
	add.s64 	%rd1584, %rd427, %rd626;
$L__BB7_598:
	setp.ge.s32 	%p114, %r554, %r246;
	@%p114 bra 	$L__BB7_600;
	ld.shared.u32 	%r950, [%r551+7296];
	shl.b64 	%rd627, %rd1584, 2;
	add.s64 	%rd628, %rd4, %rd627;
	st.global.u32 	[%rd628], %r950;
$L__BB7_600:
	add.s32 	%r555, %r386, 2432;
	setp.lt.s32 	%p115, %r555, %r550;
	@%p115 bra 	$L__BB7_604;
	setp.ne.s16 	%p116, %rs4, 0;
	mov.b64 	%rd1585, 0;
	@%p116 bra 	$L__BB7_603;
	ld.global.u64 	%rd1585, [%rd425];
$L__BB7_603:
	sub.s32 	%r951, %r555, %r550;
	cvt.s64.s32 	%rd630, %r951;
	add.s64 	%rd631, %rd630, %rd426;
	add.s64 	%rd1587, %rd631, %rd1585;
	bra.uni 	$L__BB7_607;
$L__BB7_604:
	setp.ne.s16 	%p117, %rs4, 0;
	mov.b64 	%rd1586, 0;
	@%p117 bra 	$L__BB7_606;
	ld.global.u64 	%rd633, [%rd425];
	sub.s64 	%rd1586, %rd428, %rd633;
$L__BB7_606:
	cvt.u64.u32 	%rd634, %r555;
	add.s64 	%rd635, %rd634, %rd429;
	add.s64 	%rd636, %rd635, %rd1586;
	not.b64 	%rd637, %rd636;
	add.s64 	%rd1587, %rd427, %rd637;
$L__BB7_607:
	setp.ge.s32 	%p118, %r555, %r246;
	@%p118 bra 	$L__BB7_609;
	ld.shared.u32 	%r952, [%r551+9728];
	shl.b64 	%rd638, %rd1587, 2;
	add.s64 	%rd639, %rd4, %rd638;
	st.global.u32 	[%rd639], %r952;
$L__BB7_609:
	add.s32 	%r556, %r386, 3040;
	setp.lt.s32 	%p119, %r556, %r550;
	@%p119 bra 	$L__BB7_613;
	setp.ne.s16 	%p120, %rs4, 0;
	mov.b64 	%rd1588, 0;
	@%p120 bra 	$L__BB7_612;
	ld.global.u64 	%rd1588, [%rd425];
$L__BB7_612:
	sub.s32 	%r953, %r556, %r550;
	cvt.s64.s32 	%rd641, %r953;
	add.s64 	%rd642, %rd641, %rd426;
	add.s64 	%rd1590, %rd642, %rd1588;
	bra.uni 	$L__BB7_616;
$L__BB7_613:
	setp.ne.s16 	%p121, %rs4, 0;
	mov.b64 	%rd1589, 0;
	@%p121 bra 	$L__BB7_615;
	ld.global.u64 	%rd644, [%rd425];
	sub.s64 	%rd1589, %rd428, %rd644;
$L__BB7_615:
	cvt.u64.u32 	%rd645, %r556;
	add.s64 	%rd646, %rd645, %rd429;
	add.s64 	%rd647, %rd646, %rd1589;
	not.b64 	%rd648, %rd647;
	add.s64 	%rd1590, %rd427, %rd648;
$L__BB7_616:
	setp.ge.s32 	%p122, %r556, %r246;
	@%p122 bra 	$L__BB7_618;
	ld.shared.u32 	%r954, [%r551+12160];
	shl.b64 	%rd649, %rd1590, 2;
	add.s64 	%rd650, %rd4, %rd649;
	st.global.u32 	[%rd650], %r954;
$L__BB7_618:
	add.s32 	%r557, %r386, 3648;
	setp.lt.s32 	%p123, %r557, %r550;
	@%p123 bra 	$L__BB7_622;
	setp.ne.s16 	%p124, %rs4, 0;
	mov.b64 	%rd1591, 0;
	@%p124 bra 	$L__BB7_621;
	ld.global.u64 	%rd1591, [%rd425];
$L__BB7_621:
	sub.s32 	%r955, %r557, %r550;
	cvt.s64.s32 	%rd652, %r955;
	add.s64 	%rd653, %rd652, %rd426;
	add.s64 	%rd1593, %rd653, %rd1591;
	bra.uni 	$L__BB7_625;
$L__BB7_622:
	setp.ne.s16 	%p125, %rs4, 0;
	mov.b64 	%rd1592, 0;
	@%p125 bra 	$L__BB7_624;
	ld.global.u64 	%rd655, [%rd425];
	sub.s64 	%rd1592, %rd428, %rd655;
$L__BB7_624:
	cvt.u64.u32 	%rd656, %r557;
	add.s64 	%rd657, %rd656, %rd429;
	add.s64 	%rd658, %rd657, %rd1592;
	not.b64 	%rd659, %rd658;
	add.s64 	%rd1593, %rd427, %rd659;
$L__BB7_625:
	setp.ge.s32 	%p126, %r557, %r246;
	@%p126 bra 	$L__BB7_627;
	ld.shared.u32 	%r956, [%r551+14592];
	shl.b64 	%rd660, %rd1593, 2;
	add.s64 	%rd661, %rd4, %rd660;
	st.global.u32 	[%rd661], %r956;
$L__BB7_627:
	add.s32 	%r558, %r386, 4256;
	setp.lt.s32 	%p127, %r558, %r550;
	@%p127 bra 	$L__BB7_631;
	setp.ne.s16 	%p128, %rs4, 0;
	mov.b64 	%rd1594, 0;
	@%p128 bra 	$L__BB7_630;
	ld.global.u64 	%rd1594, [%rd425];
$L__BB7_630:
	sub.s32 	%r957, %r558, %r550;
	cvt.s64.s32 	%rd663, %r957;
	add.s64 	%rd664, %rd663, %rd426;
	add.s64 	%rd1596, %rd664, %rd1594;
	bra.uni 	$L__BB7_634;
$L__BB7_631:
	setp.ne.s16 	%p129, %rs4, 0;
	mov.b64 	%rd1595, 0;
	@%p129 bra 	$L__BB7_633;
	ld.global.u64 	%rd666, [%rd425];
	sub.s64 	%rd1595, %rd428, %rd666;
$L__BB7_633:
	cvt.u64.u32 	%rd667, %r558;
	add.s64 	%rd668, %rd667, %rd429;
	add.s64 	%rd669, %rd668, %rd1595;
	not.b64 	%rd670, %rd669;
	add.s64 	%rd1596, %rd427, %rd670;
$L__BB7_634:
	setp.ge.s32 	%p130, %r558, %r246;
	@%p130 bra 	$L__BB7_636;
	ld.shared.u32 	%r958, [%r551+17024];
	shl.b64 	%rd671, %rd1596, 2;
	add.s64 	%rd672, %rd4, %rd671;
	st.global.u32 	[%rd672], %r958;
$L__BB7_636:
	add.s32 	%r559, %r386, 4864;
	setp.lt.s32 	%p131, %r559, %r550;
	@%p131 bra 	$L__BB7_640;
	setp.ne.s16 	%p132, %rs4, 0;
	mov.b64 	%rd1597, 0;
	@%p132 bra 	$L__BB7_639;
	ld.global.u64 	%rd1597, [%rd425];
$L__BB7_639:
	sub.s32 	%r959, %r559, %r550;
	cvt.s64.s32 	%rd674, %r959;
	add.s64 	%rd675, %rd674, %rd426;
	add.s64 	%rd1599, %rd675, %rd1597;
	bra.uni 	$L__BB7_643;
$L__BB7_640:
	setp.ne.s16 	%p133, %rs4, 0;
	mov.b64 	%rd1598, 0;
	@%p133 bra 	$L__BB7_642;
	ld.global.u64 	%rd677, [%rd425];
	sub.s64 	%rd1598, %rd428, %rd677;
$L__BB7_642:
	cvt.u64.u32 	%rd678, %r559;
	add.s64 	%rd679, %rd678, %rd429;
	add.s64 	%rd680, %rd679, %rd1598;
	not.b64 	%rd681, %rd680;
	add.s64 	%rd1599, %rd427, %rd681;
$L__BB7_643:
	setp.ge.s32 	%p134, %r559, %r246;
	@%p134 bra 	$L__BB7_645;
	ld.shared.u32 	%r960, [%r551+19456];
	shl.b64 	%rd682, %rd1599, 2;
	add.s64 	%rd683, %rd4, %rd682;
	st.global.u32 	[%rd683], %r960;
$L__BB7_645:
	add.s32 	%r560, %r386, 5472;
	setp.lt.s32 	%p135, %r560, %r550;
	@%p135 bra 	$L__BB7_649;
	setp.ne.s16 	%p136, %rs4, 0;
	mov.b64 	%rd1600, 0;
	@%p136 bra 	$L__BB7_648;
	ld.global.u64 	%rd1600, [%rd425];
$L__BB7_648:
	sub.s32 	%r961, %r560, %r550;
	cvt.s64.s32 	%rd685, %r961;
	add.s64 	%rd686, %rd685, %rd426;
	add.s64 	%rd1602, %rd686, %rd1600;
	bra.uni 	$L__BB7_652;
$L__BB7_649:
	setp.ne.s16 	%p137, %rs4, 0;
	mov.b64 	%rd1601, 0;
	@%p137 bra 	$L__BB7_651;
	ld.global.u64 	%rd688, [%rd425];
	sub.s64 	%rd1601, %rd428, %rd688;
$L__BB7_651:
	cvt.u64.u32 	%rd689, %r560;
	add.s64 	%rd690, %rd689, %rd429;
	add.s64 	%rd691, %rd690, %rd1601;
	not.b64 	%rd692, %rd691;
	add.s64 	%rd1602, %rd427, %rd692;
$L__BB7_652:
	setp.ge.s32 	%p138, %r560, %r246;
	@%p138 bra 	$L__BB7_654;
	ld.shared.u32 	%r962, [%r551+21888];
	shl.b64 	%rd693, %rd1602, 2;
	add.s64 	%rd694, %rd4, %rd693;
	st.global.u32 	[%rd694], %r962;
$L__BB7_654:
	add.s32 	%r561, %r386, 6080;
	setp.lt.s32 	%p139, %r561, %r550;
	@%p139 bra 	$L__BB7_658;
	setp.ne.s16 	%p140, %rs4, 0;
	mov.b64 	%rd1603, 0;
	@%p140 bra 	$L__BB7_657;
	ld.global.u64 	%rd1603, [%rd425];
$L__BB7_657:
	sub.s32 	%r963, %r561, %r550;
	cvt.s64.s32 	%rd696, %r963;
	add.s64 	%rd697, %rd696, %rd426;
	add.s64 	%rd1605, %rd697, %rd1603;
	bra.uni 	$L__BB7_661;
$L__BB7_658:
	setp.ne.s16 	%p141, %rs4, 0;
	mov.b64 	%rd1604, 0;
	@%p141 bra 	$L__BB7_660;
	ld.global.u64 	%rd699, [%rd425];
	sub.s64 	%rd1604, %rd428, %rd699;
$L__BB7_660:
	cvt.u64.u32 	%rd700, %r561;
	add.s64 	%rd701, %rd700, %rd429;
	add.s64 	%rd702, %rd701, %rd1604;
	not.b64 	%rd703, %rd702;
	add.s64 	%rd1605, %rd427, %rd703;
$L__BB7_661:
	setp.ge.s32 	%p142, %r561, %r246;
	@%p142 bra 	$L__BB7_663;
	ld.shared.u32 	%r964, [%r551+24320];
	shl.b64 	%rd704, %rd1605, 2;
	add.s64 	%rd705, %rd4, %rd704;
	st.global.u32 	[%rd705], %r964;
$L__BB7_663:
	add.s32 	%r562, %r386, 6688;
	setp.lt.s32 	%p143, %r562, %r550;
	@%p143 bra 	$L__BB7_667;
	setp.ne.s16 	%p144, %rs4, 0;
	mov.b64 	%rd1606, 0;
	@%p144 bra 	$L__BB7_666;
	ld.global.u64 	%rd1606, [%rd425];
$L__BB7_666:
	sub.s32 	%r965, %r562, %r550;
	cvt.s64.s32 	%rd707, %r965;
	add.s64 	%rd708, %rd707, %rd426;
	add.s64 	%rd1608, %rd708, %rd1606;
	bra.uni 	$L__BB7_670;
$L__BB7_667:
	setp.ne.s16 	%p145, %rs4, 0;
	mov.b64 	%rd1607, 0;
	@%p145 bra 	$L__BB7_669;
	ld.global.u64 	%rd710, [%rd425];
	sub.s64 	%rd1607, %rd428, %rd710;
$L__BB7_669:
	cvt.u64.u32 	%rd711, %r562;
	add.s64 	%rd712, %rd711, %rd429;
	add.s64 	%rd713, %rd712, %rd1607;
	not.b64 	%rd714, %rd713;
	add.s64 	%rd1608, %rd427, %rd714;
$L__BB7_670:
	setp.ge.s32 	%p146, %r562, %r246;
	@%p146 bra 	$L__BB7_672;
	ld.shared.u32 	%r966, [%r551+26752];
	shl.b64 	%rd715, %rd1608, 2;
	add.s64 	%rd716, %rd4, %rd715;
	st.global.u32 	[%rd716], %r966;
$L__BB7_672:
	add.s32 	%r563, %r386, 7296;
	setp.lt.s32 	%p147, %r563, %r550;
	@%p147 bra 	$L__BB7_676;
	setp.ne.s16 	%p148, %rs4, 0;
	mov.b64 	%rd1609, 0;
	@%p148 bra 	$L__BB7_675;
	ld.global.u64 	%rd1609, [%rd425];
$L__BB7_675:
	sub.s32 	%r967, %r563, %r550;
	cvt.s64.s32 	%rd718, %r967;
	add.s64 	%rd719, %rd718, %rd426;
	add.s64 	%rd1611, %rd719, %rd1609;
	bra.uni 	$L__BB7_679;
$L__BB7_676:
	setp.ne.s16 	%p149, %rs4, 0;
	mov.b64 	%rd1610, 0;
	@%p149 bra 	$L__BB7_678;
	ld.global.u64 	%rd721, [%rd425];
	sub.s64 	%rd1610, %rd428, %rd721;
$L__BB7_678:
	cvt.u64.u32 	%rd722, %r563;
	add.s64 	%rd723, %rd722, %rd429;
	add.s64 	%rd724, %rd723, %rd1610;
	not.b64 	%rd725, %rd724;
	add.s64 	%rd1611, %rd427, %rd725;
$L__BB7_679:
	setp.ge.s32 	%p150, %r563, %r246;
	@%p150 bra 	$L__BB7_681;
	ld.shared.u32 	%r968, [%r551+29184];
	shl.b64 	%rd726, %rd1611, 2;
	add.s64 	%rd727, %rd4, %rd726;
	st.global.u32 	[%rd727], %r968;
$L__BB7_681:
	add.s32 	%r564, %r386, 7904;
	setp.lt.s32 	%p151, %r564, %r550;
	@%p151 bra 	$L__BB7_685;
	setp.ne.s16 	%p152, %rs4, 0;
	mov.b64 	%rd1612, 0;
	@%p152 bra 	$L__BB7_684;
	ld.global.u64 	%rd1612, [%rd425];
$L__BB7_684:
	sub.s32 	%r969, %r564, %r550;
	cvt.s64.s32 	%rd729, %r969;
	add.s64 	%rd730, %rd729, %rd426;
	add.s64 	%rd1614, %rd730, %rd1612;
	bra.uni 	$L__BB7_688;
$L__BB7_685:
	setp.ne.s16 	%p153, %rs4, 0;
	mov.b64 	%rd1613, 0;
	@%p153 bra 	$L__BB7_687;
	ld.global.u64 	%rd732, [%rd425];
	sub.s64 	%rd1613, %rd428, %rd732;
$L__BB7_687:
	cvt.u64.u32 	%rd733, %r564;
	add.s64 	%rd734, %rd733, %rd429;
	add.s64 	%rd735, %rd734, %rd1613;
	not.b64 	%rd736, %rd735;
	add.s64 	%rd1614, %rd427, %rd736;
$L__BB7_688:
	setp.ge.s32 	%p154, %r564, %r246;
	@%p154 bra 	$L__BB7_690;
	ld.shared.u32 	%r970, [%r551+31616];
	shl.b64 	%rd737, %rd1614, 2;
	add.s64 	%rd738, %rd4, %rd737;
	st.global.u32 	[%rd738], %r970;
$L__BB7_690:
	add.s32 	%r565, %r386, 8512;
	setp.lt.s32 	%p155, %r565, %r550;
	@%p155 bra 	$L__BB7_694;
	setp.ne.s16 	%p156, %rs4, 0;
	mov.b64 	%rd1615, 0;
	@%p156 bra 	$L__BB7_693;
	ld.global.u64 	%rd1615, [%rd425];
$L__BB7_693:
	sub.s32 	%r971, %r565, %r550;
	cvt.s64.s32 	%rd740, %r971;
	add.s64 	%rd741, %rd740, %rd426;
	add.s64 	%rd1617, %rd741, %rd1615;
	bra.uni 	$L__BB7_697;
$L__BB7_694:
	setp.ne.s16 	%p157, %rs4, 0;
	mov.b64 	%rd1616, 0;
	@%p157 bra 	$L__BB7_696;
	ld.global.u64 	%rd743, [%rd425];
	sub.s64 	%rd1616, %rd428, %rd743;
$L__BB7_696:
	cvt.u64.u32 	%rd744, %r565;
	add.s64 	%rd745, %rd744, %rd429;
	add.s64 	%rd746, %rd745, %rd1616;
	not.b64 	%rd747, %rd746;
	add.s64 	%rd1617, %rd427, %rd747;
$L__BB7_697:
	setp.ge.s32 	%p158, %r565, %r246;
	@%p158 bra 	$L__BB7_699;
	ld.shared.u32 	%r972, [%r551+34048];
	shl.b64 	%rd748, %rd1617, 2;
	add.s64 	%rd749, %rd4, %rd748;
	st.global.u32 	[%rd749], %r972;
$L__BB7_699:
	add.s32 	%r566, %r386, 9120;
	setp.lt.s32 	%p159, %r566, %r550;
	@%p159 bra 	$L__BB7_703;
	setp.ne.s16 	%p160, %rs4, 0;
	mov.b64 	%rd1618, 0;
	@%p160 bra 	$L__BB7_702;
	ld.global.u64 	%rd1618, [%rd425];
$L__BB7_702:
	sub.s32 	%r973, %r566, %r550;
	cvt.s64.s32 	%rd751, %r973;
	add.s64 	%rd752, %rd751, %rd426;
	add.s64 	%rd1620, %rd752, %rd1618;
	bra.uni 	$L__BB7_706;
$L__BB7_703:
	setp.ne.s16 	%p161, %rs4, 0;
	mov.b64 	%rd1619, 0;
	@%p161 bra 	$L__BB7_705;
	ld.global.u64 	%rd754, [%rd425];
	sub.s64 	%rd1619, %rd428, %rd754;
$L__BB7_705:
	cvt.u64.u32 	%rd755, %r566;
	add.s64 	%rd756, %rd755, %rd429;
	add.s64 	%rd757, %rd756, %rd1619;
	not.b64 	%rd758, %rd757;
	add.s64 	%rd1620, %rd427, %rd758;
$L__BB7_706:
	setp.ge.s32 	%p162, %r566, %r246;
	@%p162 bra 	$L__BB7_708;
	ld.shared.u32 	%r974, [%r551+36480];
	shl.b64 	%rd759, %rd1620, 2;
	add.s64 	%rd760, %rd4, %rd759;
	st.global.u32 	[%rd760], %r974;
$L__BB7_708:
	add.s32 	%r567, %r386, 9728;
	setp.lt.s32 	%p163, %r567, %r550;
	@%p163 bra 	$L__BB7_712;
	setp.ne.s16 	%p164, %rs4, 0;
	mov.b64 	%rd1621, 0;
	@%p164 bra 	$L__BB7_711;
	ld.global.u64 	%rd1621, [%rd425];
$L__BB7_711:
	sub.s32 	%r975, %r567, %r550;
	cvt.s64.s32 	%rd762, %r975;
	add.s64 	%rd763, %rd762, %rd426;
	add.s64 	%rd1623, %rd763, %rd1621;
	bra.uni 	$L__BB7_715;
$L__BB7_712:
	setp.ne.s16 	%p165, %rs4, 0;
	mov.b64 	%rd1622, 0;
	@%p165 bra 	$L__BB7_714;
	ld.global.u64 	%rd765, [%rd425];
	sub.s64 	%rd1622, %rd428, %rd765;
$L__BB7_714:
	cvt.u64.u32 	%rd766, %r567;
	add.s64 	%rd767, %rd766, %rd429;
	add.s64 	%rd768, %rd767, %rd1622;
	not.b64 	%rd769, %rd768;
	add.s64 	%rd1623, %rd427, %rd769;
$L__BB7_715:
	setp.ge.s32 	%p166, %r567, %r246;
	@%p166 bra 	$L__BB7_717;
	ld.shared.u32 	%r976, [%r551+38912];
	shl.b64 	%rd770, %rd1623, 2;
	add.s64 	%rd771, %rd4, %rd770;
	st.global.u32 	[%rd771], %r976;
$L__BB7_717:
	add.s32 	%r568, %r386, 10336;
	setp.lt.s32 	%p167, %r568, %r550;
	@%p167 bra 	$L__BB7_721;
	setp.ne.s16 	%p168, %rs4, 0;
	mov.b64 	%rd1624, 0;
	@%p168 bra 	$L__BB7_720;
	ld.global.u64 	%rd1624, [%rd425];
$L__BB7_720:
	sub.s32 	%r977, %r568, %r550;
	cvt.s64.s32 	%rd773, %r977;
	add.s64 	%rd774, %rd773, %rd426;
	add.s64 	%rd1626, %rd774, %rd1624;
	bra.uni 	$L__BB7_724;
$L__BB7_721:
	setp.ne.s16 	%p169, %rs4, 0;
	mov.b64 	%rd1625, 0;
	@%p169 bra 	$L__BB7_723;
	ld.global.u64 	%rd776, [%rd425];
	sub.s64 	%rd1625, %rd428, %rd776;
$L__BB7_723:
	cvt.u64.u32 	%rd777, %r568;
	add.s64 	%rd778, %rd777, %rd429;
	add.s64 	%rd779, %rd778, %rd1625;
	not.b64 	%rd780, %rd779;
	add.s64 	%rd1626, %rd427, %rd780;
$L__BB7_724:
	setp.ge.s32 	%p170, %r568, %r246;
	@%p170 bra 	$L__BB7_726;
	ld.shared.u32 	%r978, [%r551+41344];
	shl.b64 	%rd781, %rd1626, 2;
	add.s64 	%rd782, %rd4, %rd781;
	st.global.u32 	[%rd782], %r978;
$L__BB7_726:
	add.s32 	%r569, %r386, 10944;
	setp.lt.s32 	%p171, %r569, %r550;
	@%p171 bra 	$L__BB7_730;
	setp.ne.s16 	%p172, %rs4, 0;
	mov.b64 	%rd1627, 0;
	@%p172 bra 	$L__BB7_729;
	ld.global.u64 	%rd1627, [%rd425];
$L__BB7_729:
	sub.s32 	%r979, %r569, %r550;
	cvt.s64.s32 	%rd784, %r979;
	add.s64 	%rd785, %rd784, %rd426;
	add.s64 	%rd1629, %rd785, %rd1627;
	bra.uni 	$L__BB7_733;
$L__BB7_730:
	setp.ne.s16 	%p173, %rs4, 0;
	mov.b64 	%rd1628, 0;
	@%p173 bra 	$L__BB7_732;
	ld.global.u64 	%rd787, [%rd425];
	sub.s64 	%rd1628, %rd428, %rd787;
$L__BB7_732:
	cvt.u64.u32 	%rd788, %r569;
	add.s64 	%rd789, %rd788, %rd429;
	add.s64 	%rd790, %rd789, %rd1628;
	not.b64 	%rd791, %rd790;
	add.s64 	%rd1629, %rd427, %rd791;
$L__BB7_733:
	setp.ge.s32 	%p174, %r569, %r246;
	@%p174 bra 	$L__BB7_735;
	ld.shared.u32 	%r980, [%r551+43776];
	shl.b64 	%rd792, %rd1629, 2;
	add.s64 	%rd793, %rd4, %rd792;
	st.global.u32 	[%rd793], %r980;
$L__BB7_735:
	mov.u32 	%r1363, %tid.x;
	setp.ne.s32 	%p339, %r1363, 0;
	@%p339 bra 	$L__BB7_743;
	ld.param.u8 	%rs83, [%rd1+1];
	setp.eq.s16 	%p340, %rs83, 0;
	@%p340 bra 	$L__BB7_740;
	ld.param.u8 	%rs84, [%rd1];
	setp.ne.s16 	%p341, %rs84, 0;
	mov.b64 	%rd1630, 0;
	@%p341 bra 	$L__BB7_739;
	ld.param.u64 	%rd979, [%rd1+24];
	cvta.to.global.u64 	%rd980, %rd979;
	ld.global.u64 	%rd1630, [%rd980];
$L__BB7_739:
	ld.param.u64 	%rd1401, [_ZN3cub18CUB_300001_SM_10006detail6select23DeviceSelectSweepKernelINS2_10policy_hubIiNS0_8NullTypeElLb0ELNS0_10SelectImplE2EE10Policy1000EPiPS5_N6thrust24THRUST_300001_SM_1000_NS6detail15normal_iteratorINSC_10device_ptrIiEEEEPlNS0_13ScanTileStateIiLb1EEE7is_evenS5_iNS2_19streaming_context_tIlLb1EEELS6_2EEEvT0_T1_T2_T3_T4_T5_T6_T7_iT8_NS1_7vsmem_tE_param_3];
	cvt.s64.s32 	%rd981, %r2144;
	add.s64 	%rd982, %rd1630, %rd981;
	cvta.to.global.u64 	%rd983, %rd1401;
	st.global.u64 	[%rd983], %rd982;
	bra.uni 	$L__BB7_743;
$L__BB7_740:
	ld.param.u8 	%rs85, [%rd1];
	setp.ne.s16 	%p342, %rs85, 0;
	mov.b64 	%rd1631, 0;
	@%p342 bra 	$L__BB7_742;
	ld.param.u64 	%rd985, [%rd1+24];
	cvta.to.global.u64 	%rd986, %rd985;
	ld.global.u64 	%rd1631, [%rd986];
$L__BB7_742:
	cvt.s64.s32 	%rd987, %r2144;
	add.s64 	%rd988, %rd1631, %rd987;
	ld.param.u64 	%rd989, [%rd1+32];
	cvta.to.global.u64 	%rd990, %rd989;
	st.global.u64 	[%rd990], %rd988;
$L__BB7_743:
	ret;

}
	// .globl	_ZN3cub18CUB_300001_SM_10006detail6select23DeviceSelectSweepKernelINS2_10policy_hubIiiiLb0ELNS0_10SelectImplE2EE10Policy1000EPiN6thrust24THRUST_300001_SM_1000_NS6detail15normal_iteratorINSA_10device_ptrIiEEEESF_S8_NS0_13ScanTileStateIiLb1EEE7is_evenNS0_8NullTypeEiNS2_19streaming_context_tIiLb0EEELS5_2EEEvT0_T1_T2_T3_T4_T5_T6_T7_iT8_NS1_7vsmem_tE
.visible .entry _ZN3cub18CUB_300001_SM_10006detail6select23DeviceSelectSweepKernelINS2_10policy_hubIiiiLb0ELNS0_10SelectImplE2EE10Policy1000EPiN6thrust24THRUST_300001_SM_1000_NS6detail15normal_iteratorINSA_10device_ptrIiEEEESF_S8_NS0_13ScanTileStateIiLb1EEE7is_evenNS0_8NullTypeEiNS2_19streaming_context_tIiLb0EEELS5_2EEEvT0_T1_T2_T3_T4_T5_T6_T7_iT8_NS1_7vsmem_tE(
	.param .u64 .ptr .align 1 _ZN3cub18CUB_300001_SM_10006detail6select23DeviceSelectSweepKernelINS2_10policy_hubIiiiLb0ELNS0_10SelectImplE2EE10Policy1000EPiN6thrust24THRUST_300001_SM_1000_NS6detail15normal_iteratorINSA_10device_ptrIiEEEESF_S8_NS0_13ScanTileStateIiLb1EEE7is_evenNS0_8NullTypeEiNS2_19streaming_context_tIiLb0EEELS5_2EEEvT0_T1_T2_T3_T4_T5_T6_T7_iT8_NS1_7vsmem_tE_param_0,
	.param .align 8 .b8 _ZN3cub18CUB_300001_SM_10006detail6select23DeviceSelectSweepKernelINS2_10policy_hubIiiiLb0ELNS0_10SelectImplE2EE10Policy1000EPiN6thrust24THRUST_300001_SM_1000_NS6detail15normal_iteratorINSA_10device_ptrIiEEEESF_S8_NS0_13ScanTileStateIiLb1EEE7is_evenNS0_8NullTypeEiNS2_19streaming_context_tIiLb0EEELS5_2EEEvT0_T1_T2_T3_T4_T5_T6_T7_iT8_NS1_7vsmem_tE_param_1[8],
	.param .align 8 .b8 _ZN3cub18CUB_300001_SM_10006detail6select23DeviceSelectSweepKernelINS2_10policy_hubIiiiLb0ELNS0_10SelectImplE2EE10Policy1000EPiN6thrust24THRUST_300001_SM_1000_NS6detail15normal_iteratorINSA_10device_ptrIiEEEESF_S8_NS0_13ScanTileStateIiLb1EEE7is_evenNS0_8NullTypeEiNS2_19streaming_context_tIiLb0EEELS5_2EEEvT0_T1_T2_T3_T4_T5_T6_T7_iT8_NS1_7vsmem_tE_param_2[8],
	.param .u64 .ptr .align 1 _ZN3cub18CUB_300001_SM_10006detail6select23DeviceSelectSweepKernelINS2_10policy_hubIiiiLb0ELNS0_10SelectImplE2EE10Policy1000EPiN6thrust24THRUST_300001_SM_1000_NS6detail15normal_iteratorINSA_10device_ptrIiEEEESF_S8_NS0_13ScanTileStateIiLb1EEE7is_evenNS0_8NullTypeEiNS2_19streaming_context_tIiLb0EEELS5_2EEEvT0_T1_T2_T3_T4_T5_T6_T7_iT8_NS1_7vsmem_tE_param_3,
	.param .align 8 .b8 _ZN3cub18CUB_300001_SM_10006detail6select23DeviceSelectSweepKernelINS2_10policy_hubIiiiLb0ELNS0_10SelectImplE2EE10Policy1000EPiN6thrust24THRUST_300001_SM_1000_NS6detail15normal_iteratorINSA_10device_ptrIiEEEESF_S8_NS0_13ScanTileStateIiLb1EEE7is_evenNS0_8NullTypeEiNS2_19streaming_context_tIiLb0EEELS5_2EEEvT0_T1_T2_T3_T4_T5_T6_T7_iT8_NS1_7vsmem_tE_param_4[8],
	.param .align 1 .b8 _ZN3cub18CUB_300001_SM_10006detail6select23DeviceSelectSweepKernelINS2_10policy_hubIiiiLb0ELNS0_10SelectImplE2EE10Policy1000EPiN6thrust24THRUST_300001_SM_1000_NS6detail15normal_iteratorINSA_10device_ptrIiEEEESF_S8_NS0_13ScanTileStateIiLb1EEE7is_evenNS0_8NullTypeEiNS2_19streaming_context_tIiLb0EEELS5_2EEEvT0_T1_T2_T3_T4_T5_T6_T7_iT8_NS1_7vsmem_tE_param_5[1],
	.param .align 1 .b8 _ZN3cub18CUB_300001_SM_10006detail6select23DeviceSelectSweepKernelINS2_10policy_hubIiiiLb0ELNS0_10SelectImplE2EE10Policy1000EPiN6thrust24THRUST_300001_SM_1000_NS6detail15normal_iteratorINSA_10device_ptrIiEEEESF_S8_NS0_13ScanTileStateIiLb1EEE7is_evenNS0_8NullTypeEiNS2_19streaming_context_tIiLb0EEELS5_2EEEvT0_T1_T2_T3_T4_T5_T6_T7_iT8_NS1_7vsmem_tE_param_6[1],
	.param .u32 _ZN3cub18CUB_300001_SM_10006detail6select23DeviceSelectSweepKernelINS2_10policy_hubIiiiLb0ELNS0_10SelectImplE2EE10Policy1000EPiN6thrust24THRUST_300001_SM_1000_NS6detail15normal_iteratorINSA_10device_ptrIiEEEESF_S8_NS0_13ScanTileStateIiLb1EEE7is_evenNS0_8NullTypeEiNS2_19streaming_context_tIiLb0EEELS5_2EEEvT0_T1_T2_T3_T4_T5_T6_T7_iT8_NS1_7vsmem_tE_param_7,
	.param .u32 _ZN3cub18CUB_300001_SM_10006detail6select23DeviceSelectSweepKernelINS2_10policy_hubIiiiLb0ELNS0_10SelectImplE2EE10Policy1000EPiN6thrust24THRUST_300001_SM_1000_NS6detail15normal_iteratorINSA_10device_ptrIiEEEESF_S8_NS0_13ScanTileStateIiLb1EEE7is_evenNS0_8NullTypeEiNS2_19streaming_context_tIiLb0EEELS5_2EEEvT0_T1_T2_T3_T4_T5_T6_T7_iT8_NS1_7vsmem_tE_param_8,
	.param .align 1 .b8 _ZN3cub18CUB_300001_SM_10006detail6select23DeviceSelectSweepKernelINS2_10policy_hubIiiiLb0ELNS0_10SelectImplE2EE10Policy1000EPiN6thrust24THRUST_300001_SM_1000_NS6detail15normal_iteratorINSA_10device_ptrIiEEEESF_S8_NS0_13ScanTileStateIiLb1EEE7is_evenNS0_8NullTypeEiNS2_19streaming_context_tIiLb0EEELS5_2EEEvT0_T1_T2_T3_T4_T5_T6_T7_iT8_NS1_7vsmem_tE_param_9[1],
	.param .align 8 .b8 _ZN3cub18CUB_300001_SM_10006detail6select23DeviceSelectSweepKernelINS2_10policy_hubIiiiLb0ELNS0_10SelectImplE2EE10Policy1000EPiN6thrust24THRUST_300001_SM_1000_NS6detail15normal_iteratorINSA_10device_ptrIiEEEESF_S8_NS0_13ScanTileStateIiLb1EEE7is_evenNS0_8NullTypeEiNS2_19streaming_context_tIiLb0EEELS5_2EEEvT0_T1_T2_T3_T4_T5_T6_T7_iT8_NS1_7vsmem_tE_param_10[8]
)
.maxntid 448
{
	.reg .pred 	%p<276>;
	.reg .b32 	%r<1646>;
	.reg .b64 	%rd<160>;
	// demoted variable
	.shared .align 16 .b8 _ZZN3cub18CUB_300001_SM_10006detail6select23DeviceSelectSweepKernelINS2_10policy_hubIiiiLb0ELNS0_10SelectImplE2EE10Policy1000EPiN6thrust24THRUST_300001_SM_1000_NS6detail15normal_iteratorINSA_10device_ptrIiEEEESF_S8_NS0_13ScanTileStateIiLb1EEE7is_evenNS0_8NullTypeEiNS2_19streaming_context_tIiLb0EEELS5_2EEEvT0_T1_T2_T3_T4_T5_T6_T7_iT8_NS1_7vsmem_tEE19static_temp_storage[19712];
	ld.param.u64 	%rd2, [_ZN3cub18CUB_300001_SM_10006detail6select23DeviceSelectSweepKernelINS2_10policy_hubIiiiLb0ELNS0_10SelectImplE2EE10Policy1000EPiN6thrust24THRUST_300001_SM_1000_NS6detail15normal_iteratorINSA_10device_ptrIiEEEESF_S8_NS0_13ScanTileStateIiLb1EEE7is_evenNS0_8NullTypeEiNS2_19streaming_context_tIiLb0EEELS5_2EEEvT0_T1_T2_T3_T4_T5_T6_T7_iT8_NS1_7vsmem_tE_param_4];
	ld.param.u64 	%rd18, [_ZN3cub18CUB_300001_SM_10006detail6select23DeviceSelectSweepKernelINS2_10policy_hubIiiiLb0ELNS0_10SelectImplE2EE10Policy1000EPiN6thrust24THRUST_300001_SM_1000_NS6detail15normal_iteratorINSA_10device_ptrIiEEEESF_S8_NS0_13ScanTileStateIiLb1EEE7is_evenNS0_8NullTypeEiNS2_19streaming_context_tIiLb0EEELS5_2EEEvT0_T1_T2_T3_T4_T5_T6_T7_iT8_NS1_7vsmem_tE_param_1];
	ld.param.u64 	%rd19, [_ZN3cub18CUB_300001_SM_10006detail6select23DeviceSelectSweepKernelINS2_10policy_hubIiiiLb0ELNS0_10SelectImplE2EE10Policy1000EPiN6thrust24THRUST_300001_SM_1000_NS6detail15normal_iteratorINSA_10device_ptrIiEEEESF_S8_NS0_13ScanTileStateIiLb1EEE7is_evenNS0_8NullTypeEiNS2_19streaming_context_tIiLb0EEELS5_2EEEvT0_T1_T2_T3_T4_T5_T6_T7_iT8_NS1_7vsmem_tE_param_2];
	ld.param.u64 	%rd16, [_ZN3cub18CUB_300001_SM_10006detail6select23DeviceSelectSweepKernelINS2_10policy_hubIiiiLb0ELNS0_10SelectImplE2EE10Policy1000EPiN6thrust24THRUST_300001_SM_1000_NS6detail15normal_iteratorINSA_10device_ptrIiEEEESF_S8_NS0_13ScanTileStateIiLb1EEE7is_evenNS0_8NullTypeEiNS2_19streaming_context_tIiLb0EEELS5_2EEEvT0_T1_T2_T3_T4_T5_T6_T7_iT8_NS1_7vsmem_tE_param_0];
	ld.param.u32 	%r283, [_ZN3cub18CUB_300001_SM_10006detail6select23DeviceSelectSweepKernelINS2_10policy_hubIiiiLb0ELNS0_10SelectImplE2EE10Policy1000EPiN6thrust24THRUST_300001_SM_1000_NS6detail15normal_iteratorINSA_10device_ptrIiEEEESF_S8_NS0_13ScanTileStateIiLb1EEE7is_evenNS0_8NullTypeEiNS2_19streaming_context_tIiLb0EEELS5_2EEEvT0_T1_T2_T3_T4_T5_T6_T7_iT8_NS1_7vsmem_tE_param_8];
	cvta.to.global.u64 	%rd1, %rd16;
	cvta.to.global.u64 	%rd3, %rd19;
	cvta.to.global.u64 	%rd4, %rd18;
	mov.u32 	%r284, %ctaid.x;
	mov.u32 	%r285, %nctaid.y;
	mov.u32 	%r286, %ctaid.y;
	mad.lo.s32 	%r1, %r284, %r285, %r286;
	mul.lo.s32 	%r2, %r1, 4928;
	add.s32 	%r287, %r283, -1;
	setp.ge.s32 	%p1, %r1, %r287;
	@%p1 bra 	$L__BB8_26;
	setp.ne.s32 	%p172, %r1, 0;
	@%p172 bra 	$L__BB8_7;
	ld.param.u64 	%rd158, [_ZN3cub18CUB_300001_SM_10006detail6select23DeviceSelectSweepKernelINS2_10policy_hubIiiiLb0ELNS0_10SelectImplE2EE10Policy1000EPiN6thrust24THRUST_300001_SM_1000_NS6detail15normal_iteratorINSA_10device_ptrIiEEEESF_S8_NS0_13ScanTileStateIiLb1EEE7is_evenNS0_8NullTypeEiNS2_19streaming_context_tIiLb0EEELS5_2EEEvT0_T1_T2_T3_T4_T5_T6_T7_iT8_NS1_7vsmem_tE_param_0];
	mov.u32 	%r3, %tid.x;
	mul.lo.s32 	%r1351, %r3, 11;
	mad.lo.s32 	%r1356, %r1, 4928, %r1351;
	cvta.to.global.u64 	%rd130, %rd158;
	mul.wide.u32 	%rd131, %r1356, 4;
	add.s64 	%rd132, %rd130, %rd131;
	ld.global.u32 	%r4, [%rd132];
	ld.global.u32 	%r5, [%rd132+4];
	ld.global.u32 	%r6, [%rd132+8];
	ld.global.u32 	%r7, [%rd132+12];
	ld.global.u32 	%r8, [%rd132+16];
	ld.global.u32 	%r9, [%rd132+20];
	ld.global.u32 	%r10, [%rd132+24];
	ld.global.u32 	%r11, [%rd132+28];
	ld.global.u32 	%r12, [%rd132+32];
	ld.global.u32 	%r13, [%rd132+36];
	ld.global.u32 	%r14, [%rd132+40];
	bar.sync 	0;
	add.s64 	%rd133, %rd4, %rd131;
	ld.global.u32 	%r1357, [%rd133];
	ld.global.u32 	%r1358, [%rd133+4];
	ld.global.u32 	%r1359, [%rd133+8];
	ld.global.u32 	%r1360, [%rd133+12];
	ld.global.u32 	%r1361, [%rd133+16];
	ld.global.u32 	%r1362, [%rd133+20];
	ld.global.u32 	%r1363, [%rd133+24];
	ld.global.u32 	%r1364, [%rd133+28];
	ld.global.u32 	%r1365, [%rd133+32];
	ld.global.u32 	%r1366, [%rd133+36];
	ld.global.u32 	%r1367, [%rd133+40];
	and.b32  	%r15, %r1357, 1;
	xor.b32  	%r1368, %r15, 1;
	and.b32  	%r16, %r1358, 1;
	xor.b32  	%r17, %r16, 1;
	and.b32  	%r18, %r1359, 1;
	xor.b32  	%r1369, %r18, 1;
	and.b32  	%r19, %r1360, 1;
	xor.b32  	%r1370, %r19, 1;
	and.b32  	%r20, %r1361, 1;
	xor.b32  	%r1371, %r20, 1;
	and.b32  	%r21, %r1362, 1;
	xor.b32  	%r1372, %r21, 1;
	and.b32  	%r22, %r1363, 1;
	xor.b32  	%r23, %r22, 1;
	and.b32  	%r24, %r1364, 1;
	xor.b32  	%r25, %r24, 1;
	and.b32  	%r26, %r1365, 1;
	xor.b32  	%r27, %r26, 1;
	and.b32  	%r28, %r1366, 1;
	xor.b32  	%r1373, %r28, 1;
	and.b32  	%r29, %r1367, 1;
	xor.b32  	%r1374, %r29, 1;
	bar.sync 	0;
	add.s32 	%r1375, %r17, %r1368;
	add.s32 	%r30, %r1369, %r1375;
	add.s32 	%r1376, %r1370, %r30;
	add.s32 	%r1377, %r1371, %r1376;
	add.s32 	%r1378, %r1372, %r1377;
	add.s32 	%r1379, %r23, %r1378;
	add.s32 	%r1380, %r25, %r1379;
	add.s32 	%r31, %r27, %r1380;
	add.s32 	%r1381, %r1373, %r31;
	add.s32 	%r1325, %r1374, %r1381;
	// begin inline asm
	mov.u32 %r1320, %laneid;
	// end inline asm
	mov.b32 	%r1323, 1;
	mov.b32 	%r1348, 0;
	mov.b32 	%r1350, -1;
	// begin inline asm
	{  .reg .s32 r0;  .reg .pred p;  shfl.sync.up.b32 r0|p, %r1325, %r1323, %r1348, %r1350;  @p add.s32 r0, r0, %r1325;  mov.s32 %r1321, r0;}
	// end inline asm
	mov.b32 	%r1329, 2;
	// begin inline asm
	{  .reg .s32 r0;  .reg .pred p;  shfl.sync.up.b32 r0|p, %r1321, %r1329, %r1348, %r1350;  @p add.s32 r0, r0, %r1321;  mov.s32 %r1327, r0;}
	// end inline asm
	mov.b32 	%r1335, 4;
	// begin inline asm
	{  .reg .s32 r0;  .reg .pred p;  shfl.sync.up.b32 r0|p, %r1327, %r1335, %r1348, %r1350;  @p add.s32 r0, r0, %r1327;  mov.s32 %r1333, r0;}
	// end inline asm
	mov.b32 	%r1341, 8;
	// begin inline asm
	{  .reg .s32 r0;  .reg .pred p;  shfl.sync.up.b32 r0|p, %r1333, %r1341, %r1348, %r1350;  @p add.s32 r0, r0, %r1333;  mov.s32 %r1339, r0;}
	// end inline asm
	mov.b32 	%r1347, 16;
	// begin inline asm
	{  .reg .s32 r0;  .reg .pred p;  shfl.sync.up.b32 r0|p, %r1339, %r1347, %r1348, %r1350;  @p add.s32 r0, r0, %r1339;  mov.s32 %r1345, r0;}
	// end inline asm
	setp.ne.s32 	%p238, %r1320, 31;
	@%p238 bra 	$L__BB8_4;
	shr.u32 	%r1382, %r3, 3;
	and.b32  	%r1383, %r1382, 124;
	mov.u32 	%r1384, _ZZN3cub18CUB_300001_SM_10006detail6select23DeviceSelectSweepKernelINS2_10policy_hubIiiiLb0ELNS0_10SelectImplE2EE10Policy1000EPiN6thrust24THRUST_300001_SM_1000_NS6detail15normal_iteratorINSA_10device_ptrIiEEEESF_S8_NS0_13ScanTileStateIiLb1EEE7is_evenNS0_8NullTypeEiNS2_19streaming_context_tIiLb0EEELS5_2EEEvT0_T1_T2_T3_T4_T5_T6_T7_iT8_NS1_7vsmem_tEE19static_temp_storage;
	add.s32 	%r1385, %r1384, %r1383;
	st.shared.u32 	[%r1385], %r1345;
$L__BB8_4:
	bar.sync 	0;
	ld.shared.v4.u32 	{%r1386, %r1387, %r1388, %r1389}, [_ZZN3cub18CUB_300001_SM_10006detail6select23DeviceSelectSweepKernelINS2_10policy_hubIiiiLb0ELNS0_10SelectImplE2EE10Policy1000EPiN6thrust24THRUST_300001_SM_1000_NS6detail15normal_iteratorINSA_10device_ptrIiEEEESF_S8_NS0_13ScanTileStateIiLb1EEE7is_evenNS0_8NullTypeEiNS2_19streaming_context_tIiLb0EEELS5_2EEEvT0_T1_T2_T3_T4_T5_T6_T7_iT8_NS1_7vsmem_tEE19static_temp_storage];
	shr.u32 	%r1390, %r3, 5;
	add.s32 	%r1391, %r1387, %r1386;
	setp.eq.s32 	%p239, %r1390, 2;
	selp.b32 	%r1392, %r1391, %r1386, %p239;
	add.s32 	%r1393, %r1391, %r1388;
	setp.eq.s32 	%p240, %r1390, 3;
	selp.b32 	%r1394, %r1393, %r1392, %p240;
	add.s32 	%r1395, %r1393, %r1389;
	setp.eq.s32 	%p241, %r1390, 4;
	selp.b32 	%r1396, %r1395, %r1394, %p241;
	ld.shared.v4.u32 	{%r1397, %r1398, %r1399, %r1400}, [_ZZN3cub18CUB_300001_SM_10006detail6select23DeviceSelectSweepKernelINS2_10policy_hubIiiiLb0ELNS0_10SelectImplE2EE10Policy1000EPiN6thrust24THRUST_300001_SM_1000_NS6detail15normal_iteratorINSA_10device_ptrIiEEEESF_S8_NS0_13ScanTileStateIiLb1EEE7is_evenNS0_8NullTypeEiNS2_19streaming_context_tIiLb0EEELS5_2EEEvT0_T1_T2_T3_T4_T5_T6_T7_iT8_NS1_7vsmem_tEE19static_temp_storage+16];
	add.s32 	%r1401, %r1395, %r1397;
	setp.eq.s32 	%p242, %r1390, 5;
	selp.b32 	%r1402, %r1401, %r1396, %p242;
	add.s32 	%r1403, %r1401, %r1398;
	setp.eq.s32 	%p243, %r1390, 6;
	selp.b32 	%r1404, %r1403, %r1402, %p243;
	add.s32 	%r1405, %r1403, %r1399;
	setp.eq.s32 	%p244, %r1390, 7;
	selp.b32 	%r1406, %r1405, %r1404, %p244;
	add.s32 	%r1407, %r1405, %r1400;
	setp.eq.s32 	%p245, %r1390, 8;
	selp.b32 	%r1408, %r1407, %r1406, %p245;
	ld.shared.v4.u32 	{%r1409, %r1410, %r1411, %r1412}, [_ZZN3cub18CUB_300001_SM_10006detail6select23DeviceSelectSweepKernelINS2_10policy_hubIiiiLb0ELNS0_10SelectImplE2EE10Policy1000EPiN6thrust24THRUST_300001_SM_1000_NS6detail15normal_iteratorINSA_10device_ptrIiEEEESF_S8_NS0_13ScanTileStateIiLb1EEE7is_evenNS0_8NullTypeEiNS2_19streaming_context_tIiLb0EEELS5_2EEEvT0_T1_T2_T3_T4_T5_T6_T7_iT8_NS1_7vsmem_tEE19static_temp_storage+32];
	add.s32 	%r1413, %r1407, %r1409;
	setp.eq.s32 	%p246, %r1390, 9;
	selp.b32 	%r1414, %r1413, %r1408, %p246;
	add.s32 	%r1415, %r1413, %r1410;
	setp.eq.s32 	%p247, %r1390, 10;
	selp.b32 	%r1416, %r1415, %r1414, %p247;
	add.s32 	%r1417, %r1415, %r1411;
	setp.eq.s32 	%p248, %r1390, 11;
	selp.b32 	%r1418, %r1417, %r1416, %p248;
	add.s32 	%r1419, %r1417, %r1412;
	setp.eq.s32 	%p249, %r1390, 12;
	selp.b32 	%r1420, %r1419, %r1418, %p249;
	ld.shared.v2.u32 	{%r1421, %r1422}, [_ZZN3cub18CUB_300001_SM_10006detail6select23DeviceSelectSweepKernelINS2_10policy_hubIiiiLb0ELNS0_10SelectImplE2EE10Policy1000EPiN6thrust24THRUST_300001_SM_1000_NS6detail15normal_iteratorINSA_10device_ptrIiEEEESF_S8_NS0_13ScanTileStateIiLb1EEE7is_evenNS0_8NullTypeEiNS2_19streaming_context_tIiLb0EEELS5_2EEEvT0_T1_T2_T3_T4_T5_T6_T7_iT8_NS1_7vsmem_tEE19static_temp_storage+48];
	add.s32 	%r1423, %r1419, %r1421;
	setp.eq.s32 	%p250, %r1390, 13;
	selp.b32 	%r1424, %r1423, %r1420, %p250;
	add.s32 	%r35, %r1423, %r1422;
	setp.lt.u32 	%p251, %r3, 32;
	selp.b32 	%r1425, 0, %r1424, %p251;
	setp.eq.s32 	%p252, %r1320, 0;
	sub.s32 	%r1426, %r1345, %r1325;
	selp.b32 	%r1427, 0, %r1426, %p252;
	add.s32 	%r36, %r1425, %r1427;
	setp.ne.s32 	%p253, %r3, 0;
	@%p253 bra 	$L__BB8_6;
	add.s64 	%rd134, %rd2, 256;
	mov.b32 	%r1428, 101;
	// begin inline asm
	st.relaxed.gpu.v2.u32 [%rd134], {%r1428, %r35};
	// end inline asm
$L__BB8_6:
	ld.param.u32 	%r1578, [_ZN3cub18CUB_300001_SM_10006detail6select23DeviceSelectSweepKernelINS2_10policy_hubIiiiLb0ELNS0_10SelectImplE2EE10Policy1000EPiN6thrust24THRUST_300001_SM_1000_NS6detail15normal_iteratorINSA_10device_ptrIiEEEESF_S8_NS0_13ScanTileStateIiLb1EEE7is_evenNS0_8NullTypeEiNS2_19streaming_context_tIiLb0EEELS5_2EEEvT0_T1_T2_T3_T4_T5_T6_T7_iT8_NS1_7vsmem_tE_param_7];
	bar.sync 	0;
	sub.s32 	%r1430, 4928, %r35;
	sub.s32 	%r1432, %r1351, %r36;
	setp.eq.s32 	%p254, %r15, 0;
	add.s32 	%r1433, %r36, %r1430;
	selp.b32 	%r1434, %r1433, %r1432, %p254;
	shl.b32 	%r1435, %r1434, 2;
	mov.u32 	%r1436, _ZZN3cub18CUB_300001_SM_10006detail6select23DeviceSelectSweepKernelINS2_10policy_hubIiiiLb0ELNS0_10SelectImplE2EE10Policy1000EPiN6thrust24THRUST_300001_SM_1000_NS6detail15normal_iteratorINSA_10device_ptrIiEEEESF_S8_NS0_13ScanTileStateIiLb1EEE7is_evenNS0_8NullTypeEiNS2_19streaming_context_tIiLb0EEELS5_2EEEvT0_T1_T2_T3_T4_T5_T6_T7_iT8_NS1_7vsmem_tEE19static_temp_storage;
	add.s32 	%r1437, %r1436, %r1435;
	st.shared.u32 	[%r1437], %r4;
	add.s32 	%r1439, %r36, %r1368;
	sub.s32 	%r1440, %r1351, %r1439;
	add.s32 	%r1441, %r1440, 1;
	setp.eq.s32 	%p255, %r16, 0;
	add.s32 	%r1442, %r1433, %r1368;
	selp.b32 	%r1443, %r1442, %r1441, %p255;
	shl.b32 	%r1444, %r1443, 2;
	add.s32 	%r1445, %r1436, %r1444;
	st.shared.u32 	[%r1445], %r5;
	add.s32 	%r1447, %r1375, %r36;
	sub.s32 	%r1448, %r1351, %r1447;
	add.s32 	%r1449, %r1448, 2;
	setp.eq.s32 	%p256, %r18, 0;
	add.s32 	%r1450, %r1442, %r17;
	selp.b32 	%r1451, %r1450, %r1449, %p256;
	shl.b32 	%r1452, %r1451, 2;
	add.s32 	%r1453, %r1436, %r1452;
	st.shared.u32 	[%r1453], %r6;
	add.s32 	%r1454, %r30, %r36;
	sub.s32 	%r1455, %r1351, %r1454;
	add.s32 	%r1456, %r1455, 3;
	setp.eq.s32 	%p257, %r19, 0;
	add.s32 	%r1458, %r1450, %r1369;
	selp.b32 	%r1459, %r1458, %r1456, %p257;
	shl.b32 	%r1460, %r1459, 2;
	add.s32 	%r1461, %r1436, %r1460;
	st.shared.u32 	[%r1461], %r7;
	xor.b32  	%r1462, %r19, 1;
	add.s32 	%r1463, %r1454, %r1462;
	sub.s32 	%r1464, %r1351, %r1463;
	add.s32 	%r1465, %r1464, 4;
	setp.eq.s32 	%p258, %r20, 0;
	add.s32 	%r1466, %r1458, %r1462;
	selp.b32 	%r1467, %r1466, %r1465, %p258;
	shl.b32 	%r1468, %r1467, 2;
	add.s32 	%r1469, %r1436, %r1468;
	st.shared.u32 	[%r1469], %r8;
	xor.b32  	%r1470, %r20, 1;
	add.s32 	%r1471, %r1463, %r1470;
	sub.s32 	%r1472, %r1351, %r1471;
	add.s32 	%r1473, %r1472, 5;
	setp.eq.s32 	%p259, %r21, 0;
	add.s32 	%r1474, %r1466, %r1470;
	selp.b32 	%r1475, %r1474, %r1473, %p259;
	shl.b32 	%r1476, %r1475, 2;
	add.s32 	%r1477, %r1436, %r1476;
	st.shared.u32 	[%r1477], %r9;
	xor.b32  	%r1478, %r21, 1;
	add.s32 	%r1479, %r1471, %r1478;
	sub.s32 	%r1480, %r1351, %r1479;
	add.s32 	%r1481, %r1480, 6;
	setp.eq.s32 	%p260, %r22, 0;
	add.s32 	%r1482, %r1474, %r1478;
	selp.b32 	%r1483, %r1482, %r1481, %p260;
	shl.b32 	%r1484, %r1483, 2;
	add.s32 	%r1485, %r1436, %r1484;
	st.shared.u32 	[%r1485], %r10;
	add.s32 	%r1486, %r1479, %r23;
	sub.s32 	%r1487, %r1351, %r1486;
	add.s32 	%r1488, %r1487, 7;
	setp.eq.s32 	%p261, %r24, 0;
	add.s32 	%r1489, %r1482, %r23;
	selp.b32 	%r1490, %r1489, %r1488, %p261;
	shl.b32 	%r1491, %r1490, 2;
	add.s32 	%r1492, %r1436, %r1491;
	st.shared.u32 	[%r1492], %r11;
	add.s32 	%r1493, %r1486, %r25;
	sub.s32 	%r1494, %r1351, %r1493;
	add.s32 	%r1495, %r1494, 8;
	setp.eq.s32 	%p262, %r26, 0;
	add.s32 	%r1496, %r1489, %r25;
	selp.b32 	%r1497, %r1496, %r1495, %p262;
	shl.b32 	%r1498, %r1497, 2;
	add.s32 	%r1499, %r1436, %r1498;
	st.shared.u32 	[%r1499], %r12;
	add.s32 	%r1500, %r31, %r36;
	sub.s32 	%r1501, %r1351, %r1500;
	add.s32 	%r1502, %r1501, 9;
	setp.eq.s32 	%p263, %r28, 0;
	add.s32 	%r1503, %r1496, %r27;
	selp.b32 	%r1504, %r1503, %r1502, %p263;
	shl.b32 	%r1505, %r1504, 2;
	add.s32 	%r1506, %r1436, %r1505;
	st.shared.u32 	[%r1506], %r13;
	xor.b32  	%r1507, %r28, 1;
	add.s32 	%r1508, %r1500, %r1507;
	sub.s32 	%r1509, %r1351, %r1508;
	add.s32 	%r1510, %r1509, 10;
	setp.eq.s32 	%p264, %r29, 0;
	add.s32 	%r1511, %r1503, %r1507;
	selp.b32 	%r1512, %r1511, %r1510, %p264;
	shl.b32 	%r1513, %r1512, 2;
	add.s32 	%r1514, %r1436, %r1513;
	st.shared.u32 	[%r1514], %r14;
	bar.sync 	0;
	sub.s32 	%r1515, %r3, %r1430;
	setp.lt.s32 	%p265, %r3, %r1430;
	not.b32 	%r1516, %r3;
	add.s32 	%r1517, %r1578, %r1516;
	selp.b32 	%r1518, %r1517, %r1515, %p265;
	shl.b32 	%r1519, %r3, 2;
	add.s32 	%r1520, %r1436, %r1519;
	ld.shared.u32 	%r1521, [%r1520];
	mul.wide.s32 	%rd135, %r1518, 4;
	add.s64 	%rd136, %rd3, %rd135;
	st.global.u32 	[%rd136], %r1521;
	add.s32 	%r1522, %r3, 448;
	sub.s32 	%r1523, %r1522, %r1430;
	setp.lt.s32 	%p266, %r1522, %r1430;
	sub.s32 	%r1524, %r1578, %r3;
	add.s32 	%r1525, %r1524, -449;
	selp.b32 	%r1526, %r1525, %r1523, %p266;
	ld.shared.u32 	%r1527, [%r1520+1792];
	mul.wide.s32 	%rd137, %r1526, 4;
	add.s64 	%rd138, %rd3, %rd137;
	st.global.u32 	[%rd138], %r1527;
	add.s32 	%r1528, %r3, 896;
	sub.s32 	%r1529, %r1528, %r1430;
	setp.lt.s32 	%p267, %r1528, %r1430;
	add.s32 	%r1530, %r1524, -897;
	selp.b32 	%r1531, %r1530, %r1529, %p267;
	ld.shared.u32 	%r1532, [%r1520+3584];
	mul.wide.s32 	%rd139, %r1531, 4;
	add.s64 	%rd140, %rd3, %rd139;
	st.global.u32 	[%rd140], %r1532;
	add.s32 	%r1533, %r3, 1344;
	sub.s32 	%r1534, %r1533, %r1430;
	setp.lt.s32 	%p268, %r1533, %r1430;
	add.s32 	%r1535, %r1524, -1345;
	selp.b32 	%r1536, %r1535, %r1534, %p268;
	ld.shared.u32 	%r1537, [%r1520+5376];
	mul.wide.s32 	%rd141, %r1536, 4;
	add.s64 	%rd142, %rd3, %rd141;
	st.global.u32 	[%rd142], %r1537;
	add.s32 	%r1538, %r3, 1792;
	sub.s32 	%r1539, %r1538, %r1430;
	setp.lt.s32 	%p269, %r1538, %r1430;
	add.s32 	%r1540, %r1524, -1793;
	selp.b32 	%r1541, %r1540, %r1539, %p269;
	ld.shared.u32 	%r1542, [%r1520+7168];
	mul.wide.s32 	%rd143, %r1541, 4;
	add.s64 	%rd144, %rd3, %rd143;
	st.global.u32 	[%rd144], %r1542;
	add.s32 	%r1543, %r3, 2240;
	sub.s32 	%r1544, %r1543, %r1430;
	setp.lt.s32 	%p270, %r1543, %r1430;
	add.s32 	%r1545, %r1524, -2241;
	selp.b32 	%r1546, %r1545, %r1544, %p270;
	ld.shared.u32 	%r1547, [%r1520+8960];
	mul.wide.s32 	%rd145, %r1546, 4;
	add.s64 	%rd146, %rd3, %rd145;
	st.global.u32 	[%rd146], %r1547;
	add.s32 	%r1548, %r3, 2688;
	sub.s32 	%r1549, %r1548, %r1430;
	setp.lt.s32 	%p271, %r1548, %r1430;
	add.s32 	%r1550, %r1524, -2689;
	selp.b32 	%r1551, %r1550, %r1549, %p271;
	ld.shared.u32 	%r1552, [%r1520+10752];
	mul.wide.s32 	%rd147, %r1551, 4;
	add.s64 	%rd148, %rd3, %rd147;
	st.global.u32 	[%rd148], %r1552;
	add.s32 	%r1553, %r3, 3136;
	sub.s32 	%r1554, %r1553, %r1430;
	setp.lt.s32 	%p272, %r1553, %r1430;
	add.s32 	%r1555, %r1524, -3137;
	selp.b32 	%r1556, %r1555, %r1554, %p272;
	ld.shared.u32 	%r1557, [%r1520+12544];
	mul.wide.s32 	%rd149, %r1556, 4;
	add.s64 	%rd150, %rd3, %rd149;
	st.global.u32 	[%rd150], %r1557;
	add.s32 	%r1558, %r3, 3584;
	sub.s32 	%r1559, %r1558, %r1430;
	setp.lt.s32 	%p273, %r1558, %r1430;
	add.s32 	%r1560, %r1524, -3585;
	selp.b32 	%r1561, %r1560, %r1559, %p273;
	ld.shared.u32 	%r1562, [%r1520+14336];
	mul.wide.s32 	%rd151, %r1561, 4;
	add.s64 	%rd152, %rd3, %rd151;
	st.global.u32 	[%rd152], %r1562;
	add.s32 	%r1563, %r3, 4032;
	sub.s32 	%r1564, %r1563, %r1430;
	setp.lt.s32 	%p274, %r1563, %r1430;
	add.s32 	%r1565, %r1524, -4033;
	selp.b32 	%r1566, %r1565, %r1564, %p274;
	ld.shared.u32 	%r1567, [%r1520+16128];
	mul.wide.s32 	%rd153, %r1566, 4;
	add.s64 	%rd154, %rd3, %rd153;
	st.global.u32 	[%rd154], %r1567;
	add.s32 	%r1568, %r3, 4480;
	sub.s32 	%r1569, %r1568, %r1430;
	setp.lt.s32 	%p275, %r1568, %r1430;
	add.s32 	%r1570, %r1524, -4481;
	selp.b32 	%r1571, %r1570, %r1569, %p275;
	ld.shared.u32 	%r1572, [%r1520+17920];
	mul.wide.s32 	%rd155, %r1571, 4;
	add.s64 	%rd156, %rd3, %rd155;
	st.global.u32 	[%rd156], %r1572;
	bra.uni 	$L__BB8_181;
$L__BB8_7:
	ld.param.u64 	%rd157, [_ZN3cub18CUB_300001_SM_10006detail6select23DeviceSelectSweepKernelINS2_10policy_hubIiiiLb0ELNS0_10SelectImplE2EE10Policy1000EPiN6thrust24THRUST_300001_SM_1000_NS6detail15normal_iteratorINSA_10device_ptrIiEEEESF_S8_NS0_13ScanTileStateIiLb1EEE7is_evenNS0_8NullTypeEiNS2_19streaming_context_tIiLb0EEELS5_2EEEvT0_T1_T2_T3_T4_T5_T6_T7_iT8_NS1_7vsmem_tE_param_0];
	cvt.s64.s32 	%rd88, %r2;
	mov.u32 	%r39, %tid.x;
	mul.lo.s32 	%r971, %r39, 11;
	cvt.u64.u32 	%rd89, %r971;
	add.s64 	%rd90, %rd89, %rd88;
	cvta.to.global.u64 	%rd91, %rd157;
	shl.b64 	%rd92, %rd90, 2;
	add.s64 	%rd93, %rd91, %rd92;
	ld.global.u32 	%r40, [%rd93];
	ld.global.u32 	%r41, [%rd93+4];
	ld.global.u32 	%r42, [%rd93+8];
	ld.global.u32 	%r43, [%rd93+12];
	ld.global.u32 	%r44, [%rd93+16];
	ld.global.u32 	%r45, [%rd93+20];
	ld.global.u32 	%r46, [%rd93+24];
	ld.global.u32 	%r47, [%rd93+28];
	ld.global.u32 	%r48, [%rd93+32];
	ld.global.u32 	%r49, [%rd93+36];
	ld.global.u32 	%r50, [%rd93+40];
	bar.sync 	0;
	add.s64 	%rd94, %rd4, %rd92;
	ld.global.u32 	%r972, [%rd94];
	ld.global.u32 	%r973, [%rd94+4];
	ld.global.u32 	%r974, [%rd94+8];
	ld.global.u32 	%r975, [%rd94+12];
	ld.global.u32 	%r976, [%rd94+16];
	ld.global.u32 	%r977, [%rd94+20];
	ld.global.u32 	%r978, [%rd94+24];
	ld.global.u32 	%r979, [%rd94+28];
	ld.global.u32 	%r980, [%rd94+32];
	ld.global.u32 	%r981, [%rd94+36];
	ld.global.u32 	%r982, [%rd94+40];
	and.b32  	%r51, %r972, 1;
	xor.b32  	%r983, %r51, 1;
	and.b32  	%r52, %r973, 1;
	xor.b32  	%r984, %r52, 1;
	and.b32  	%r53, %r974, 1;
	xor.b32  	%r985, %r53, 1;
	and.b32  	%r54, %r975, 1;
	xor.b32  	%r986, %r54, 1;
	and.b32  	%r55, %r976, 1;
	xor.b32  	%r987, %r55, 1;
	and.b32  	%r56, %r977, 1;
	xor.b32  	%r988, %r56, 1;
	and.b32  	%r57, %r978, 1;
	xor.b32  	%r989, %r57, 1;
	and.b32  	%r58, %r979, 1;
	xor.b32  	%r990, %r58, 1;
	and.b32  	%r59, %r980, 1;
	xor.b32  	%r991, %r59, 1;
	and.b32  	%r60, %r981, 1;
	xor.b32  	%r992, %r60, 1;
	and.b32  	%r61, %r982, 1;
	xor.b32  	%r993, %r61, 1;
	bar.sync 	0;
	add.s32 	%r994, %r984, %r983;
	add.s32 	%r995, %r985, %r994;
	add.s32 	%r996, %r986, %r995;
	add.s32 	%r997, %r987, %r996;
	add.s32 	%r998, %r988, %r997;
	add.s32 	%r999, %r989, %r998;
	add.s32 	%r1000, %r990, %r999;
	add.s32 	%r1001, %r991, %r1000;
	add.s32 	%r1002, %r992, %r1001;
	add.s32 	%r942, %r993, %r1002;
	// begin inline asm
	mov.u32 %r937, %laneid;
	// end inline asm
	mov.b32 	%r940, 1;
	mov.b32 	%r965, 0;
	mov.b32 	%r967, -1;
	// begin inline asm
	{  .reg .s32 r0;  .reg .pred p;  shfl.sync.up.b32 r0|p, %r942, %r940, %r965, %r967;  @p add.s32 r0, r0, %r942;  mov.s32 %r938, r0;}
	// end inline asm
	mov.b32 	%r946, 2;
	// begin inline asm
	{  .reg .s32 r0;  .reg .pred p;  shfl.sync.up.b32 r0|p, %r938, %r946, %r965, %r967;  @p add.s32 r0, r0, %r938;  mov.s32 %r944, r0;}
	// end inline asm
	mov.b32 	%r952, 4;
	// begin inline asm
	{  .reg .s32 r0;  .reg .pred p;  shfl.sync.up.b32 r0|p, %r944, %r952, %r965, %r967;  @p add.s32 r0, r0, %r944;  mov.s32 %r950, r0;}
	// end inline asm
	mov.b32 	%r958, 8;
	// begin inline asm
	{  .reg .s32 r0;  .reg .pred p;  shfl.sync.up.b32 r0|p, %r950, %r958, %r965, %r967;  @p add.s32 r0, r0, %r950;  mov.s32 %r956, r0;}
	// end inline asm
	mov.b32 	%r964, 16;
	// begin inline asm
	{  .reg .s32 r0;  .reg .pred p;  shfl.sync.up.b32 r0|p, %r956, %r964, %r965, %r967;  @p add.s32 r0, r0, %r956;  mov.s32 %r962, r0;}
	// end inline asm
	setp.ne.s32 	%p173, %r937, 31;
	@%p173 bra 	$L__BB8_9;
	shr.u32 	%r1003, %r39, 3;
	and.b32  	%r1004, %r1003, 124;
	mov.u32 	%r1005, _ZZN3cub18CUB_300001_SM_10006detail6select23DeviceSelectSweepKernelINS2_10policy_hubIiiiLb0ELNS0_10SelectImplE2EE10Policy1000EPiN6thrust24THRUST_300001_SM_1000_NS6detail15normal_iteratorINSA_10device_ptrIiEEEESF_S8_NS0_13ScanTileStateIiLb1EEE7is_evenNS0_8NullTypeEiNS2_19streaming_context_tIiLb0EEELS5_2EEEvT0_T1_T2_T3_T4_T5_T6_T7_iT8_NS1_7vsmem_tEE19static_temp_storage;
	add.s32 	%r1006, %r1005, %r1004;
	st.shared.u32 	[%r1006], %r962;
$L__BB8_9:
	sub.s32 	%r1007, %r962, %r942;
	bar.sync 	0;
	ld.shared.v4.u32 	{%r1008, %r1009, %r1010, %r1011}, [_ZZN3cub18CUB_300001_SM_10006detail6select23DeviceSelectSweepKernelINS2_10policy_hubIiiiLb0ELNS0_10SelectImplE2EE10Policy1000EPiN6thrust24THRUST_300001_SM_1000_NS6detail15normal_iteratorINSA_10device_ptrIiEEEESF_S8_NS0_13ScanTileStateIiLb1EEE7is_evenNS0_8NullTypeEiNS2_19streaming_context_tIiLb0EEELS5_2EEEvT0_T1_T2_T3_T4_T5_T6_T7_iT8_NS1_7vsmem_tEE19static_temp_storage];
	shr.u32 	%r1012, %r39, 5;
	add.s32 	%r1013, %r1009, %r1008;
	setp.eq.s32 	%p174, %r1012, 2;
	selp.b32 	%r1014, %r1013, %r1008, %p174;
	add.s32 	%r1015, %r1013, %r1010;
	setp.eq.s32 	%p175, %r1012, 3;
	selp.b32 	%r1016, %r1015, %r1014, %p175;
	add.s32 	%r1017, %r1015, %r1011;
	setp.eq.s32 	%p176, %r1012, 4;
	selp.b32 	%r1018, %r1017, %r1016, %p176;
	ld.shared.v4.u32 	{%r1019, %r1020, %r1021, %r1022}, [_ZZN3cub18CUB_300001_SM_10006detail6select23DeviceSelectSweepKernelINS2_10policy_hubIiiiLb0ELNS0_10SelectImplE2EE10Policy1000EPiN6thrust24THRUST_300001_SM_1000_NS6detail15normal_iteratorINSA_10device_ptrIiEEEESF_S8_NS0_13ScanTileStateIiLb1EEE7is_evenNS0_8NullTypeEiNS2_19streaming_context_tIiLb0EEELS5_2EEEvT0_T1_T2_T3_T4_T5_T6_T7_iT8_NS1_7vsmem_tEE19static_temp_storage+16];
	add.s32 	%r1023, %r1017, %r1019;
	setp.eq.s32 	%p177, %r1012, 5;
	selp.b32 	%r1024, %r1023, %r1018, %p177;
	add.s32 	%r1025, %r1023, %r1020;
	setp.eq.s32 	%p178, %r1012, 6;
	selp.b32 	%r1026, %r1025, %r1024, %p178;
	add.s32 	%r1027, %r1025, %r1021;
	setp.eq.s32 	%p179, %r1012, 7;
	selp.b32 	%r1028, %r1027, %r1026, %p179;
	add.s32 	%r1029, %r1027, %r1022;
	setp.eq.s32 	%p180, %r1012, 8;
	selp.b32 	%r1030, %r1029, %r1028, %p180;
	ld.shared.v4.u32 	{%r1031, %r1032, %r1033, %r1034}, [_ZZN3cub18CUB_300001_SM_10006detail6select23DeviceSelectSweepKernelINS2_10policy_hubIiiiLb0ELNS0_10SelectImplE2EE10Policy1000EPiN6thrust24THRUST_300001_SM_1000_NS6detail15normal_iteratorINSA_10device_ptrIiEEEESF_S8_NS0_13ScanTileStateIiLb1EEE7is_evenNS0_8NullTypeEiNS2_19streaming_context_tIiLb0EEELS5_2EEEvT0_T1_T2_T3_T4_T5_T6_T7_iT8_NS1_7vsmem_tEE19static_temp_storage+32];
	add.s32 	%r1035, %r1029, %r1031;
	setp.eq.s32 	%p181, %r1012, 9;
	selp.b32 	%r1036, %r1035, %r1030, %p181;
	add.s32 	%r1037, %r1035, %r1032;
	setp.eq.s32 	%p182, %r1012, 10;
	selp.b32 	%r1038, %r1037, %r1036, %p182;
	add.s32 	%r1039, %r1037, %r1033;
	setp.eq.s32 	%p183, %r1012, 11;
	selp.b32 	%r1040, %r1039, %r1038, %p183;
	add.s32 	%r1041, %r1039, %r1034;
	setp.eq.s32 	%p184, %r1012, 12;
	selp.b32 	%r1042, %r1041, %r1040, %p184;
	ld.shared.v2.u32 	{%r1043, %r1044}, [_ZZN3cub18CUB_300001_SM_10006detail6select23DeviceSelectSweepKernelINS2_10policy_hubIiiiLb0ELNS0_10SelectImplE2EE10Policy1000EPiN6thrust24THRUST_300001_SM_1000_NS6detail15normal_iteratorINSA_10device_ptrIiEEEESF_S8_NS0_13ScanTileStateIiLb1EEE7is_evenNS0_8NullTypeEiNS2_19streaming_context_tIiLb0EEELS5_2EEEvT0_T1_T2_T3_T4_T5_T6_T7_iT8_NS1_7vsmem_tEE19static_temp_storage+48];
	add.s32 	%r1045, %r1041, %r1043;
	setp.eq.s32 	%p185, %r1012, 13;
	selp.b32 	%r1046, %r1045, %r1042, %p185;
	add.s32 	%r65, %r1045, %r1044;
	setp.gt.u32 	%p186, %r39, 31;
	setp.lt.u32 	%p187, %r39, 32;
	setp.eq.s32 	%p188, %r937, 0;
	selp.b32 	%r1047, 0, %r1007, %p188;
	add.s32 	%r1589, %r1046, %r1047;
	selp.b32 	%r67, %r1007, %r1589, %p187;
	@%p186 bra 	$L__BB8_25;
	setp.ne.s32 	%p189, %r39, 0;
	mul.wide.s32 	%rd95, %r1, 8;
	add.s64 	%rd5, %rd2, %rd95;
	@%p189 bra 	$L__BB8_12;
	st.shared.u32 	[_ZZN3cub18CUB_300001_SM_10006detail6select23DeviceSelectSweepKernelINS2_10policy_hubIiiiLb0ELNS0_10SelectImplE2EE10Policy1000EPiN6thrust24THRUST_300001_SM_1000_NS6detail15normal_iteratorINSA_10device_ptrIiEEEESF_S8_NS0_13ScanTileStateIiLb1EEE7is_evenNS0_8NullTypeEiNS2_19streaming_context_tIiLb0EEELS5_2EEEvT0_T1_T2_T3_T4_T5_T6_T7_iT8_NS1_7vsmem_tEE19static_temp_storage+108], %r65;
	add.s64 	%rd96, %rd5, 256;
	mov.b32 	%r1048, 100;
	// begin inline asm
	st.relaxed.gpu.v2.u32 [%rd96], {%r1048, %r65};
	// end inline asm
$L__BB8_12:
	not.b32 	%r1054, %r39;
	add.s32 	%r1585, %r1, %r1054;
	mov.b32 	%r1050, 665;
	// begin inline asm
	nanosleep.u32 %r1050;
	// end inline asm
	mul.wide.s32 	%rd98, %r1585, 8;
	add.s64 	%rd99, %rd2, %rd98;
	add.s64 	%rd97, %rd99, 256;
	// begin inline asm
	ld.relaxed.gpu.v2.u32 {%r1586, %r1580}, [%rd97];
	// end inline asm
	mov.b32 	%r1581, 238;
$L__BB8_13:
	setp.eq.s32 	%p190, %r1586, 99;
	mov.b32 	%r1055, -1;
	vote.sync.any.pred 	%p191, %p190, %r1055;
	not.pred 	%p192, %p191;
	@%p192 bra 	$L__BB8_15;
	// begin inline asm
	nanosleep.u32 %r1581;
	// end inline asm
	shr.u32 	%r1581, %r1581, 1;
	// begin inline asm
	ld.relaxed.gpu.v2.u32 {%r1586, %r1580}, [%rd97];
	// end inline asm
	bra.uni 	$L__BB8_13;
$L__BB8_15:
	setp.eq.s32 	%p193, %r1586, 101;
	mov.b32 	%r1082, -1;
	vote.sync.ballot.b32 	%r1084, %p193, %r1082;
	// begin inline asm
	mov.u32 %r1057, %lanemask_ge;
	// end inline asm
	and.b32  	%r1085, %r1084, %r1057;
	or.b32  	%r1086, %r1085, -2147483648;
	add.s32 	%r1087, %r1086, -1;
	not.b32 	%r1088, %r1086;
	and.b32  	%r1089, %r1088, %r1087;
	popc.b32 	%r1061, %r1089;
	mov.b32 	%r1060, 1;
	// begin inline asm
	shfl.sync.down.b32 %r1058, %r1580, %r1060, %r1061, %r1082;
	// end inline asm
	setp.lt.s32 	%p195, %r937, %r1061;
	selp.b32 	%r1090, %r1058, 0, %p195;
	add.s32 	%r1064, %r1090, %r1580;
	mov.b32 	%r1065, 2;
	// begin inline asm
	shfl.sync.down.b32 %r1063, %r1064, %r1065, %r1061, %r1082;
	// end inline asm
	add.s32 	%r1091, %r937, 2;
	setp.gt.s32 	%p196, %r1091, %r1061;
	selp.b32 	%r1092, 0, %r1063, %p196;
	add.s32 	%r1069, %r1064, %r1092;
	mov.b32 	%r1070, 4;
	// begin inline asm
	shfl.sync.down.b32 %r1068, %r1069, %r1070, %r1061, %r1082;
	// end inline asm
	add.s32 	%r1093, %r937, 4;
	setp.gt.s32 	%p197, %r1093, %r1061;
	selp.b32 	%r1094, 0, %r1068, %p197;
	add.s32 	%r1074, %r1069, %r1094;
	mov.b32 	%r1075, 8;
	// begin inline asm
	shfl.sync.down.b32 %r1073, %r1074, %r1075, %r1061, %r1082;
	// end inline asm
	add.s32 	%r1095, %r937, 8;
	setp.gt.s32 	%p198, %r1095, %r1061;
	selp.b32 	%r1096, 0, %r1073, %p198;
	add.s32 	%r1079, %r1074, %r1096;
	mov.b32 	%r1080, 16;
	// begin inline asm
	shfl.sync.down.b32 %r1078, %r1079, %r1080, %r1061, %r1082;
	// end inline asm
	add.s32 	%r1097, %r937, 16;
	setp.gt.s32 	%p199, %r1097, %r1061;
	selp.b32 	%r1098, 0, %r1078, %p199;
	add.s32 	%r1582, %r1079, %r1098;
	add.s64 	%rd7, %rd2, 256;
	mov.b32 	%r1583, 238;
$L__BB8_16:
	setp.ne.s32 	%p200, %r1586, 101;
	mov.b32 	%r1099, -1;
	vote.sync.all.pred 	%p201, %p200, %r1099;
	not.pred 	%p202, %p201;
	@%p202 bra 	$L__BB8_21;
	shr.u32 	%r1583, %r1583, 1;
	mul.wide.s32 	%rd124, %r1585, 8;
	add.s64 	%rd125, %rd7, %rd124;
	add.s64 	%rd123, %rd125, -256;
	// begin inline asm
	ld.relaxed.gpu.v2.u32 {%r1586, %r1587}, [%rd123];
	// end inline asm
	mov.u32 	%r1588, %r1583;
$L__BB8_18:
	setp.eq.s32 	%p228, %r1586, 99;
	mov.b32 	%r1271, -1;
	vote.sync.any.pred 	%p229, %p228, %r1271;
	not.pred 	%p230, %p229;
	@%p230 bra 	$L__BB8_20;
	// begin inline asm
	nanosleep.u32 %r1588;
	// end inline asm
	shr.u32 	%r1588, %r1588, 1;
	// begin inline asm
	ld.relaxed.gpu.v2.u32 {%r1586, %r1587}, [%rd123];
	// end inline asm
	bra.uni 	$L__BB8_18;
$L__BB8_20:
	setp.eq.s32 	%p231, %r1586, 101;
	mov.b32 	%r1297, -1;
	vote.sync.ballot.b32 	%r1298, %p231, %r1297;
	and.b32  	%r1299, %r1298, %r1057;
	or.b32  	%r1300, %r1299, -2147483648;
	add.s32 	%r1301, %r1300, -1;
	not.b32 	%r1302, %r1300;
	and.b32  	%r1303, %r1302, %r1301;
	popc.b32 	%r1276, %r1303;
	mov.b32 	%r1275, 1;
	// begin inline asm
	shfl.sync.down.b32 %r1273, %r1587, %r1275, %r1276, %r1297;
	// end inline asm
	setp.lt.s32 	%p233, %r937, %r1276;
	selp.b32 	%r1304, %r1273, 0, %p233;
	add.s32 	%r1279, %r1304, %r1587;
	mov.b32 	%r1280, 2;
	// begin inline asm
	shfl.sync.down.b32 %r1278, %r1279, %r1280, %r1276, %r1297;
	// end inline asm
	setp.gt.s32 	%p234, %r1091, %r1276;
	selp.b32 	%r1306, 0, %r1278, %p234;
	add.s32 	%r1284, %r1279, %r1306;
	mov.b32 	%r1285, 4;
	// begin inline asm
	shfl.sync.down.b32 %r1283, %r1284, %r1285, %r1276, %r1297;
	// end inline asm
	setp.gt.s32 	%p235, %r1093, %r1276;
	selp.b32 	%r1308, 0, %r1283, %p235;
	add.s32 	%r1289, %r1284, %r1308;
	mov.b32 	%r1290, 8;
	// begin inline asm
	shfl.sync.down.b32 %r1288, %r1289, %r1290, %r1276, %r1297;
	// end inline asm
	setp.gt.s32 	%p236, %r1095, %r1276;
	selp.b32 	%r1310, 0, %r1288, %p236;
	add.s32 	%r1294, %r1289, %r1310;
	mov.b32 	%r1295, 16;
	// begin inline asm
	shfl.sync.down.b32 %r1293, %r1294, %r1295, %r1276, %r1297;
	// end inline asm
	setp.gt.s32 	%p237, %r1097, %r1276;
	selp.b32 	%r1312, 0, %r1293, %p237;
	add.s32 	%r1313, %r1312, %r1582;
	add.s32 	%r1582, %r1313, %r1294;
	add.s32 	%r1585, %r1585, -32;
	bra.uni 	$L__BB8_16;
$L__BB8_21:
	setp.ne.s32 	%p203, %r39, 0;
	@%p203 bra 	$L__BB8_23;
	add.s32 	%r1102, %r1582, %r65;
	add.s64 	%rd100, %rd5, 256;
	mov.b32 	%r1101, 101;
	// begin inline asm
	st.relaxed.gpu.v2.u32 [%rd100], {%r1101, %r1102};
	// end inline asm
	st.shared.u32 	[_ZZN3cub18CUB_300001_SM_10006detail6select23DeviceSelectSweepKernelINS2_10policy_hubIiiiLb0ELNS0_10SelectImplE2EE10Policy1000EPiN6thrust24THRUST_300001_SM_1000_NS6detail15normal_iteratorINSA_10device_ptrIiEEEESF_S8_NS0_13ScanTileStateIiLb1EEE7is_evenNS0_8NullTypeEiNS2_19streaming_context_tIiLb0EEELS5_2EEEvT0_T1_T2_T3_T4_T5_T6_T7_iT8_NS1_7vsmem_tEE19static_temp_storage+100], %r1582;
	st.shared.u32 	[_ZZN3cub18CUB_300001_SM_10006detail6select23DeviceSelectSweepKernelINS2_10policy_hubIiiiLb0ELNS0_10SelectImplE2EE10Policy1000EPiN6thrust24THRUST_300001_SM_1000_NS6detail15normal_iteratorINSA_10device_ptrIiEEEESF_S8_NS0_13ScanTileStateIiLb1EEE7is_evenNS0_8NullTypeEiNS2_19streaming_context_tIiLb0EEELS5_2EEEvT0_T1_T2_T3_T4_T5_T6_T7_iT8_NS1_7vsmem_tEE19static_temp_storage+104], %r1102;
$L__BB8_23:
	setp.ne.s32 	%p204, %r937, 0;
	mov.u32 	%r1589, %r67;
	@%p204 bra 	$L__BB8_25;
	st.shared.u32 	[_ZZN3cub18CUB_300001_SM_10006detail6select23DeviceSelectSweepKernelINS2_10policy_hubIiiiLb0ELNS0_10SelectImplE2EE10Policy1000EPiN6thrust24THRUST_300001_SM_1000_NS6detail15normal_iteratorINSA_10device_ptrIiEEEESF_S8_NS0_13ScanTileStateIiLb1EEE7is_evenNS0_8NullTypeEiNS2_19streaming_context_tIiLb0EEELS5_2EEEvT0_T1_T2_T3_T4_T5_T6_T7_iT8_NS1_7vsmem_tEE19static_temp_storage+72], %r1582;
	mov.u32 	%r1589, %r1582;
$L__BB8_25:
	ld.param.u32 	%r1577, [_ZN3cub18CUB_300001_SM_10006detail6select23DeviceSelectSweepKernelINS2_10policy_hubIiiiLb0ELNS0_10SelectImplE2EE10Policy1000EPiN6thrust24THRUST_300001_SM_1000_NS6detail15normal_iteratorINSA_10device_ptrIiEEEESF_S8_NS0_13ScanTileStateIiLb1EEE7is_evenNS0_8NullTypeEiNS2_19streaming_context_tIiLb0EEELS5_2EEEvT0_T1_T2_T3_T4_T5_T6_T7_iT8_NS1_7vsmem_tE_param_7];
	bar.sync 	0;
	setp.eq.s32 	%p205, %r39, 0;
	mov.u32 	%r1103, _ZZN3cub18CUB_300001_SM_10006detail6select23DeviceSelectSweepKernelINS2_10policy_hubIiiiLb0ELNS0_10SelectImplE2EE10Policy1000EPiN6thrust24THRUST_300001_SM_1000_NS6detail15normal_iteratorINSA_10device_ptrIiEEEESF_S8_NS0_13ScanTileStateIiLb1EEE7is_evenNS0_8NullTypeEiNS2_19streaming_context_tIiLb0EEELS5_2EEEvT0_T1_T2_T3_T4_T5_T6_T7_iT8_NS1_7vsmem_tEE19static_temp_storage;
	ld.shared.u32 	%r1104, [_ZZN3cub18CUB_300001_SM_10006detail6select23DeviceSelectSweepKernelINS2_10policy_hubIiiiLb0ELNS0_10SelectImplE2EE10Policy1000EPiN6thrust24THRUST_300001_SM_1000_NS6detail15normal_iteratorINSA_10device_ptrIiEEEESF_S8_NS0_13ScanTileStateIiLb1EEE7is_evenNS0_8NullTypeEiNS2_19streaming_context_tIiLb0EEELS5_2EEEvT0_T1_T2_T3_T4_T5_T6_T7_iT8_NS1_7vsmem_tEE19static_temp_storage+72];
	selp.b32 	%r1105, 0, %r1104, %p205;
	add.s32 	%r1106, %r1105, %r1589;
	xor.b32  	%r1107, %r51, 1;
	add.s32 	%r1108, %r1106, %r1107;
	xor.b32  	%r1109, %r52, 1;
	add.s32 	%r1110, %r1109, %r1107;
	add.s32 	%r1111, %r1110, %r1106;
	xor.b32  	%r1112, %r53, 1;
	add.s32 	%r1113, %r1111, %r1112;
	xor.b32  	%r1114, %r54, 1;
	add.s32 	%r1115, %r1113, %r1114;
	xor.b32  	%r1116, %r55, 1;
	add.s32 	%r1117, %r1115, %r1116;
	xor.b32  	%r1118, %r56, 1;
	add.s32 	%r1119, %r1117, %r1118;
	xor.b32  	%r1120, %r57, 1;
	add.s32 	%r1121, %r1119, %r1120;
	xor.b32  	%r1122, %r58, 1;
	add.s32 	%r1123, %r1121, %r1122;
	xor.b32  	%r1124, %r59, 1;
	add.s32 	%r1125, %r1123, %r1124;
	xor.b32  	%r1126, %r60, 1;
	add.s32 	%r1127, %r1125, %r1126;
	ld.shared.u32 	%r1128, [_ZZN3cub18CUB_300001_SM_10006detail6select23DeviceSelectSweepKernelINS2_10policy_hubIiiiLb0ELNS0_10SelectImplE2EE10Policy1000EPiN6thrust24THRUST_300001_SM_1000_NS6detail15normal_iteratorINSA_10device_ptrIiEEEESF_S8_NS0_13ScanTileStateIiLb1EEE7is_evenNS0_8NullTypeEiNS2_19streaming_context_tIiLb0EEELS5_2EEEvT0_T1_T2_T3_T4_T5_T6_T7_iT8_NS1_7vsmem_tEE19static_temp_storage+108];
	ld.shared.u32 	%r1129, [_ZZN3cub18CUB_300001_SM_10006detail6select23DeviceSelectSweepKernelINS2_10policy_hubIiiiLb0ELNS0_10SelectImplE2EE10Policy1000EPiN6thrust24THRUST_300001_SM_1000_NS6detail15normal_iteratorINSA_10device_ptrIiEEEESF_S8_NS0_13ScanTileStateIiLb1EEE7is_evenNS0_8NullTypeEiNS2_19streaming_context_tIiLb0EEELS5_2EEEvT0_T1_T2_T3_T4_T5_T6_T7_iT8_NS1_7vsmem_tEE19static_temp_storage+100];
	sub.s32 	%r1130, %r2, %r1129;
	bar.sync 	0;
	sub.s32 	%r1131, 4928, %r1128;
	add.s32 	%r1132, %r1128, %r1129;
	sub.s32 	%r1133, %r1106, %r1129;
	mul.lo.s32 	%r1134, %r39, 11;
	sub.s32 	%r1135, %r1134, %r1133;
	setp.eq.s32 	%p206, %r51, 0;
	add.s32 	%r1136, %r1133, %r1131;
	selp.b32 	%r1137, %r1136, %r1135, %p206;
	shl.b32 	%r1138, %r1137, 2;
	add.s32 	%r1139, %r1103, %r1138;
	st.shared.u32 	[%r1139], %r40;
	sub.s32 	%r1140, %r1129, %r1108;
	add.s32 	%r1141, %r1134, %r1140;
	add.s32 	%r1142, %r1141, 1;
	setp.eq.s32 	%p207, %r52, 0;
	add.s32 	%r1143, %r1136, %r1107;
	selp.b32 	%r1144, %r1143, %r1142, %p207;
	shl.b32 	%r1145, %r1144, 2;
	add.s32 	%r1146, %r1103, %r1145;
	st.shared.u32 	[%r1146], %r41;
	sub.s32 	%r1147, %r1129, %r1111;
	add.s32 	%r1148, %r1134, %r1147;
	add.s32 	%r1149, %r1148, 2;
	setp.eq.s32 	%p208, %r53, 0;
	add.s32 	%r1150, %r1143, %r1109;
	selp.b32 	%r1151, %r1150, %r1149, %p208;
	shl.b32 	%r1152, %r1151, 2;
	add.s32 	%r1153, %r1103, %r1152;
	st.shared.u32 	[%r1153], %r42;
	sub.s32 	%r1154, %r1129, %r1113;
	add.s32 	%r1155, %r1134, %r1154;
	add.s32 	%r1156, %r1155, 3;
	setp.eq.s32 	%p209, %r54, 0;
	add.s32 	%r1157, %r1150, %r1112;
	selp.b32 	%r1158, %r1157, %r1156, %p209;
	shl.b32 	%r1159, %r1158, 2;
	add.s32 	%r1160, %r1103, %r1159;
	st.shared.u32 	[%r1160], %r43;
	sub.s32 	%r1161, %r1129, %r1115;
	add.s32 	%r1162, %r1134, %r1161;
	add.s32 	%r1163, %r1162, 4;
	setp.eq.s32 	%p210, %r55, 0;
	add.s32 	%r1164, %r1157, %r1114;
	selp.b32 	%r1165, %r1164, %r1163, %p210;
	shl.b32 	%r1166, %r1165, 2;
	add.s32 	%r1167, %r1103, %r1166;
	st.shared.u32 	[%r1167], %r44;
	sub.s32 	%r1168, %r1129, %r1117;
	add.s32 	%r1169, %r1134, %r1168;
	add.s32 	%r1170, %r1169, 5;
	setp.eq.s32 	%p211, %r56, 0;
	add.s32 	%r1171, %r1164, %r1116;
	selp.b32 	%r1172, %r1171, %r1170, %p211;
	shl.b32 	%r1173, %r1172, 2;
	add.s32 	%r1174, %r1103, %r1173;
	st.shared.u32 	[%r1174], %r45;
	sub.s32 	%r1175, %r1129, %r1119;
	add.s32 	%r1176, %r1134, %r1175;
	add.s32 	%r1177, %r1176, 6;
	setp.eq.s32 	%p212, %r57, 0;
	add.s32 	%r1178, %r1171, %r1118;
	selp.b32 	%r1179, %r1178, %r1177, %p212;
	shl.b32 	%r1180, %r1179, 2;
	add.s32 	%r1181, %r1103, %r1180;
	st.shared.u32 	[%r1181], %r46;
	sub.s32 	%r1182, %r1129, %r1121;
	add.s32 	%r1183, %r1134, %r1182;
	add.s32 	%r1184, %r1183, 7;
	setp.eq.s32 	%p213, %r58, 0;
	add.s32 	%r1185, %r1178, %r1120;
	selp.b32 	%r1186, %r1185, %r1184, %p213;
	shl.b32 	%r1187, %r1186, 2;
	add.s32 	%r1188, %r1103, %r1187;
	st.shared.u32 	[%r1188], %r47;
	sub.s32 	%r1189, %r1129, %r1123;
	add.s32 	%r1190, %r1134, %r1189;
	add.s32 	%r1191, %r1190, 8;
	setp.eq.s32 	%p214, %r59, 0;
	add.s32 	%r1192, %r1185, %r1122;
	selp.b32 	%r1193, %r1192, %r1191, %p214;
	shl.b32 	%r1194, %r1193, 2;
	add.s32 	%r1195, %r1103, %r1194;
	st.shared.u32 	[%r1195], %r48;
	sub.s32 	%r1196, %r1129, %r1125;
	add.s32 	%r1197, %r1134, %r1196;
	add.s32 	%r1198, %r1197, 9;
	setp.eq.s32 	%p215, %r60, 0;
	add.s32 	%r1199, %r1192, %r1124;
	selp.b32 	%r1200, %r1199, %r1198, %p215;
	shl.b32 	%r1201, %r1200, 2;
	add.s32 	%r1202, %r1103, %r1201;
	st.shared.u32 	[%r1202], %r49;
	sub.s32 	%r1203, %r1129, %r1127;
	add.s32 	%r1204, %r1134, %r1203;
	add.s32 	%r1205, %r1204, 10;
	setp.eq.s32 	%p216, %r61, 0;
	add.s32 	%r1206, %r1199, %r1126;
	selp.b32 	%r1207, %r1206, %r1205, %p216;
	shl.b32 	%r1208, %r1207, 2;
	add.s32 	%r1209, %r1103, %r1208;
	st.shared.u32 	[%r1209], %r50;
	bar.sync 	0;
	add.s32 	%r1210, %r1132, %r39;
	setp.lt.s32 	%p217, %r39, %r1131;
	add.s32 	%r1211, %r1130, %r39;
	not.b32 	%r1212, %r1211;
	add.s32 	%r1213, %r1577, %r1212;
	add.s32 	%r1214, %r1210, -4928;
	selp.b32 	%r1215, %r1213, %r1214, %p217;
	shl.b32 	%r1216, %r39, 2;
	add.s32 	%r1217, %r1103, %r1216;
	ld.shared.u32 	%r1218, [%r1217];
	mul.wide.s32 	%rd101, %r1215, 4;
	add.s64 	%rd102, %rd3, %rd101;
	st.global.u32 	[%rd102], %r1218;
	add.s32 	%r1219, %r39, 448;
	setp.lt.s32 	%p218, %r1219, %r1131;
	add.s32 	%r1220, %r1213, -448;
	add.s32 	%r1221, %r1210, -4480;
	selp.b32 	%r1222, %r1220, %r1221, %p218;
	ld.shared.u32 	%r1223, [%r1217+1792];
	mul.wide.s32 	%rd103, %r1222, 4;
	add.s64 	%rd104, %rd3, %rd103;
	st.global.u32 	[%rd104], %r1223;
	add.s32 	%r1224, %r39, 896;
	setp.lt.s32 	%p219, %r1224, %r1131;
	add.s32 	%r1225, %r1213, -896;
	add.s32 	%r1226, %r1210, -4032;
	selp.b32 	%r1227, %r1225, %r1226, %p219;
	ld.shared.u32 	%r1228, [%r1217+3584];
	mul.wide.s32 	%rd105, %r1227, 4;
	add.s64 	%rd106, %rd3, %rd105;
	st.global.u32 	[%rd106], %r1228;
	add.s32 	%r1229, %r39, 1344;
	setp.lt.s32 	%p220, %r1229, %r1131;
	add.s32 	%r1230, %r1213, -1344;
	add.s32 	%r1231, %r1210, -3584;
	selp.b32 	%r1232, %r1230, %r1231, %p220;
	ld.shared.u32 	%r1233, [%r1217+5376];
	mul.wide.s32 	%rd107, %r1232, 4;
	add.s64 	%rd108, %rd3, %rd107;
	st.global.u32 	[%rd108], %r1233;
	add.s32 	%r1234, %r39, 1792;
	setp.lt.s32 	%p221, %r1234, %r1131;
	add.s32 	%r1235, %r1213, -1792;
	add.s32 	%r1236, %r1210, -3136;
	selp.b32 	%r1237, %r1235, %r1236, %p221;
	ld.shared.u32 	%r1238, [%r1217+7168];
	mul.wide.s32 	%rd109, %r1237, 4;
	add.s64 	%rd110, %rd3, %rd109;
	st.global.u32 	[%rd110], %r1238;
	add.s32 	%r1239, %r39, 2240;
	setp.lt.s32 	%p222, %r1239, %r1131;
	add.s32 	%r1240, %r1213, -2240;
	add.s32 	%r1241, %r1210, -2688;
	selp.b32 	%r1242, %r1240, %r1241, %p222;
	ld.shared.u32 	%r1243, [%r1217+8960];
	mul.wide.s32 	%rd111, %r1242, 4;
	add.s64 	%rd112, %rd3, %rd111;
	st.global.u32 	[%rd112], %r1243;
	add.s32 	%r1244, %r39, 2688;
	setp.lt.s32 	%p223, %r1244, %r1131;
	add.s32 	%r1245, %r1213, -2688;
	add.s32 	%r1246, %r1210, -2240;
	selp.b32 	%r1247, %r1245, %r1246, %p223;
	ld.shared.u32 	%r1248, [%r1217+10752];
	mul.wide.s32 	%rd113, %r1247, 4;
	add.s64 	%rd114, %rd3, %rd113;
	st.global.u32 	[%rd114], %r1248;
	add.s32 	%r1249, %r39, 3136;
	setp.lt.s32 	%p224, %r1249, %r1131;
	add.s32 	%r1250, %r1213, -3136;
	add.s32 	%r1251, %r1210, -1792;
	selp.b32 	%r1252, %r1250, %r1251, %p224;
	ld.shared.u32 	%r1253, [%r1217+12544];
	mul.wide.s32 	%rd115, %r1252, 4;
	add.s64 	%rd116, %rd3, %rd115;
	st.global.u32 	[%rd116], %r1253;
	add.s32 	%r1254, %r39, 3584;
	setp.lt.s32 	%p225, %r1254, %r1131;
	add.s32 	%r1255, %r1213, -3584;
	add.s32 	%r1256, %r1210, -1344;
	selp.b32 	%r1257, %r1255, %r1256, %p225;
	ld.shared.u32 	%r1258, [%r1217+14336];
	mul.wide.s32 	%rd117, %r1257, 4;
	add.s64 	%rd118, %rd3, %rd117;
	st.global.u32 	[%rd118], %r1258;
	add.s32 	%r1259, %r39, 4032;
	setp.lt.s32 	%p226, %r1259, %r1131;
	add.s32 	%r1260, %r1213, -4032;
	add.s32 	%r1261, %r1210, -896;
	selp.b32 	%r1262, %r1260, %r1261, %p226;
	ld.shared.u32 	%r1263, [%r1217+16128];
	mul.wide.s32 	%rd119, %r1262, 4;
	add.s64 	%rd120, %rd3, %rd119;
	st.global.u32 	[%rd120], %r1263;
	add.s32 	%r1264, %r39, 4480;
	setp.lt.s32 	%p227, %r1264, %r1131;
	add.s32 	%r1265, %r1213, -4480;
	add.s32 	%r1266, %r1210, -448;
	selp.b32 	%r1267, %r1265, %r1266, %p227;
	ld.shared.u32 	%r1268, [%r1217+17920];
	mul.wide.s32 	%rd121, %r1267, 4;
	add.s64 	%rd122, %rd3, %rd121;
	st.global.u32 	[%rd122], %r1268;
	bra.uni 	$L__BB8_181;
$L__BB8_26:
	ld.param.u32 	%r1573, [_ZN3cub18CUB_300001_SM_10006detail6select23DeviceSelectSweepKernelINS2_10policy_hubIiiiLb0ELNS0_10SelectImplE2EE10Policy1000EPiN6thrust24THRUST_300001_SM_1000_NS6detail15normal_iteratorINSA_10device_ptrIiEEEESF_S8_NS0_13ScanTileStateIiLb1EEE7is_evenNS0_8NullTypeEiNS2_19streaming_context_tIiLb0EEELS5_2EEEvT0_T1_T2_T3_T4_T5_T6_T7_iT8_NS1_7vsmem_tE_param_7];
	sub.s32 	%r99, %r1573, %r2;
	setp.ne.s32 	%p2, %r1, 0;
	@%p2 bra 	$L__BB8_95;
	mov.u32 	%r100, %tid.x;
	mul.lo.s32 	%r101, %r100, 11;
	setp.ge.s32 	%p101, %r101, %r99;
	@%p101 bra 	$L__BB8_29;
	add.s32 	%r673, %r101, %r2;
	mul.wide.u32 	%rd59, %r673, 4;
	add.s64 	%rd60, %rd1, %rd59;
	ld.global.u32 	%r1590, [%rd60];
$L__BB8_29:
	add.s32 	%r104, %r101, 1;
	setp.ge.s32 	%p102, %r104, %r99;
	add.s32 	%r105, %r101, %r2;
	mul.wide.u32 	%rd61, %r105, 4;
	add.s64 	%rd8, %rd1, %rd61;
	@%p102 bra 	$L__BB8_31;
	ld.global.u32 	%r1591, [%rd8+4];
$L__BB8_31:
	add.s32 	%r108, %r101, 2;
	setp.ge.s32 	%p103, %r108, %r99;
	@%p103 bra 	$L__BB8_33;
	ld.global.u32 	%r1592, [%rd8+8];
$L__BB8_33:
	add.s32 	%r111, %r101, 3;
	setp.ge.s32 	%p104, %r111, %r99;
	@%p104 bra 	$L__BB8_35;
	ld.global.u32 	%r1593, [%rd8+12];
$L__BB8_35:
	add.s32 	%r114, %r101, 4;
	setp.ge.s32 	%p105, %r114, %r99;
	@%p105 bra 	$L__BB8_37;
	ld.global.u32 	%r1594, [%rd8+16];
$L__BB8_37:
	add.s32 	%r117, %r101, 5;
	setp.ge.s32 	%p106, %r117, %r99;
	@%p106 bra 	$L__BB8_39;
	ld.global.u32 	%r1595, [%rd8+20];
$L__BB8_39:
	add.s32 	%r120, %r101, 6;
	setp.ge.s32 	%p107, %r120, %r99;
	@%p107 bra 	$L__BB8_41;
	ld.global.u32 	%r1596, [%rd8+24];
$L__BB8_41:
	add.s32 	%r123, %r101, 7;
	setp.ge.s32 	%p108, %r123, %r99;
	@%p108 bra 	$L__BB8_43;
	ld.global.u32 	%r1597, [%rd8+28];
$L__BB8_43:
	add.s32 	%r126, %r101, 8;
	setp.ge.s32 	%p109, %r126, %r99;
	@%p109 bra 	$L__BB8_45;
	ld.global.u32 	%r1598, [%rd8+32];
$L__BB8_45:
	add.s32 	%r129, %r101, 9;
	setp.ge.s32 	%p110, %r129, %r99;
	@%p110 bra 	$L__BB8_47;
	ld.global.u32 	%r1599, [%rd8+36];
$L__BB8_47:
	add.s32 	%r132, %r101, 10;
	setp.ge.s32 	%p111, %r132, %r99;
	@%p111 bra 	$L__BB8_49;
	ld.global.u32 	%r1600, [%rd8+40];
$L__BB8_49:
	setp.ge.s32 	%p112, %r101, %r99;
	bar.sync 	0;
	mov.b32 	%r1601, 1;
	@%p112 bra 	$L__BB8_51;
	add.s64 	%rd63, %rd4, %rd61;
	ld.global.u32 	%r685, [%rd63];
	not.b32 	%r686, %r685;
	and.b32  	%r1601, %r686, 1;
$L__BB8_51:
	setp.ge.s32 	%p113, %r104, %r99;
	add.s64 	%rd9, %rd4, %rd61;
	mov.b32 	%r1602, 1;
	@%p113 bra 	$L__BB8_53;
	ld.global.u32 	%r688, [%rd9+4];
	not.b32 	%r689, %r688;
	and.b32  	%r1602, %r689, 1;
$L__BB8_53:
	setp.ge.s32 	%p114, %r108, %r99;
	mov.b32 	%r1603, 1;
	@%p114 bra 	$L__BB8_55;
	ld.global.u32 	%r691, [%rd9+8];
	not.b32 	%r692, %r691;
	and.b32  	%r1603, %r692, 1;
$L__BB8_55:
	setp.ge.s32 	%p115, %r111, %r99;
	mov.b32 	%r1604, 1;
	@%p115 bra 	$L__BB8_57;
	ld.global.u32 	%r694, [%rd9+12];
	not.b32 	%r695, %r694;
	and.b32  	%r1604, %r695, 1;
$L__BB8_57:
	setp.ge.s32 	%p116, %r114, %r99;
	mov.b32 	%r1605, 1;
	@%p116 bra 	$L__BB8_59;
	ld.global.u32 	%r697, [%rd9+16];
	not.b32 	%r698, %r697;
	and.b32  	%r1605, %r698, 1;
$L__BB8_59:
	setp.ge.s32 	%p117, %r117, %r99;
	mov.b32 	%r1606, 1;
	@%p117 bra 	$L__BB8_61;
	ld.global.u32 	%r700, [%rd9+20];
	not.b32 	%r701, %r700;
	and.b32  	%r1606, %r701, 1;
$L__BB8_61:
	setp.ge.s32 	%p118, %r120, %r99;
	mov.b32 	%r1607, 1;
	@%p118 bra 	$L__BB8_63;
	ld.global.u32 	%r703, [%rd9+24];
	not.b32 	%r704, %r703;
	and.b32  	%r1607, %r704, 1;
$L__BB8_63:
	setp.ge.s32 	%p119, %r123, %r99;
	mov.b32 	%r1608, 1;
	@%p119 bra 	$L__BB8_65;
	ld.global.u32 	%r706, [%rd9+28];
	not.b32 	%r707, %r706;
	and.b32  	%r1608, %r707, 1;
$L__BB8_65:
	setp.ge.s32 	%p120, %r126, %r99;
	mov.b32 	%r1609, 1;
	@%p120 bra 	$L__BB8_67;
	ld.global.u32 	%r709, [%rd9+32];
	not.b32 	%r710, %r709;
	and.b32  	%r1609, %r710, 1;
$L__BB8_67:
	setp.ge.s32 	%p121, %r129, %r99;
	mov.b32 	%r1610, 1;
	@%p121 bra 	$L__BB8_69;
	ld.global.u32 	%r712, [%rd9+36];
	not.b32 	%r713, %r712;
	and.b32  	%r1610, %r713, 1;
$L__BB8_69:
	setp.ge.s32 	%p122, %r132, %r99;
	mov.b32 	%r1611, 1;
	@%p122 bra 	$L__BB8_71;
	ld.global.u32 	%r715, [%rd9+40];
	not.b32 	%r716, %r715;
	and.b32  	%r1611, %r716, 1;
$L__BB8_71:
	bar.sync 	0;
	add.s32 	%r748, %r1602, %r1601;
	add.s32 	%r749, %r1603, %r748;
	add.s32 	%r750, %r1604, %r749;
	add.s32 	%r751, %r1605, %r750;
	add.s32 	%r752, %r1606, %r751;
	add.s32 	%r753, %r1607, %r752;
	add.s32 	%r754, %r1608, %r753;
	add.s32 	%r755, %r1609, %r754;
	add.s32 	%r756, %r1610, %r755;
	add.s32 	%r722, %r1611, %r756;
	// begin inline asm
	mov.u32 %r717, %laneid;
	// end inline asm
	mov.b32 	%r720, 1;
	mov.b32 	%r745, 0;
	mov.b32 	%r747, -1;
	// begin inline asm
	{  .reg .s32 r0;  .reg .pred p;  shfl.sync.up.b32 r0|p, %r722, %r720, %r745, %r747;  @p add.s32 r0, r0, %r722;  mov.s32 %r718, r0;}
	// end inline asm
	mov.b32 	%r726, 2;
	// begin inline asm
	{  .reg .s32 r0;  .reg .pred p;  shfl.sync.up.b32 r0|p, %r718, %r726, %r745, %r747;  @p add.s32 r0, r0, %r718;  mov.s32 %r724, r0;}
	// end inline asm
	mov.b32 	%r732, 4;
	// begin inline asm
	{  .reg .s32 r0;  .reg .pred p;  shfl.sync.up.b32 r0|p, %r724, %r732, %r745, %r747;  @p add.s32 r0, r0, %r724;  mov.s32 %r730, r0;}
	// end inline asm
	mov.b32 	%r738, 8;
	// begin inline asm
	{  .reg .s32 r0;  .reg .pred p;  shfl.sync.up.b32 r0|p, %r730, %r738, %r745, %r747;  @p add.s32 r0, r0, %r730;  mov.s32 %r736, r0;}
	// end inline asm
	mov.b32 	%r744, 16;
	// begin inline asm
	{  .reg .s32 r0;  .reg .pred p;  shfl.sync.up.b32 r0|p, %r736, %r744, %r745, %r747;  @p add.s32 r0, r0, %r736;  mov.s32 %r742, r0;}
	// end inline asm
	setp.ne.s32 	%p123, %r717, 31;
	@%p123 bra 	$L__BB8_73;
	shr.u32 	%r757, %r100, 3;
	and.b32  	%r758, %r757, 124;
	mov.u32 	%r759, _ZZN3cub18CUB_300001_SM_10006detail6select23DeviceSelectSweepKernelINS2_10policy_hubIiiiLb0ELNS0_10SelectImplE2EE10Policy1000EPiN6thrust24THRUST_300001_SM_1000_NS6detail15normal_iteratorINSA_10device_ptrIiEEEESF_S8_NS0_13ScanTileStateIiLb1EEE7is_evenNS0_8NullTypeEiNS2_19streaming_context_tIiLb0EEELS5_2EEEvT0_T1_T2_T3_T4_T5_T6_T7_iT8_NS1_7vsmem_tEE19static_temp_storage;
	add.s32 	%r760, %r759, %r758;
	st.shared.u32 	[%r760], %r742;
$L__BB8_73:
	bar.sync 	0;
	mov.u32 	%r761, _ZZN3cub18CUB_300001_SM_10006detail6select23DeviceSelectSweepKernelINS2_10policy_hubIiiiLb0ELNS0_10SelectImplE2EE10Policy1000EPiN6thrust24THRUST_300001_SM_1000_NS6detail15normal_iteratorINSA_10device_ptrIiEEEESF_S8_NS0_13ScanTileStateIiLb1EEE7is_evenNS0_8NullTypeEiNS2_19streaming_context_tIiLb0EEELS5_2EEEvT0_T1_T2_T3_T4_T5_T6_T7_iT8_NS1_7vsmem_tEE19static_temp_storage;
	ld.shared.v4.u32 	{%r762, %r763, %r764, %r765}, [_ZZN3cub18CUB_300001_SM_10006detail6select23DeviceSelectSweepKernelINS2_10policy_hubIiiiLb0ELNS0_10SelectImplE2EE10Policy1000EPiN6thrust24THRUST_300001_SM_1000_NS6detail15normal_iteratorINSA_10device_ptrIiEEEESF_S8_NS0_13ScanTileStateIiLb1EEE7is_evenNS0_8NullTypeEiNS2_19streaming_context_tIiLb0EEELS5_2EEEvT0_T1_T2_T3_T4_T5_T6_T7_iT8_NS1_7vsmem_tEE19static_temp_storage];
	shr.u32 	%r766, %r100, 5;
	add.s32 	%r767, %r763, %r762;
	setp.eq.s32 	%p124, %r766, 2;
	selp.b32 	%r768, %r767, %r762, %p124;
	add.s32 	%r769, %r767, %r764;
	setp.eq.s32 	%p125, %r766, 3;
	selp.b32 	%r770, %r769, %r768, %p125;
	add.s32 	%r771, %r769, %r765;
	setp.eq.s32 	%p126, %r766, 4;
	selp.b32 	%r772, %r771, %r770, %p126;
	ld.shared.v4.u32 	{%r773, %r774, %r775, %r776}, [_ZZN3cub18CUB_300001_SM_10006detail6select23DeviceSelectSweepKernelINS2_10policy_hubIiiiLb0ELNS0_10SelectImplE2EE10Policy1000EPiN6thrust24THRUST_300001_SM_1000_NS6detail15normal_iteratorINSA_10device_ptrIiEEEESF_S8_NS0_13ScanTileStateIiLb1EEE7is_evenNS0_8NullTypeEiNS2_19streaming_context_tIiLb0EEELS5_2EEEvT0_T1_T2_T3_T4_T5_T6_T7_iT8_NS1_7vsmem_tEE19static_temp_storage+16];
	add.s32 	%r777, %r771, %r773;
	setp.eq.s32 	%p127, %r766, 5;
	selp.b32 	%r778, %r777, %r772, %p127;
	add.s32 	%r779, %r777, %r774;
	setp.eq.s32 	%p128, %r766, 6;
	selp.b32 	%r780, %r779, %r778, %p128;
	add.s32 	%r781, %r779, %r775;
	setp.eq.s32 	%p129, %r766, 7;
	selp.b32 	%r782, %r781, %r780, %p129;
	add.s32 	%r783, %r781, %r776;
	setp.eq.s32 	%p130, %r766, 8;
	selp.b32 	%r784, %r783, %r782, %p130;
	ld.shared.v4.u32 	{%r785, %r786, %r787, %r788}, [_ZZN3cub18CUB_300001_SM_10006detail6select23DeviceSelectSweepKernelINS2_10policy_hubIiiiLb0ELNS0_10SelectImplE2EE10Policy1000EPiN6thrust24THRUST_300001_SM_1000_NS6detail15normal_iteratorINSA_10device_ptrIiEEEESF_S8_NS0_13ScanTileStateIiLb1EEE7is_evenNS0_8NullTypeEiNS2_19streaming_context_tIiLb0EEELS5_2EEEvT0_T1_T2_T3_T4_T5_T6_T7_iT8_NS1_7vsmem_tEE19static_temp_storage+32];
	add.s32 	%r789, %r783, %r785;
	setp.eq.s32 	%p131, %r766, 9;
	selp.b32 	%r790, %r789, %r784, %p131;
	add.s32 	%r791, %r789, %r786;
	setp.eq.s32 	%p132, %r766, 10;
	selp.b32 	%r792, %r791, %r790, %p132;
	add.s32 	%r793, %r791, %r787;
	setp.eq.s32 	%p133, %r766, 11;
	selp.b32 	%r794, %r793, %r792, %p133;
	add.s32 	%r795, %r793, %r788;
	setp.eq.s32 	%p134, %r766, 12;
	selp.b32 	%r796, %r795, %r794, %p134;
	ld.shared.v2.u32 	{%r797, %r798}, [_ZZN3cub18CUB_300001_SM_10006detail6select23DeviceSelectSweepKernelINS2_10policy_hubIiiiLb0ELNS0_10SelectImplE2EE10Policy1000EPiN6thrust24THRUST_300001_SM_1000_NS6detail15normal_iteratorINSA_10device_ptrIiEEEESF_S8_NS0_13ScanTileStateIiLb1EEE7is_evenNS0_8NullTypeEiNS2_19streaming_context_tIiLb0EEELS5_2EEEvT0_T1_T2_T3_T4_T5_T6_T7_iT8_NS1_7vsmem_tEE19static_temp_storage+48];
	add.s32 	%r799, %r795, %r797;
	setp.eq.s32 	%p135, %r766, 13;
	selp.b32 	%r800, %r799, %r796, %p135;
	setp.lt.u32 	%p136, %r100, 32;
	selp.b32 	%r801, 0, %r800, %p136;
	setp.eq.s32 	%p137, %r717, 0;
	add.s32 	%r805, %r1605, %r750;
	add.s32 	%r806, %r1606, %r805;
	add.s32 	%r807, %r1607, %r806;
	add.s32 	%r808, %r1608, %r807;
	add.s32 	%r809, %r1609, %r808;
	add.s32 	%r810, %r1610, %r809;
	add.s32 	%r811, %r1611, %r810;
	sub.s32 	%r812, %r742, %r811;
	selp.b32 	%r813, 0, %r812, %p137;
	add.s32 	%r814, %r801, %r813;
	add.s32 	%r815, %r814, %r1601;
	add.s32 	%r816, %r748, %r814;
	add.s32 	%r817, %r749, %r814;
	add.s32 	%r818, %r750, %r814;
	add.s32 	%r819, %r805, %r814;
	add.s32 	%r820, %r806, %r814;
	add.s32 	%r821, %r807, %r814;
	add.s32 	%r822, %r808, %r814;
	add.s32 	%r823, %r809, %r814;
	add.s32 	%r824, %r810, %r814;
	add.s32 	%r825, %r99, %r798;
	add.s32 	%r826, %r825, %r799;
	add.s32 	%r1645, %r826, -4928;
	bar.sync 	0;
	sub.s32 	%r160, %r99, %r1645;
	sub.s32 	%r827, %r101, %r814;
	setp.eq.s32 	%p138, %r1601, 0;
	add.s32 	%r828, %r814, %r160;
	selp.b32 	%r829, %r827, %r828, %p138;
	shl.b32 	%r830, %r829, 2;
	add.s32 	%r831, %r761, %r830;
	st.shared.u32 	[%r831], %r1590;
	sub.s32 	%r832, %r104, %r815;
	setp.eq.s32 	%p139, %r1602, 0;
	add.s32 	%r833, %r828, %r1601;
	selp.b32 	%r834, %r832, %r833, %p139;
	shl.b32 	%r835, %r834, 2;
	add.s32 	%r836, %r761, %r835;
	st.shared.u32 	[%r836], %r1591;
	sub.s32 	%r837, %r101, %r816;
	add.s32 	%r838, %r837, 2;
	setp.eq.s32 	%p140, %r1603, 0;
	add.s32 	%r839, %r833, %r1602;
	selp.b32 	%r840, %r838, %r839, %p140;
	shl.b32 	%r841, %r840, 2;
	add.s32 	%r842, %r761, %r841;
	st.shared.u32 	[%r842], %r1592;
	sub.s32 	%r843, %r101, %r817;
	add.s32 	%r844, %r843, 3;
	setp.eq.s32 	%p141, %r1604, 0;
	add.s32 	%r845, %r839, %r1603;
	selp.b32 	%r846, %r844, %r845, %p141;
	shl.b32 	%r847, %r846, 2;
	add.s32 	%r848, %r761, %r847;
	st.shared.u32 	[%r848], %r1593;
	sub.s32 	%r849, %r101, %r818;
	add.s32 	%r850, %r849, 4;
	setp.eq.s32 	%p142, %r1605, 0;
	add.s32 	%r851, %r845, %r1604;
	selp.b32 	%r852, %r850, %r851, %p142;
	shl.b32 	%r853, %r852, 2;
	add.s32 	%r854, %r761, %r853;
	st.shared.u32 	[%r854], %r1594;
	sub.s32 	%r855, %r101, %r819;
	add.s32 	%r856, %r855, 5;
	setp.eq.s32 	%p143, %r1606, 0;
	add.s32 	%r857, %r851, %r1605;
	selp.b32 	%r858, %r856, %r857, %p143;
	shl.b32 	%r859, %r858, 2;
	add.s32 	%r860, %r761, %r859;
	st.shared.u32 	[%r860], %r1595;
	sub.s32 	%r861, %r101, %r820;
	add.s32 	%r862, %r861, 6;
	setp.eq.s32 	%p144, %r1607, 0;
	add.s32 	%r863, %r857, %r1606;
	selp.b32 	%r864, %r862, %r863, %p144;
	shl.b32 	%r865, %r864, 2;
	add.s32 	%r866, %r761, %r865;
	st.shared.u32 	[%r866], %r1596;
	sub.s32 	%r867, %r101, %r821;
	add.s32 	%r868, %r867, 7;
	setp.eq.s32 	%p145, %r1608, 0;
	add.s32 	%r869, %r863, %r1607;
	selp.b32 	%r870, %r868, %r869, %p145;
	shl.b32 	%r871, %r870, 2;
	add.s32 	%r872, %r761, %r871;
	st.shared.u32 	[%r872], %r1597;
	sub.s32 	%r873, %r101, %r822;
	add.s32 	%r874, %r873, 8;
	setp.eq.s32 	%p146, %r1609, 0;
	add.s32 	%r875, %r869, %r1608;
	selp.b32 	%r876, %r874, %r875, %p146;
	shl.b32 	%r877, %r876, 2;
	add.s32 	%r878, %r761, %r877;
	st.shared.u32 	[%r878], %r1598;
	sub.s32 	%r879, %r129, %r823;
	setp.eq.s32 	%p147, %r1610, 0;
	add.s32 	%r880, %r875, %r1609;
	selp.b32 	%r881, %r879, %r880, %p147;
	shl.b32 	%r882, %r881, 2;
	add.s32 	%r883, %r761, %r882;
	st.shared.u32 	[%r883], %r1599;
	sub.s32 	%r884, %r101, %r824;
	add.s32 	%r885, %r884, 10;
	setp.eq.s32 	%p148, %r1611, 0;
	add.s32 	%r886, %r880, %r1610;
	selp.b32 	%r887, %r885, %r886, %p148;
	shl.b32 	%r888, %r887, 2;
	add.s32 	%r889, %r761, %r888;
	st.shared.u32 	[%r889], %r1600;
	bar.sync 	0;
	setp.ge.s32 	%p149, %r100, %r99;
	shl.b32 	%r890, %r100, 2;
	add.s32 	%r161, %r761, %r890;
	@%p149 bra 	$L__BB8_75;
	ld.param.u32 	%r1575, [_ZN3cub18CUB_300001_SM_10006detail6select23DeviceSelectSweepKernelINS2_10policy_hubIiiiLb0ELNS0_10SelectImplE2EE10Policy1000EPiN6thrust24THRUST_300001_SM_1000_NS6detail15normal_iteratorINSA_10device_ptrIiEEEESF_S8_NS0_13ScanTileStateIiLb1EEE7is_evenNS0_8NullTypeEiNS2_19streaming_context_tIiLb0EEELS5_2EEEvT0_T1_T2_T3_T4_T5_T6_T7_iT8_NS1_7vsmem_tE_param_7];
	ld.shared.u32 	%r891, [%r161];
	not.b32 	%r892, %r100;
	add.s32 	%r893, %r1575, %r892;
	setp.lt.s32 	%p150, %r100, %r160;
	sub.s32 	%r894, %r100, %r160;
	selp.b32 	%r895, %r893, %r894, %p150;
	mul.wide.s32 	%rd65, %r895, 4;
	add.s64 	%rd66, %rd3, %rd65;
	st.global.u32 	[%rd66], %r891;
$L__BB8_75:
	ld.param.u32 	%r1576, [_ZN3cub18CUB_300001_SM_10006detail6select23DeviceSelectSweepKernelINS2_10policy_hubIiiiLb0ELNS0_10SelectImplE2EE10Policy1000EPiN6thrust24THRUST_300001_SM_1000_NS6detail15normal_iteratorINSA_10device_ptrIiEEEESF_S8_NS0_13ScanTileStateIiLb1EEE7is_evenNS0_8NullTypeEiNS2_19streaming_context_tIiLb0EEELS5_2EEEvT0_T1_T2_T3_T4_T5_T6_T7_iT8_NS1_7vsmem_tE_param_7];
	add.s32 	%r162, %r100, 448;
	sub.s32 	%r163, %r1576, %r100;
	setp.ge.s32 	%p151, %r162, %r99;
	@%p151 bra 	$L__BB8_77;
	ld.shared.u32 	%r896, [%r161+1792];
	add.s32 	%r897, %r163, -449;
	setp.lt.s32 	%p152, %r162, %r160;
	sub.s32 	%r898, %r162, %r160;
	selp.b32 	%r899, %r897, %r898, %p152;
	mul.wide.s32 	%rd67, %r899, 4;
	add.s64 	%rd68, %rd3, %rd67;
	st.global.u32 	[%rd68], %r896;
$L__BB8_77:
	add.s32 	%r164, %r100, 896;
	setp.ge.s32 	%p153, %r164, %r99;
	@%p153 bra 	$L__BB8_79;
	ld.shared.u32 	%r900, [%r161+3584];
	add.s32 	%r901, %r163, -897;
	setp.lt.s32 	%p154, %r164, %r160;
	sub.s32 	%r902, %r164, %r160;
	selp.b32 	%r903, %r901, %r902, %p154;
	mul.wide.s32 	%rd69, %r903, 4;
	add.s64 	%rd70, %rd3, %rd69;
	st.global.u32 	[%rd70], %r900;
$L__BB8_79:
	add.s32 	%r165, %r100, 1344;
	setp.ge.s32 	%p155, %r165, %r99;
	@%p155 bra 	$L__BB8_81;
	ld.shared.u32 	%r904, [%r161+5376];
	add.s32 	%r905, %r163, -1345;
	setp.lt.s32 	%p156, %r165, %r160;
	sub.s32 	%r906, %r165, %r160;
	selp.b32 	%r907, %r905, %r906, %p156;
	mul.wide.s32 	%rd71, %r907, 4;
	add.s64 	%rd72, %rd3, %rd71;
	st.global.u32 	[%rd72], %r904;
$L__BB8_81:
	add.s32 	%r166, %r100, 1792;
	setp.ge.s32 	%p157, %r166, %r99;
	@%p157 bra 	$L__BB8_83;
	ld.shared.u32 	%r908, [%r161+7168];
	add.s32 	%r909, %r163, -1793;
	setp.lt.s32 	%p158, %r166, %r160;
	sub.s32 	%r910, %r166, %r160;
	selp.b32 	%r911, %r909, %r910, %p158;
	mul.wide.s32 	%rd73, %r911, 4;
	add.s64 	%rd74, %rd3, %rd73;
	st.global.u32 	[%rd74], %r908;
$L__BB8_83:
	add.s32 	%r167, %r100, 2240;
	setp.ge.s32 	%p159, %r167, %r99;
	@%p159 bra 	$L__BB8_85;
	ld.shared.u32 	%r912, [%r161+8960];
	add.s32 	%r913, %r163, -2241;
	setp.lt.s32 	%p160, %r167, %r160;
	sub.s32 	%r914, %r167, %r160;
	selp.b32 	%r915, %r913, %r914, %p160;
	mul.wide.s32 	%rd75, %r915, 4;
	add.s64 	%rd76, %rd3, %rd75;
	st.global.u32 	[%rd76], %r912;
$L__BB8_85:
	add.s32 	%r168, %r100, 2688;
	setp.ge.s32 	%p161, %r168, %r99;
	@%p161 bra 	$L__BB8_87;
	ld.shared.u32 	%r916, [%r161+10752];
	add.s32 	%r917, %r163, -2689;
	setp.lt.s32 	%p162, %r168, %r160;
	sub.s32 	%r918, %r168, %r160;
	selp.b32 	%r919, %r917, %r918, %p162;
	mul.wide.s32 	%rd77, %r919, 4;
	add.s64 	%rd78, %rd3, %rd77;
	st.global.u32 	[%rd78], %r916;
$L__BB8_87:
	add.s32 	%r169, %r100, 3136;
	setp.ge.s32 	%p163, %r169, %r99;
	@%p163 bra 	$L__BB8_89;
	ld.shared.u32 	%r920, [%r161+12544];
	add.s32 	%r921, %r163, -3137;
	setp.lt.s32 	%p164, %r169, %r160;
	sub.s32 	%r922, %r169, %r160;
	selp.b32 	%r923, %r921, %r922, %p164;
	mul.wide.s32 	%rd79, %r923, 4;
	add.s64 	%rd80, %rd3, %rd79;
	st.global.u32 	[%rd80], %r920;
$L__BB8_89:
	add.s32 	%r170, %r100, 3584;
	setp.ge.s32 	%p165, %r170, %r99;
	@%p165 bra 	$L__BB8_91;
	ld.shared.u32 	%r924, [%r161+14336];
	add.s32 	%r925, %r163, -3585;
	setp.lt.s32 	%p166, %r170, %r160;
	sub.s32 	%r926, %r170, %r160;
	selp.b32 	%r927, %r925, %r926, %p166;
	mul.wide.s32 	%rd81, %r927, 4;
	add.s64 	%rd82, %rd3, %rd81;
	st.global.u32 	[%rd82], %r924;
$L__BB8_91:
	add.s32 	%r171, %r100, 4032;
	setp.ge.s32 	%p167, %r171, %r99;
	@%p167 bra 	$L__BB8_93;
	ld.shared.u32 	%r928, [%r161+16128];
	add.s32 	%r929, %r163, -4033;
	setp.lt.s32 	%p168, %r171, %r160;
	sub.s32 	%r930, %r171, %r160;
	selp.b32 	%r931, %r929, %r930, %p168;
	mul.wide.s32 	%rd83, %r931, 4;
	add.s64 	%rd84, %rd3, %rd83;
	st.global.u32 	[%rd84], %r928;
$L__BB8_93:
	add.s32 	%r932, %r100, 4480;
	sub.s32 	%r933, %r932, %r160;
	setp.lt.s32 	%p169, %r932, %r160;
	add.s32 	%r934, %r163, -4481;
	selp.b32 	%r172, %r934, %r933, %p169;
	setp.ge.s32 	%p170, %r932, %r99;
	@%p170 bra 	$L__BB8_179;
	ld.shared.u32 	%r935, [%r161+17920];
	mul.wide.s32 	%rd85, %r172, 4;
	add.s64 	%rd86, %rd3, %rd85;
	st.global.u32 	[%rd86], %r935;
	bra.uni 	$L__BB8_179;
$L__BB8_95:
	cvt.s64.s32 	%rd20, %r2;
	mov.u32 	%r173, %tid.x;
	mul.lo.s32 	%r174, %r173, 11;
	setp.ge.s32 	%p3, %r174, %r99;
	cvt.u64.u32 	%rd21, %r174;
	add.s64 	%rd10, %rd21, %rd20;
	shl.b64 	%rd22, %rd10, 2;
	add.s64 	%rd11, %rd1, %rd22;
	@%p3 bra 	$L__BB8_97;
	ld.global.u32 	%r1612, [%rd11];
$L__BB8_97:
	add.s32 	%r177, %r174, 1;
	setp.ge.s32 	%p4, %r177, %r99;
	@%p4 bra 	$L__BB8_99;
	ld.global.u32 	%r1613, [%rd11+4];
$L__BB8_99:
	add.s32 	%r180, %r174, 2;
	setp.ge.s32 	%p5, %r180, %r99;
	@%p5 bra 	$L__BB8_101;
	ld.global.u32 	%r1614, [%rd11+8];
$L__BB8_101:
	add.s32 	%r183, %r174, 3;
	setp.ge.s32 	%p6, %r183, %r99;
	@%p6 bra 	$L__BB8_103;
	ld.global.u32 	%r1615, [%rd11+12];
$L__BB8_103:
	add.s32 	%r186, %r174, 4;
	setp.ge.s32 	%p7, %r186, %r99;
	@%p7 bra 	$L__BB8_105;
	ld.global.u32 	%r1616, [%rd11+16];
$L__BB8_105:
	add.s32 	%r189, %r174, 5;
	setp.ge.s32 	%p8, %r189, %r99;
	@%p8 bra 	$L__BB8_107;
	ld.global.u32 	%r1617, [%rd11+20];
$L__BB8_107:
	add.s32 	%r192, %r174, 6;
	setp.ge.s32 	%p9, %r192, %r99;
	@%p9 bra 	$L__BB8_109;
	ld.global.u32 	%r1618, [%rd11+24];
$L__BB8_109:
	add.s32 	%r195, %r174, 7;
	setp.ge.s32 	%p10, %r195, %r99;
	@%p10 bra 	$L__BB8_111;
	ld.global.u32 	%r1619, [%rd11+28];
$L__BB8_111:
	add.s32 	%r198, %r174, 8;
	setp.ge.s32 	%p11, %r198, %r99;
	@%p11 bra 	$L__BB8_113;
	ld.global.u32 	%r1620, [%rd11+32];
$L__BB8_113:
	add.s32 	%r201, %r174, 9;
	setp.ge.s32 	%p12, %r201, %r99;
	@%p12 bra 	$L__BB8_115;
	ld.global.u32 	%r1621, [%rd11+36];
$L__BB8_115:
	add.s32 	%r204, %r174, 10;
	setp.ge.s32 	%p13, %r204, %r99;
	@%p13 bra 	$L__BB8_117;
	ld.global.u32 	%r1622, [%rd11+40];
$L__BB8_117:
	setp.ge.s32 	%p14, %r174, %r99;
	bar.sync 	0;
	add.s64 	%rd12, %rd4, %rd22;
	mov.b32 	%r1623, 1;
	@%p14 bra 	$L__BB8_119;
	ld.global.u32 	%r300, [%rd12];
	not.b32 	%r301, %r300;
	and.b32  	%r1623, %r301, 1;
$L__BB8_119:
	setp.ge.s32 	%p15, %r177, %r99;
	mov.b32 	%r1624, 1;
	@%p15 bra 	$L__BB8_121;
	ld.global.u32 	%r303, [%rd12+4];
	not.b32 	%r304, %r303;
	and.b32  	%r1624, %r304, 1;
$L__BB8_121:
	setp.ge.s32 	%p16, %r180, %r99;
	mov.b32 	%r1625, 1;
	@%p16 bra 	$L__BB8_123;
	ld.global.u32 	%r306, [%rd12+8];
	not.b32 	%r307, %r306;
	and.b32  	%r1625, %r307, 1;
$L__BB8_123:
	setp.ge.s32 	%p17, %r183, %r99;
	mov.b32 	%r1626, 1;
	@%p17 bra 	$L__BB8_125;
	ld.global.u32 	%r309, [%rd12+12];
	not.b32 	%r310, %r309;
	and.b32  	%r1626, %r310, 1;
$L__BB8_125:
	setp.ge.s32 	%p18, %r186, %r99;
	mov.b32 	%r1627, 1;
	@%p18 bra 	$L__BB8_127;
	ld.global.u32 	%r312, [%rd12+16];
	not.b32 	%r313, %r312;
	and.b32  	%r1627, %r313, 1;
$L__BB8_127:
	setp.ge.s32 	%p19, %r189, %r99;
	mov.b32 	%r1628, 1;
	@%p19 bra 	$L__BB8_129;
	ld.global.u32 	%r315, [%rd12+20];
	not.b32 	%r316, %r315;
	and.b32  	%r1628, %r316, 1;
$L__BB8_129:
	setp.ge.s32 	%p20, %r192, %r99;
	mov.b32 	%r1629, 1;
	@%p20 bra 	$L__BB8_131;
	ld.global.u32 	%r318, [%rd12+24];
	not.b32 	%r319, %r318;
	and.b32  	%r1629, %r319, 1;
$L__BB8_131:
	setp.ge.s32 	%p21, %r195, %r99;
	mov.b32 	%r1630, 1;
	@%p21 bra 	$L__BB8_133;
	ld.global.u32 	%r321, [%rd12+28];
	not.b32 	%r322, %r321;
	and.b32  	%r1630, %r322, 1;
$L__BB8_133:
	setp.ge.s32 	%p22, %r198, %r99;
	mov.b32 	%r1631, 1;
	@%p22 bra 	$L__BB8_135;
	ld.global.u32 	%r324, [%rd12+32];
	not.b32 	%r325, %r324;
	and.b32  	%r1631, %r325, 1;
$L__BB8_135:
	setp.ge.s32 	%p23, %r201, %r99;
	mov.b32 	%r1632, 1;
	@%p23 bra 	$L__BB8_137;
	ld.global.u32 	%r327, [%rd12+36];
	not.b32 	%r328, %r327;
	and.b32  	%r1632, %r328, 1;
$L__BB8_137:
	setp.ge.s32 	%p24, %r204, %r99;
	mov.b32 	%r1633, 1;
	@%p24 bra 	$L__BB8_139;
	ld.global.u32 	%r330, [%rd12+40];
	not.b32 	%r331, %r330;
	and.b32  	%r1633, %r331, 1;
$L__BB8_139:
	bar.sync 	0;
	add.s32 	%r363, %r1624, %r1623;
	add.s32 	%r364, %r1625, %r363;
	add.s32 	%r365, %r1626, %r364;
	add.s32 	%r366, %r1627, %r365;
	add.s32 	%r367, %r1628, %r366;
	add.s32 	%r368, %r1629, %r367;
	add.s32 	%r369, %r1630, %r368;
	add.s32 	%r370, %r1631, %r369;
	add.s32 	%r371, %r1632, %r370;
	add.s32 	%r337, %r1633, %r371;
	// begin inline asm
	mov.u32 %r332, %laneid;
	// end inline asm
	mov.b32 	%r335, 1;
	mov.b32 	%r360, 0;
	mov.b32 	%r362, -1;
	// begin inline asm
	{  .reg .s32 r0;  .reg .pred p;  shfl.sync.up.b32 r0|p, %r337, %r335, %r360, %r362;  @p add.s32 r0, r0, %r337;  mov.s32 %r333, r0;}
	// end inline asm
	mov.b32 	%r341, 2;
	// begin inline asm
	{  .reg .s32 r0;  .reg .pred p;  shfl.sync.up.b32 r0|p, %r333, %r341, %r360, %r362;  @p add.s32 r0, r0, %r333;  mov.s32 %r339, r0;}
	// end inline asm
	mov.b32 	%r347, 4;
	// begin inline asm
	{  .reg .s32 r0;  .reg .pred p;  shfl.sync.up.b32 r0|p, %r339, %r347, %r360, %r362;  @p add.s32 r0, r0, %r339;  mov.s32 %r345, r0;}
	// end inline asm
	mov.b32 	%r353, 8;
	// begin inline asm
	{  .reg .s32 r0;  .reg .pred p;  shfl.sync.up.b32 r0|p, %r345, %r353, %r360, %r362;  @p add.s32 r0, r0, %r345;  mov.s32 %r351, r0;}
	// end inline asm
	mov.b32 	%r359, 16;
	// begin inline asm
	{  .reg .s32 r0;  .reg .pred p;  shfl.sync.up.b32 r0|p, %r351, %r359, %r360, %r362;  @p add.s32 r0, r0, %r351;  mov.s32 %r357, r0;}
	// end inline asm
	setp.ne.s32 	%p25, %r332, 31;
	@%p25 bra 	$L__BB8_141;
	shr.u32 	%r372, %r173, 3;
	and.b32  	%r373, %r372, 124;
	mov.u32 	%r374, _ZZN3cub18CUB_300001_SM_10006detail6select23DeviceSelectSweepKernelINS2_10policy_hubIiiiLb0ELNS0_10SelectImplE2EE10Policy1000EPiN6thrust24THRUST_300001_SM_1000_NS6detail15normal_iteratorINSA_10device_ptrIiEEEESF_S8_NS0_13ScanTileStateIiLb1EEE7is_evenNS0_8NullTypeEiNS2_19streaming_context_tIiLb0EEELS5_2EEEvT0_T1_T2_T3_T4_T5_T6_T7_iT8_NS1_7vsmem_tEE19static_temp_storage;
	add.s32 	%r375, %r374, %r373;
	st.shared.u32 	[%r375], %r357;
$L__BB8_141:
	sub.s32 	%r376, %r357, %r337;
	bar.sync 	0;
	ld.shared.v4.u32 	{%r377, %r378, %r379, %r380}, [_ZZN3cub18CUB_300001_SM_10006detail6select23DeviceSelectSweepKernelINS2_10policy_hubIiiiLb0ELNS0_10SelectImplE2EE10Policy1000EPiN6thrust24THRUST_300001_SM_1000_NS6detail15normal_iteratorINSA_10device_ptrIiEEEESF_S8_NS0_13ScanTileStateIiLb1EEE7is_evenNS0_8NullTypeEiNS2_19streaming_context_tIiLb0EEELS5_2EEEvT0_T1_T2_T3_T4_T5_T6_T7_iT8_NS1_7vsmem_tEE19static_temp_storage];
	shr.u32 	%r381, %r173, 5;
	add.s32 	%r382, %r378, %r377;
	setp.eq.s32 	%p26, %r381, 2;
	selp.b32 	%r383, %r382, %r377, %p26;
	add.s32 	%r384, %r382, %r379;
	setp.eq.s32 	%p27, %r381, 3;
	selp.b32 	%r385, %r384, %r383, %p27;
	add.s32 	%r386, %r384, %r380;
	setp.eq.s32 	%p28, %r381, 4;
	selp.b32 	%r387, %r386, %r385, %p28;
	ld.shared.v4.u32 	{%r388, %r389, %r390, %r391}, [_ZZN3cub18CUB_300001_SM_10006detail6select23DeviceSelectSweepKernelINS2_10policy_hubIiiiLb0ELNS0_10SelectImplE2EE10Policy1000EPiN6thrust24THRUST_300001_SM_1000_NS6detail15normal_iteratorINSA_10device_ptrIiEEEESF_S8_NS0_13ScanTileStateIiLb1EEE7is_evenNS0_8NullTypeEiNS2_19streaming_context_tIiLb0EEELS5_2EEEvT0_T1_T2_T3_T4_T5_T6_T7_iT8_NS1_7vsmem_tEE19static_temp_storage+16];
	add.s32 	%r392, %r386, %r388;
	setp.eq.s32 	%p29, %r381, 5;
	selp.b32 	%r393, %r392, %r387, %p29;
	add.s32 	%r394, %r392, %r389;
	setp.eq.s32 	%p30, %r381, 6;
	selp.b32 	%r395, %r394, %r393, %p30;
	add.s32 	%r396, %r394, %r390;
	setp.eq.s32 	%p31, %r381, 7;
	selp.b32 	%r397, %r396, %r395, %p31;
	add.s32 	%r398, %r396, %r391;
	setp.eq.s32 	%p32, %r381, 8;
	selp.b32 	%r399, %r398, %r397, %p32;
	ld.shared.v4.u32 	{%r400, %r401, %r402, %r403}, [_ZZN3cub18CUB_300001_SM_10006detail6select23DeviceSelectSweepKernelINS2_10policy_hubIiiiLb0ELNS0_10SelectImplE2EE10Policy1000EPiN6thrust24THRUST_300001_SM_1000_NS6detail15normal_iteratorINSA_10device_ptrIiEEEESF_S8_NS0_13ScanTileStateIiLb1EEE7is_evenNS0_8NullTypeEiNS2_19streaming_context_tIiLb0EEELS5_2EEEvT0_T1_T2_T3_T4_T5_T6_T7_iT8_NS1_7vsmem_tEE19static_temp_storage+32];
	add.s32 	%r404, %r398, %r400;
	setp.eq.s32 	%p33, %r381, 9;
	selp.b32 	%r405, %r404, %r399, %p33;
	add.s32 	%r406, %r404, %r401;
	setp.eq.s32 	%p34, %r381, 10;
	selp.b32 	%r407, %r406, %r405, %p34;
	add.s32 	%r408, %r406, %r402;
	setp.eq.s32 	%p35, %r381, 11;
	selp.b32 	%r409, %r408, %r407, %p35;
	add.s32 	%r410, %r408, %r403;
	setp.eq.s32 	%p36, %r381, 12;
	selp.b32 	%r411, %r410, %r409, %p36;
	ld.shared.v2.u32 	{%r412, %r413}, [_ZZN3cub18CUB_300001_SM_10006detail6select23DeviceSelectSweepKernelINS2_10policy_hubIiiiLb0ELNS0_10SelectImplE2EE10Policy1000EPiN6thrust24THRUST_300001_SM_1000_NS6detail15normal_iteratorINSA_10device_ptrIiEEEESF_S8_NS0_13ScanTileStateIiLb1EEE7is_evenNS0_8NullTypeEiNS2_19streaming_context_tIiLb0EEELS5_2EEEvT0_T1_T2_T3_T4_T5_T6_T7_iT8_NS1_7vsmem_tEE19static_temp_storage+48];
	add.s32 	%r414, %r410, %r412;
	setp.eq.s32 	%p37, %r381, 13;
	selp.b32 	%r415, %r414, %r411, %p37;
	add.s32 	%r232, %r414, %r413;
	setp.gt.u32 	%p38, %r173, 31;
	setp.lt.u32 	%p39, %r173, 32;
	setp.eq.s32 	%p40, %r332, 0;
	selp.b32 	%r416, 0, %r376, %p40;
	add.s32 	%r1644, %r415, %r416;
	selp.b32 	%r234, %r376, %r1644, %p39;
	@%p38 bra 	$L__BB8_157;
	setp.ne.s32 	%p41, %r173, 0;
	mul.wide.s32 	%rd24, %r1, 8;
	add.s64 	%rd13, %rd2, %rd24;
	@%p41 bra 	$L__BB8_144;
	st.shared.u32 	[_ZZN3cub18CUB_300001_SM_10006detail6select23DeviceSelectSweepKernelINS2_10policy_hubIiiiLb0ELNS0_10SelectImplE2EE10Policy1000EPiN6thrust24THRUST_300001_SM_1000_NS6detail15normal_iteratorINSA_10device_ptrIiEEEESF_S8_NS0_13ScanTileStateIiLb1EEE7is_evenNS0_8NullTypeEiNS2_19streaming_context_tIiLb0EEELS5_2EEEvT0_T1_T2_T3_T4_T5_T6_T7_iT8_NS1_7vsmem_tEE19static_temp_storage+108], %r232;
	add.s64 	%rd25, %rd13, 256;
	mov.b32 	%r417, 100;
	// begin inline asm
	st.relaxed.gpu.v2.u32 [%rd25], {%r417, %r232};
	// end inline asm
$L__BB8_144:
	not.b32 	%r423, %r173;
	add.s32 	%r1640, %r1, %r423;
	mov.b32 	%r419, 665;
	// begin inline asm
	nanosleep.u32 %r419;
	// end inline asm
	mul.wide.s32 	%rd27, %r1640, 8;
	add.s64 	%rd28, %rd2, %rd27;
	add.s64 	%rd26, %rd28, 256;
	// begin inline asm
	ld.relaxed.gpu.v2.u32 {%r1641, %r1635}, [%rd26];
	// end inline asm
	mov.b32 	%r1636, 238;
$L__BB8_145:
	setp.eq.s32 	%p42, %r1641, 99;
	mov.b32 	%r424, -1;
	vote.sync.any.pred 	%p43, %p42, %r424;
	not.pred 	%p44, %p43;
	@%p44 bra 	$L__BB8_147;
	// begin inline asm
	nanosleep.u32 %r1636;
	// end inline asm
	shr.u32 	%r1636, %r1636, 1;
	// begin inline asm
	ld.relaxed.gpu.v2.u32 {%r1641, %r1635}, [%rd26];
	// end inline asm
	bra.uni 	$L__BB8_145;
$L__BB8_147:
	setp.eq.s32 	%p45, %r1641, 101;
	mov.b32 	%r451, -1;
	vote.sync.ballot.b32 	%r453, %p45, %r451;
	// begin inline asm
	mov.u32 %r426, %lanemask_ge;
	// end inline asm
	and.b32  	%r454, %r453, %r426;
	or.b32  	%r455, %r454, -2147483648;
	add.s32 	%r456, %r455, -1;
	not.b32 	%r457, %r455;
	and.b32  	%r458, %r457, %r456;
	popc.b32 	%r430, %r458;
	mov.b32 	%r429, 1;
	// begin inline asm
	shfl.sync.down.b32 %r427, %r1635, %r429, %r430, %r451;
	// end inline asm
	setp.lt.s32 	%p47, %r332, %r430;
	selp.b32 	%r459, %r427, 0, %p47;
	add.s32 	%r433, %r459, %r1635;
	mov.b32 	%r434, 2;
	// begin inline asm
	shfl.sync.down.b32 %r432, %r433, %r434, %r430, %r451;
	// end inline asm
	add.s32 	%r460, %r332, 2;
	setp.gt.s32 	%p48, %r460, %r430;
	selp.b32 	%r461, 0, %r432, %p48;
	add.s32 	%r438, %r433, %r461;
	mov.b32 	%r439, 4;
	// begin inline asm
	shfl.sync.down.b32 %r437, %r438, %r439, %r430, %r451;
	// end inline asm
	add.s32 	%r462, %r332, 4;
	setp.gt.s32 	%p49, %r462, %r430;
	selp.b32 	%r463, 0, %r437, %p49;
	add.s32 	%r443, %r438, %r463;
	mov.b32 	%r444, 8;
	// begin inline asm
	shfl.sync.down.b32 %r442, %r443, %r444, %r430, %r451;
	// end inline asm
	add.s32 	%r464, %r332, 8;
	setp.gt.s32 	%p50, %r464, %r430;
	selp.b32 	%r465, 0, %r442, %p50;
	add.s32 	%r448, %r443, %r465;
	mov.b32 	%r449, 16;
	// begin inline asm
	shfl.sync.down.b32 %r447, %r448, %r449, %r430, %r451;
	// end inline asm
	add.s32 	%r466, %r332, 16;
	setp.gt.s32 	%p51, %r466, %r430;
	selp.b32 	%r467, 0, %r447, %p51;
	add.s32 	%r1637, %r448, %r467;
	add.s64 	%rd15, %rd2, 256;
	mov.b32 	%r1638, 238;
$L__BB8_148:
	setp.ne.s32 	%p52, %r1641, 101;
	mov.b32 	%r468, -1;
	vote.sync.all.pred 	%p53, %p52, %r468;
	not.pred 	%p54, %p53;
	@%p54 bra 	$L__BB8_153;
	shr.u32 	%r1638, %r1638, 1;
	mul.wide.s32 	%rd53, %r1640, 8;
	add.s64 	%rd54, %rd15, %rd53;
	add.s64 	%rd52, %rd54, -256;
	// begin inline asm
	ld.relaxed.gpu.v2.u32 {%r1641, %r1642}, [%rd52];
	// end inline asm
	mov.u32 	%r1643, %r1638;
$L__BB8_150:
	setp.eq.s32 	%p91, %r1641, 99;
	mov.b32 	%r623, -1;
	vote.sync.any.pred 	%p92, %p91, %r623;
	not.pred 	%p93, %p92;
	@%p93 bra 	$L__BB8_152;
	// begin inline asm
	nanosleep.u32 %r1643;
	// end inline asm
	shr.u32 	%r1643, %r1643, 1;
	// begin inline asm
	ld.relaxed.gpu.v2.u32 {%r1641, %r1642}, [%rd52];
	// end inline asm
	bra.uni 	$L__BB8_150;
$L__BB8_152:
	setp.eq.s32 	%p94, %r1641, 101;
	mov.b32 	%r649, -1;
	vote.sync.ballot.b32 	%r650, %p94, %r649;
	and.b32  	%r651, %r650, %r426;
	or.b32  	%r652, %r651, -2147483648;
	add.s32 	%r653, %r652, -1;
	not.b32 	%r654, %r652;
	and.b32  	%r655, %r654, %r653;
	popc.b32 	%r628, %r655;
	mov.b32 	%r627, 1;
	// begin inline asm
	shfl.sync.down.b32 %r625, %r1642, %r627, %r628, %r649;
	// end inline asm
	setp.lt.s32 	%p96, %r332, %r628;
	selp.b32 	%r656, %r625, 0, %p96;
	add.s32 	%r631, %r656, %r1642;
	mov.b32 	%r632, 2;
	// begin inline asm
	shfl.sync.down.b32 %r630, %r631, %r632, %r628, %r649;
	// end inline asm
	setp.gt.s32 	%p97, %r460, %r628;
	selp.b32 	%r658, 0, %r630, %p97;
	add.s32 	%r636, %r631, %r658;
	mov.b32 	%r637, 4;
	// begin inline asm
	shfl.sync.down.b32 %r635, %r636, %r637, %r628, %r649;
	// end inline asm
	setp.gt.s32 	%p98, %r462, %r628;
	selp.b32 	%r660, 0, %r635, %p98;
	add.s32 	%r641, %r636, %r660;
	mov.b32 	%r642, 8;
	// begin inline asm
	shfl.sync.down.b32 %r640, %r641, %r642, %r628, %r649;
	// end inline asm
	add.s32 	%r661, %r332, 8;
	setp.gt.s32 	%p99, %r661, %r628;
	selp.b32 	%r662, 0, %r640, %p99;
	add.s32 	%r646, %r641, %r662;
	mov.b32 	%r647, 16;
	// begin inline asm
	shfl.sync.down.b32 %r645, %r646, %r647, %r628, %r649;
	// end inline asm
	add.s32 	%r663, %r332, 16;
	setp.gt.s32 	%p100, %r663, %r628;
	selp.b32 	%r664, 0, %r645, %p100;
	add.s32 	%r665, %r664, %r1637;
	add.s32 	%r1637, %r665, %r646;
	add.s32 	%r1640, %r1640, -32;
	bra.uni 	$L__BB8_148;
$L__BB8_153:
	setp.ne.s32 	%p55, %r173, 0;
	@%p55 bra 	$L__BB8_155;
	add.s32 	%r471, %r1637, %r232;
	add.s64 	%rd29, %rd13, 256;
	mov.b32 	%r470, 101;
	// begin inline asm
	st.relaxed.gpu.v2.u32 [%rd29], {%r470, %r471};
	// end inline asm
	st.shared.u32 	[_ZZN3cub18CUB_300001_SM_10006detail6select23DeviceSelectSweepKernelINS2_10policy_hubIiiiLb0ELNS0_10SelectImplE2EE10Policy1000EPiN6thrust24THRUST_300001_SM_1000_NS6detail15normal_iteratorINSA_10device_ptrIiEEEESF_S8_NS0_13ScanTileStateIiLb1EEE7is_evenNS0_8NullTypeEiNS2_19streaming_context_tIiLb0EEELS5_2EEEvT0_T1_T2_T3_T4_T5_T6_T7_iT8_NS1_7vsmem_tEE19static_temp_storage+100], %r1637;
	st.shared.u32 	[_ZZN3cub18CUB_300001_SM_10006detail6select23DeviceSelectSweepKernelINS2_10policy_hubIiiiLb0ELNS0_10SelectImplE2EE10Policy1000EPiN6thrust24THRUST_300001_SM_1000_NS6detail15normal_iteratorINSA_10device_ptrIiEEEESF_S8_NS0_13ScanTileStateIiLb1EEE7is_evenNS0_8NullTypeEiNS2_19streaming_context_tIiLb0EEELS5_2EEEvT0_T1_T2_T3_T4_T5_T6_T7_iT8_NS1_7vsmem_tEE19static_temp_storage+104], %r471;
$L__BB8_155:
	setp.ne.s32 	%p56, %r332, 0;
	mov.u32 	%r1644, %r234;
	@%p56 bra 	$L__BB8_157;
	st.shared.u32 	[_ZZN3cub18CUB_300001_SM_10006detail6select23DeviceSelectSweepKernelINS2_10policy_hubIiiiLb0ELNS0_10SelectImplE2EE10Policy1000EPiN6thrust24THRUST_300001_SM_1000_NS6detail15normal_iteratorINSA_10device_ptrIiEEEESF_S8_NS0_13ScanTileStateIiLb1EEE7is_evenNS0_8NullTypeEiNS2_19streaming_context_tIiLb0EEELS5_2EEEvT0_T1_T2_T3_T4_T5_T6_T7_iT8_NS1_7vsmem_tEE19static_temp_storage+72], %r1637;
	mov.u32 	%r1644, %r1637;
$L__BB8_157:
	ld.param.u32 	%r1574, [_ZN3cub18CUB_300001_SM_10006detail6select23DeviceSelectSweepKernelINS2_10policy_hubIiiiLb0ELNS0_10SelectImplE2EE10Policy1000EPiN6thrust24THRUST_300001_SM_1000_NS6detail15normal_iteratorINSA_10device_ptrIiEEEESF_S8_NS0_13ScanTileStateIiLb1EEE7is_evenNS0_8NullTypeEiNS2_19streaming_context_tIiLb0EEELS5_2EEEvT0_T1_T2_T3_T4_T5_T6_T7_iT8_NS1_7vsmem_tE_param_7];
	bar.sync 	0;
	setp.eq.s32 	%p57, %r173, 0;
	mov.u32 	%r472, _ZZN3cub18CUB_300001_SM_10006detail6select23DeviceSelectSweepKernelINS2_10policy_hubIiiiLb0ELNS0_10SelectImplE2EE10Policy1000EPiN6thrust24THRUST_300001_SM_1000_NS6detail15normal_iteratorINSA_10device_ptrIiEEEESF_S8_NS0_13ScanTileStateIiLb1EEE7is_evenNS0_8NullTypeEiNS2_19streaming_context_tIiLb0EEELS5_2EEEvT0_T1_T2_T3_T4_T5_T6_T7_iT8_NS1_7vsmem_tEE19static_temp_storage;
	ld.shared.u32 	%r473, [_ZZN3cub18CUB_300001_SM_10006detail6select23DeviceSelectSweepKernelINS2_10policy_hubIiiiLb0ELNS0_10SelectImplE2EE10Policy1000EPiN6thrust24THRUST_300001_SM_1000_NS6detail15normal_iteratorINSA_10device_ptrIiEEEESF_S8_NS0_13ScanTileStateIiLb1EEE7is_evenNS0_8NullTypeEiNS2_19streaming_context_tIiLb0EEELS5_2EEEvT0_T1_T2_T3_T4_T5_T6_T7_iT8_NS1_7vsmem_tEE19static_temp_storage+72];
	selp.b32 	%r474, 0, %r473, %p57;
	add.s32 	%r475, %r474, %r1644;
	add.s32 	%r476, %r475, %r1623;
	add.s32 	%r478, %r363, %r475;
	add.s32 	%r479, %r478, %r1625;
	add.s32 	%r480, %r479, %r1626;
	add.s32 	%r481, %r480, %r1627;
	add.s32 	%r482, %r481, %r1628;
	add.s32 	%r483, %r482, %r1629;
	add.s32 	%r484, %r483, %r1630;
	add.s32 	%r485, %r484, %r1631;
	add.s32 	%r486, %r485, %r1632;
	ld.shared.v2.u32 	{%r487, %r488}, [_ZZN3cub18CUB_300001_SM_10006detail6select23DeviceSelectSweepKernelINS2_10policy_hubIiiiLb0ELNS0_10SelectImplE2EE10Policy1000EPiN6thrust24THRUST_300001_SM_1000_NS6detail15normal_iteratorINSA_10device_ptrIiEEEESF_S8_NS0_13ScanTileStateIiLb1EEE7is_evenNS0_8NullTypeEiNS2_19streaming_context_tIiLb0EEELS5_2EEEvT0_T1_T2_T3_T4_T5_T6_T7_iT8_NS1_7vsmem_tEE19static_temp_storage+104];
	ld.shared.u32 	%r489, [_ZZN3cub18CUB_300001_SM_10006detail6select23DeviceSelectSweepKernelINS2_10policy_hubIiiiLb0ELNS0_10SelectImplE2EE10Policy1000EPiN6thrust24THRUST_300001_SM_1000_NS6detail15normal_iteratorINSA_10device_ptrIiEEEESF_S8_NS0_13ScanTileStateIiLb1EEE7is_evenNS0_8NullTypeEiNS2_19streaming_context_tIiLb0EEELS5_2EEEvT0_T1_T2_T3_T4_T5_T6_T7_iT8_NS1_7vsmem_tEE19static_temp_storage+100];
	mov.u32 	%r491, %nctaid.y;
	mov.u32 	%r492, %ctaid.y;
	mad.lo.s32 	%r493, %r284, %r491, %r492;
	mul.lo.s32 	%r494, %r493, 4928;
	sub.s32 	%r495, %r494, %r489;
	sub.s32 	%r496, 4928, %r99;
	sub.s32 	%r1645, %r487, %r496;
	sub.s32 	%r497, %r496, %r488;
	bar.sync 	0;
	add.s32 	%r267, %r497, %r99;
	sub.s32 	%r498, %r475, %r489;
	mul.lo.s32 	%r499, %r173, 11;
	sub.s32 	%r500, %r499, %r498;
	setp.eq.s32 	%p58, %r1623, 0;
	add.s32 	%r501, %r498, %r267;
	selp.b32 	%r502, %r500, %r501, %p58;
	shl.b32 	%r503, %r502, 2;
	add.s32 	%r504, %r472, %r503;
	st.shared.u32 	[%r504], %r1612;
	sub.s32 	%r505, %r489, %r476;
	add.s32 	%r506, %r499, %r505;
	add.s32 	%r507, %r506, 1;
	setp.eq.s32 	%p59, %r1624, 0;
	add.s32 	%r508, %r501, %r1623;
	selp.b32 	%r509, %r507, %r508, %p59;
	shl.b32 	%r510, %r509, 2;
	add.s32 	%r511, %r472, %r510;
	st.shared.u32 	[%r511], %r1613;
	sub.s32 	%r512, %r489, %r478;
	add.s32 	%r513, %r499, %r512;
	add.s32 	%r514, %r513, 2;
	setp.eq.s32 	%p60, %r1625, 0;
	add.s32 	%r515, %r508, %r1624;
	selp.b32 	%r516, %r514, %r515, %p60;
	shl.b32 	%r517, %r516, 2;
	add.s32 	%r518, %r472, %r517;
	st.shared.u32 	[%r518], %r1614;
	sub.s32 	%r519, %r489, %r479;
	add.s32 	%r520, %r499, %r519;
	add.s32 	%r521, %r520, 3;
	setp.eq.s32 	%p61, %r1626, 0;
	add.s32 	%r522, %r515, %r1625;
	selp.b32 	%r523, %r521, %r522, %p61;
	shl.b32 	%r524, %r523, 2;
	add.s32 	%r525, %r472, %r524;
	st.shared.u32 	[%r525], %r1615;
	sub.s32 	%r526, %r489, %r480;
	add.s32 	%r527, %r499, %r526;
	add.s32 	%r528, %r527, 4;
	setp.eq.s32 	%p62, %r1627, 0;
	add.s32 	%r529, %r522, %r1626;
	selp.b32 	%r530, %r528, %r529, %p62;
	shl.b32 	%r531, %r530, 2;
	add.s32 	%r532, %r472, %r531;
	st.shared.u32 	[%r532], %r1616;
	sub.s32 	%r533, %r489, %r481;
	add.s32 	%r534, %r499, %r533;
	add.s32 	%r535, %r534, 5;
	setp.eq.s32 	%p63, %r1628, 0;
	add.s32 	%r536, %r529, %r1627;
	selp.b32 	%r537, %r535, %r536, %p63;
	shl.b32 	%r538, %r537, 2;
	add.s32 	%r539, %r472, %r538;
	st.shared.u32 	[%r539], %r1617;
	sub.s32 	%r540, %r489, %r482;
	add.s32 	%r541, %r499, %r540;
	add.s32 	%r542, %r541, 6;
	setp.eq.s32 	%p64, %r1629, 0;
	add.s32 	%r543, %r536, %r1628;
	selp.b32 	%r544, %r542, %r543, %p64;
	shl.b32 	%r545, %r544, 2;
	add.s32 	%r546, %r472, %r545;
	st.shared.u32 	[%r546], %r1618;
	sub.s32 	%r547, %r489, %r483;
	add.s32 	%r548, %r499, %r547;
	add.s32 	%r549, %r548, 7;
	setp.eq.s32 	%p65, %r1630, 0;
	add.s32 	%r550, %r543, %r1629;
	selp.b32 	%r551, %r549, %r550, %p65;
	shl.b32 	%r552, %r551, 2;
	add.s32 	%r553, %r472, %r552;
	st.shared.u32 	[%r553], %r1619;
	sub.s32 	%r554, %r489, %r484;
	add.s32 	%r555, %r499, %r554;
	add.s32 	%r556, %r555, 8;
	setp.eq.s32 	%p66, %r1631, 0;
	add.s32 	%r557, %r550, %r1630;
	selp.b32 	%r558, %r556, %r557, %p66;
	shl.b32 	%r559, %r558, 2;
	add.s32 	%r560, %r472, %r559;
	st.shared.u32 	[%r560], %r1620;
	sub.s32 	%r561, %r489, %r485;
	add.s32 	%r562, %r499, %r561;
	add.s32 	%r563, %r562, 9;
	setp.eq.s32 	%p67, %r1632, 0;
	add.s32 	%r564, %r557, %r1631;
	selp.b32 	%r565, %r563, %r564, %p67;
	shl.b32 	%r566, %r565, 2;
	add.s32 	%r567, %r472, %r566;
	st.shared.u32 	[%r567], %r1621;
	sub.s32 	%r568, %r489, %r486;
	add.s32 	%r569, %r499, %r568;
	add.s32 	%r570, %r569, 10;
	setp.eq.s32 	%p68, %r1633, 0;
	add.s32 	%r571, %r564, %r1632;
	selp.b32 	%r572, %r570, %r571, %p68;
	shl.b32 	%r573, %r572, 2;
	add.s32 	%r574, %r472, %r573;
	st.shared.u32 	[%r574], %r1622;
	bar.sync 	0;
	sub.s32 	%r575, %r489, %r267;
	add.s32 	%r576, %r495, %r173;
	not.b32 	%r577, %r576;
	add.s32 	%r268, %r1574, %r577;
	add.s32 	%r269, %r575, %r173;
	setp.ge.s32 	%p69, %r173, %r99;
	shl.b32 	%r578, %r173, 2;
	add.s32 	%r270, %r472, %r578;
	@%p69 bra 	$L__BB8_159;
	ld.shared.u32 	%r579, [%r270];
	setp.lt.s32 	%p70, %r173, %r267;
	selp.b32 	%r580, %r268, %r269, %p70;
	mul.wide.s32 	%rd30, %r580, 4;
	add.s64 	%rd31, %rd3, %rd30;
	st.global.u32 	[%rd31], %r579;
$L__BB8_159:
	add.s32 	%r271, %r173, 448;
	setp.ge.s32 	%p71, %r271, %r99;
	@%p71 bra 	$L__BB8_161;
	ld.shared.u32 	%r581, [%r270+1792];
	add.s32 	%r582, %r269, 448;
	add.s32 	%r583, %r268, -448;
	setp.lt.s32 	%p72, %r271, %r267;
	selp.b32 	%r584, %r583, %r582, %p72;
	mul.wide.s32 	%rd32, %r584, 4;
	add.s64 	%rd33, %rd3, %rd32;
	st.global.u32 	[%rd33], %r581;
$L__BB8_161:
	add.s32 	%r272, %r173, 896;
	setp.ge.s32 	%p73, %r272, %r99;
	@%p73 bra 	$L__BB8_163;
	ld.shared.u32 	%r585, [%r270+3584];
	add.s32 	%r586, %r269, 896;
	add.s32 	%r587, %r268, -896;
	setp.lt.s32 	%p74, %r272, %r267;
	selp.b32 	%r588, %r587, %r586, %p74;
	mul.wide.s32 	%rd34, %r588, 4;
	add.s64 	%rd35, %rd3, %rd34;
	st.global.u32 	[%rd35], %r585;
$L__BB8_163:
	add.s32 	%r273, %r173, 1344;
	setp.ge.s32 	%p75, %r273, %r99;
	@%p75 bra 	$L__BB8_165;
	ld.shared.u32 	%r589, [%r270+5376];
	add.s32 	%r590, %r269, 1344;
	add.s32 	%r591, %r268, -1344;
	setp.lt.s32 	%p76, %r273, %r267;
	selp.b32 	%r592, %r591, %r590, %p76;
	mul.wide.s32 	%rd36, %r592, 4;
	add.s64 	%rd37, %rd3, %rd36;
	st.global.u32 	[%rd37], %r589;
$L__BB8_165:
	add.s32 	%r274, %r173, 1792;
	setp.ge.s32 	%p77, %r274, %r99;
	@%p77 bra 	$L__BB8_167;
	ld.shared.u32 	%r593, [%r270+7168];
	add.s32 	%r594, %r269, 1792;
	add.s32 	%r595, %r268, -1792;
	setp.lt.s32 	%p78, %r274, %r267;
	selp.b32 	%r596, %r595, %r594, %p78;
	mul.wide.s32 	%rd38, %r596, 4;
	add.s64 	%rd39, %rd3, %rd38;
	st.global.u32 	[%rd39], %r593;
$L__BB8_167:
	add.s32 	%r275, %r173, 2240;
	setp.ge.s32 	%p79, %r275, %r99;
	@%p79 bra 	$L__BB8_169;
	ld.shared.u32 	%r597, [%r270+8960];
	add.s32 	%r598, %r269, 2240;
	add.s32 	%r599, %r268, -2240;
	setp.lt.s32 	%p80, %r275, %r267;
	selp.b32 	%r600, %r599, %r598, %p80;
	mul.wide.s32 	%rd40, %r600, 4;
	add.s64 	%rd41, %rd3, %rd40;
	st.global.u32 	[%rd41], %r597;
$L__BB8_169:
	add.s32 	%r276, %r173, 2688;
	setp.ge.s32 	%p81, %r276, %r99;
	@%p81 bra 	$L__BB8_171;
	ld.shared.u32 	%r601, [%r270+10752];
	add.s32 	%r602, %r269, 2688;
	add.s32 	%r603, %r268, -2688;
	setp.lt.s32 	%p82, %r276, %r267;
	selp.b32 	%r604, %r603, %r602, %p82;
	mul.wide.s32 	%rd42, %r604, 4;
	add.s64 	%rd43, %rd3, %rd42;
	st.global.u32 	[%rd43], %r601;
$L__BB8_171:
	add.s32 	%r277, %r173, 3136;
	setp.ge.s32 	%p83, %r277, %r99;
	@%p83 bra 	$L__BB8_173;
	ld.shared.u32 	%r605, [%r270+12544];
	add.s32 	%r606, %r269, 3136;
	add.s32 	%r607, %r268, -3136;
	setp.lt.s32 	%p84, %r277, %r267;
	selp.b32 	%r608, %r607, %r606, %p84;
	mul.wide.s32 	%rd44, %r608, 4;
	add.s64 	%rd45, %rd3, %rd44;
	st.global.u32 	[%rd45], %r605;
$L__BB8_173:
	add.s32 	%r278, %r173, 3584;
	setp.ge.s32 	%p85, %r278, %r99;
	@%p85 bra 	$L__BB8_175;
	ld.shared.u32 	%r609, [%r270+14336];
	add.s32 	%r610, %r269, 3584;
	add.s32 	%r611, %r268, -3584;
	setp.lt.s32 	%p86, %r278, %r267;
	selp.b32 	%r612, %r611, %r610, %p86;
	mul.wide.s32 	%rd46, %r612, 4;
	add.s64 	%rd47, %rd3, %rd46;
	st.global.u32 	[%rd47], %r609;
$L__BB8_175:
	add.s32 	%r279, %r173, 4032;
	setp.ge.s32 	%p87, %r279, %r99;
	@%p87 bra 	$L__BB8_177;
	ld.shared.u32 	%r613, [%r270+16128];
	add.s32 	%r614, %r269, 4032;
	add.s32 	%r615, %r268, -4032;
	setp.lt.s32 	%p88, %r279, %r267;
	selp.b32 	%r616, %r615, %r614, %p88;
	mul.wide.s32 	%rd48, %r616, 4;
	add.s64 	%rd49, %rd3, %rd48;
	st.global.u32 	[%rd49], %r613;
$L__BB8_177:
	add.s32 	%r617, %r173, 4480;
	setp.lt.s32 	%p89, %r617, %r267;
	add.s32 	%r618, %r268, -4480;
	add.s32 	%r619, %r269, 4480;
	selp.b32 	%r280, %r618, %r619, %p89;
	setp.ge.s32 	%p90, %r617, %r99;
	@%p90 bra 	$L__BB8_179;
	ld.shared.u32 	%r620, [%r270+17920];
	mul.wide.s32 	%rd50, %r280, 4;
	add.s64 	%rd51, %rd3, %rd50;
	st.global.u32 	[%rd51], %r620;
$L__BB8_179:
	mov.u32 	%r936, %tid.x;
	setp.ne.s32 	%p171, %r936, 0;
	@%p171 bra 	$L__BB8_181;
	ld.param.u64 	%rd159, [_ZN3cub18CUB_300001_SM_10006detail6select23DeviceSelectSweepKernelINS2_10policy_hubIiiiLb0ELNS0_10SelectImplE2EE10Policy1000EPiN6thrust24THRUST_300001_SM_1000_NS6detail15normal_iteratorINSA_10device_ptrIiEEEESF_S8_NS0_13ScanTileStateIiLb1EEE7is_evenNS0_8NullTypeEiNS2_19streaming_context_tIiLb0EEELS5_2EEEvT0_T1_T2_T3_T4_T5_T6_T7_iT8_NS1_7vsmem_tE_param_3];
	cvta.to.global.u64 	%rd87, %rd159;
	st.global.u32 	[%rd87], %r1645;
$L__BB8_181:
	ret;

}
	// .globl	_ZN3cub18CUB_300001_SM_10006detail6select23DeviceSelectSweepKernelINS2_10policy_hubIiilLb0ELNS0_10SelectImplE2EE10Policy1000EPiN6thrust24THRUST_300001_SM_1000_NS6detail15normal_iteratorINSA_10device_ptrIiEEEESF_PlNS0_13ScanTileStateIiLb1EEE7is_evenNS0_8NullTypeEiNS2_19streaming_context_tIlLb1EEELS5_2EEEvT0_T1_T2_T3_T4_T5_T6_T7_iT8_NS1_7vsmem_tE
.visible .entry _ZN3cub18CUB_300001_SM_10006detail6select23DeviceSelectSweepKernelINS2_10policy_hubIiilLb0ELNS0_10SelectImplE2EE10Policy1000EPiN6thrust24THRUST_300001_SM_1000_NS6detail15normal_iteratorINSA_10device_ptrIiEEEESF_PlNS0_13ScanTileStateIiLb1EEE7is_evenNS0_8NullTypeEiNS2_19streaming_context_tIlLb1EEELS5_2EEEvT0_T1_T2_T3_T4_T5_T6_T7_iT8_NS1_7vsmem_tE(
	.param .u64 .ptr .align 1 _ZN3cub18CUB_300001_SM_10006detail6select23DeviceSelectSweepKernelINS2_10policy_hubIiilLb0ELNS0_10SelectImplE2EE10Policy1000EPiN6thrust24THRUST_300001_SM_1000_NS6detail15normal_iteratorINSA_10device_ptrIiEEEESF_PlNS0_13ScanTileStateIiLb1EEE7is_evenNS0_8NullTypeEiNS2_19streaming_context_tIlLb1EEELS5_2EEEvT0_T1_T2_T3_T4_T5_T6_T7_iT8_NS1_7vsmem_tE_param_0,
	.param .align 8 .b8 _ZN3cub18CUB_300001_SM_10006detail6select23DeviceSelectSweepKernelINS2_10policy_hubIiilLb0ELNS0_10SelectImplE2EE10Policy1000EPiN6thrust24THRUST_300001_SM_1000_NS6detail15normal_iteratorINSA_10device_ptrIiEEEESF_PlNS0_13ScanTileStateIiLb1EEE7is_evenNS0_8NullTypeEiNS2_19streaming_context_tIlLb1EEELS5_2EEEvT0_T1_T2_T3_T4_T5_T6_T7_iT8_NS1_7vsmem_tE_param_1[8],
	.param .align 8 .b8 _ZN3cub18CUB_300001_SM_10006detail6select23DeviceSelectSweepKernelINS2_10policy_hubIiilLb0ELNS0_10SelectImplE2EE10Policy1000EPiN6thrust24THRUST_300001_SM_1000_NS6detail15normal_iteratorINSA_10device_ptrIiEEEESF_PlNS0_13ScanTileStateIiLb1EEE7is_evenNS0_8NullTypeEiNS2_19streaming_context_tIlLb1EEELS5_2EEEvT0_T1_T2_T3_T4_T5_T6_T7_iT8_NS1_7vsmem_tE_param_2[8],
	.param .u64 .ptr .align 1 _ZN3cub18CUB_300001_SM_10006detail6select23DeviceSelectSweepKernelINS2_10policy_hubIiilLb0ELNS0_10SelectImplE2EE10Policy1000EPiN6thrust24THRUST_300001_SM_1000_NS6detail15normal_iteratorINSA_10device_ptrIiEEEESF_PlNS0_13ScanTileStateIiLb1EEE7is_evenNS0_8NullTypeEiNS2_19streaming_context_tIlLb1EEELS5_2EEEvT0_T1_T2_T3_T4_T5_T6_T7_iT8_NS1_7vsmem_tE_param_3,
	.param .align 8 .b8 _ZN3cub18CUB_300001_SM_10006detail6select23DeviceSelectSweepKernelINS2_10policy_hubIiilLb0ELNS0_10SelectImplE2EE10Policy1000EPiN6thrust24THRUST_300001_SM_1000_NS6detail15normal_iteratorINSA_10device_ptrIiEEEESF_PlNS0_13ScanTileStateIiLb1EEE7is_evenNS0_8NullTypeEiNS2_19streaming_context_tIlLb1EEELS5_2EEEvT0_T1_T2_T3_T4_T5_T6_T7_iT8_NS1_7vsmem_tE_param_4[8],
	.param .align 1 .b8 _ZN3cub18CUB_300001_SM_10006detail6select23DeviceSelectSweepKernelINS2_10policy_hubIiilLb0ELNS0_10SelectImplE2EE10Policy1000EPiN6thrust24THRUST_300001_SM_1000_NS6detail15normal_iteratorINSA_10device_ptrIiEEEESF_PlNS0_13ScanTileStateIiLb1EEE7is_evenNS0_8NullTypeEiNS2_19streaming_context_tIlLb1EEELS5_2EEEvT0_T1_T2_T3_T4_T5_T6_T7_iT8_NS1_7vsmem_tE_param_5[1],
	.param .align 1 .b8 _ZN3cub18CUB_300001_SM_10006detail6select23DeviceSelectSweepKernelINS2_10policy_hubIiilLb0ELNS0_10SelectImplE2EE10Policy1000EPiN6thrust24THRUST_300001_SM_1000_NS6detail15normal_iteratorINSA_10device_ptrIiEEEESF_PlNS0_13ScanTileStateIiLb1EEE7is_evenNS0_8NullTypeEiNS2_19streaming_context_tIlLb1EEELS5_2EEEvT0_T1_T2_T3_T4_T5_T6_T7_iT8_NS1_7vsmem_tE_param_6[1],
	.param .u32 _ZN3cub18CUB_300001_SM_10006detail6select23DeviceSelectSweepKernelINS2_10policy_hubIiilLb0ELNS0_10SelectImplE2EE10Policy1000EPiN6thrust24THRUST_300001_SM_1000_NS6detail15normal_iteratorINSA_10device_ptrIiEEEESF_PlNS0_13ScanTileStateIiLb1EEE7is_evenNS0_8NullTypeEiNS2_19streaming_context_tIlLb1EEELS5_2EEEvT0_T1_T2_T3_T4_T5_T6_T7_iT8_NS1_7vsmem_tE_param_7,
	.param .u32 _ZN3cub18CUB_300001_SM_10006detail6select23DeviceSelectSweepKernelINS2_10policy_hubIiilLb0ELNS0_10SelectImplE2EE10Policy1000EPiN6thrust24THRUST_300001_SM_1000_NS6detail15normal_iteratorINSA_10device_ptrIiEEEESF_PlNS0_13ScanTileStateIiLb1EEE7is_evenNS0_8NullTypeEiNS2_19streaming_context_tIlLb1EEELS5_2EEEvT0_T1_T2_T3_T4_T5_T6_T7_iT8_NS1_7vsmem_tE_param_8,
	.param .align 8 .b8 _ZN3cub18CUB_300001_SM_10006detail6select23DeviceSelectSweepKernelINS2_10policy_hubIiilLb0ELNS0_10SelectImplE2EE10Policy1000EPiN6thrust24THRUST_300001_SM_1000_NS6detail15normal_iteratorINSA_10device_ptrIiEEEESF_PlNS0_13ScanTileStateIiLb1EEE7is_evenNS0_8NullTypeEiNS2_19streaming_context_tIlLb1EEELS5_2EEEvT0_T1_T2_T3_T4_T5_T6_T7_iT8_NS1_7vsmem_tE_param_9[40],
	.param .align 8 .b8 _ZN3cub18CUB_300001_SM_10006detail6select23DeviceSelectSweepKernelINS2_10policy_hubIiilLb0ELNS0_10SelectImplE2EE10Policy1000EPiN6thrust24THRUST_300001_SM_1000_NS6detail15normal_iteratorINSA_10device_ptrIiEEEESF_PlNS0_13ScanTileStateIiLb1EEE7is_evenNS0_8NullTypeEiNS2_19streaming_context_tIlLb1EEELS5_2EEEvT0_T1_T2_T3_T4_T5_T6_T7_iT8_NS1_7vsmem_tE_param_10[8]
)
.maxntid 352
{
	.reg .pred 	%p<427>;
	.reg .b16 	%rs<126>;
	.reg .b32 	%r<1825>;
	.reg .b64 	%rd<1262>;
	// demoted variable
	.shared .align 16 .b8 _ZZN3cub18CUB_300001_SM_10006detail6select23DeviceSelectSweepKernelINS2_10policy_hubIiilLb0ELNS0_10SelectImplE2EE10Policy1000EPiN6thrust24THRUST_300001_SM_1000_NS6detail15normal_iteratorINSA_10device_ptrIiEEEESF_PlNS0_13ScanTileStateIiLb1EEE7is_evenNS0_8NullTypeEiNS2_19streaming_context_tIlLb1EEELS5_2EEEvT0_T1_T2_T3_T4_T5_T6_T7_iT8_NS1_7vsmem_tEE19static_temp_storage[19712];
	ld.param.u64 	%rd3, [_ZN3cub18CUB_300001_SM_10006detail6select23DeviceSelectSweepKernelINS2_10policy_hubIiilLb0ELNS0_10SelectImplE2EE10Policy1000EPiN6thrust24THRUST_300001_SM_1000_NS6detail15normal_iteratorINSA_10device_ptrIiEEEESF_PlNS0_13ScanTileStateIiLb1EEE7is_evenNS0_8NullTypeEiNS2_19streaming_context_tIlLb1EEELS5_2EEEvT0_T1_T2_T3_T4_T5_T6_T7_iT8_NS1_7vsmem_tE_param_4];
	ld.param.u64 	%rd435, [_ZN3cub18CUB_300001_SM_10006detail6select23DeviceSelectSweepKernelINS2_10policy_hubIiilLb0ELNS0_10SelectImplE2EE10Policy1000EPiN6thrust24THRUST_300001_SM_1000_NS6detail15normal_iteratorINSA_10device_ptrIiEEEESF_PlNS0_13ScanTileStateIiLb1EEE7is_evenNS0_8NullTypeEiNS2_19streaming_context_tIlLb1EEELS5_2EEEvT0_T1_T2_T3_T4_T5_T6_T7_iT8_NS1_7vsmem_tE_param_1];
	ld.param.u64 	%rd436, [_ZN3cub18CUB_300001_SM_10006detail6select23DeviceSelectSweepKernelINS2_10policy_hubIiilLb0ELNS0_10SelectImplE2EE10Policy1000EPiN6thrust24THRUST_300001_SM_1000_NS6detail15normal_iteratorINSA_10device_ptrIiEEEESF_PlNS0_13ScanTileStateIiLb1EEE7is_evenNS0_8NullTypeEiNS2_19streaming_context_tIlLb1EEELS5_2EEEvT0_T1_T2_T3_T4_T5_T6_T7_iT8_NS1_7vsmem_tE_param_2];
	ld.param.u64 	%rd432, [_ZN3cub18CUB_300001_SM_10006detail6select23DeviceSelectSweepKernelINS2_10policy_hubIiilLb0ELNS0_10SelectImplE2EE10Policy1000EPiN6thrust24THRUST_300001_SM_1000_NS6detail15normal_iteratorINSA_10device_ptrIiEEEESF_PlNS0_13ScanTileStateIiLb1EEE7is_evenNS0_8NullTypeEiNS2_19streaming_context_tIlLb1EEELS5_2EEEvT0_T1_T2_T3_T4_T5_T6_T7_iT8_NS1_7vsmem_tE_param_0];
	ld.param.u32 	%r363, [_ZN3cub18CUB_300001_SM_10006detail6select23DeviceSelectSweepKernelINS2_10policy_hubIiilLb0ELNS0_10SelectImplE2EE10Policy1000EPiN6thrust24THRUST_300001_SM_1000_NS6detail15normal_iteratorINSA_10device_ptrIiEEEESF_PlNS0_13ScanTileStateIiLb1EEE7is_evenNS0_8NullTypeEiNS2_19streaming_context_tIlLb1EEELS5_2EEEvT0_T1_T2_T3_T4_T5_T6_T7_iT8_NS1_7vsmem_tE_param_7];
	ld.param.u32 	%r364, [_ZN3cub18CUB_300001_SM_10006detail6select23DeviceSelectSweepKernelINS2_10policy_hubIiilLb0ELNS0_10SelectImplE2EE10Policy1000EPiN6thrust24THRUST_300001_SM_1000_NS6detail15normal_iteratorINSA_10device_ptrIiEEEESF_PlNS0_13ScanTileStateIiLb1EEE7is_evenNS0_8NullTypeEiNS2_19streaming_context_tIlLb1EEELS5_2EEEvT0_T1_T2_T3_T4_T5_T6_T7_iT8_NS1_7vsmem_tE_param_8];
	mov.b64 	%rd434, _ZN3cub18CUB_300001_SM_10006detail6select23DeviceSelectSweepKernelINS2_10policy_hubIiilLb0ELNS0_10SelectImplE2EE10Policy1000EPiN6thrust24THRUST_300001_SM_1000_NS6detail15normal_iteratorINSA_10device_ptrIiEEEESF_PlNS0_13ScanTileStateIiLb1EEE7is_evenNS0_8NullTypeEiNS2_19streaming_context_tIlLb1EEELS5_2EEEvT0_T1_T2_T3_T4_T5_T6_T7_iT8_NS1_7vsmem_tE_param_9;
	mov.u64 	%rd1, %rd434;
	cvta.to.global.u64 	%rd2, %rd432;
	cvta.to.global.u64 	%rd4, %rd436;
	cvta.to.global.u64 	%rd5, %rd435;
	mov.u32 	%r365, %ctaid.x;
	mov.u32 	%r366, %nctaid.y;
	mov.u32 	%r367, %ctaid.y;
	mad.lo.s32 	%r1810, %r365, %r366, %r367;
	mul.lo.s32 	%r2, %r1810, 4928;
	add.s32 	%r368, %r364, -1;
	setp.ge.s32 	%p1, %r1810, %r368;
	@%p1 bra 	$L__BB9_222;
	setp.ne.s32 	%p259, %r1810, 0;
	@%p259 bra 	$L__BB9_105;
	ld.param.u64 	%rd1090, [_ZN3cub18CUB_300001_SM_10006detail6select23DeviceSelectSweepKernelINS2_10policy_hubIiilLb0ELNS0_10SelectImplE2EE10Policy1000EPiN6thrust24THRUST_300001_SM_1000_NS6detail15normal_iteratorINSA_10device_ptrIiEEEESF_PlNS0_13ScanTileStateIiLb1EEE7is_evenNS0_8NullTypeEiNS2_19streaming_context_tIlLb1EEELS5_2EEEvT0_T1_T2_T3_T4_T5_T6_T7_iT8_NS1_7vsmem_tE_param_0];
	mov.u64 	%rd949, %rd434;
	ld.param.u8 	%rs97, [%rd949];
	setp.eq.s16 	%p357, %rs97, 0;
	ld.param.u64 	%rd950, [%rd949+16];
	selp.b64 	%rd951, %rd950, 0, %p357;
	mad.lo.s32 	%r1526, %r365, %r366, %r367;
	mul.lo.s32 	%r1527, %r1526, 4928;
	cvt.u64.u32 	%rd952, %r1527;
	add.s64 	%rd953, %rd951, %rd952;
	mov.u32 	%r3, %tid.x;
	mul.lo.s32 	%r1528, %r3, 14;
	cvt.u64.u32 	%rd954, %r1528;
	add.s64 	%rd955, %rd953, %rd954;
	cvta.to.global.u64 	%rd956, %rd1090;
	shl.b64 	%rd957, %rd955, 2;
	add.s64 	%rd958, %rd956, %rd957;
	ld.global.u32 	%r4, [%rd958];
	ld.global.u32 	%r5, [%rd958+4];
	ld.global.u32 	%r6, [%rd958+8];
	ld.global.u32 	%r7, [%rd958+12];
	ld.global.u32 	%r8, [%rd958+16];
	ld.global.u32 	%r9, [%rd958+20];
	ld.global.u32 	%r10, [%rd958+24];
	ld.global.u32 	%r11, [%rd958+28];
	ld.global.u32 	%r12, [%rd958+32];
	ld.global.u32 	%r13, [%rd958+36];
	ld.global.u32 	%r14, [%rd958+40];
	ld.global.u32 	%r15, [%rd958+44];
	ld.global.u32 	%r16, [%rd958+48];
	ld.global.u32 	%r17, [%rd958+52];
	bar.sync 	0;
	add.s64 	%rd959, %rd5, %rd957;
	ld.global.u32 	%r1529, [%rd959];
	ld.global.u32 	%r1530, [%rd959+4];
	ld.global.u32 	%r1531, [%rd959+8];
	ld.global.u32 	%r1532, [%rd959+12];
	ld.global.u32 	%r1533, [%rd959+16];
	ld.global.u32 	%r1534, [%rd959+20];
	ld.global.u32 	%r1535, [%rd959+24];
	ld.global.u32 	%r1536, [%rd959+28];
	ld.global.u32 	%r1537, [%rd959+32];
	ld.global.u32 	%r1538, [%rd959+36];
	ld.global.u32 	%r1539, [%rd959+40];
	ld.global.u32 	%r1540, [%rd959+44];
	ld.global.u32 	%r1541, [%rd959+48];
	ld.global.u32 	%r1542, [%rd959+52];
	and.b32  	%r18, %r1529, 1;
	xor.b32  	%r1543, %r18, 1;
	and.b32  	%r19, %r1530, 1;
	xor.b32  	%r20, %r19, 1;
	and.b32  	%r21, %r1531, 1;
	xor.b32  	%r22, %r21, 1;
	and.b32  	%r23, %r1532, 1;
	xor.b32  	%r1544, %r23, 1;
	and.b32  	%r24, %r1533, 1;
	xor.b32  	%r1545, %r24, 1;
	and.b32  	%r25, %r1534, 1;
	xor.b32  	%r1546, %r25, 1;
	and.b32  	%r26, %r1535, 1;
	xor.b32  	%r1547, %r26, 1;
	and.b32  	%r27, %r1536, 1;
	xor.b32  	%r28, %r27, 1;
	and.b32  	%r29, %r1537, 1;
	xor.b32  	%r30, %r29, 1;
	and.b32  	%r31, %r1538, 1;
	xor.b32  	%r1548, %r31, 1;
	and.b32  	%r32, %r1539, 1;
	xor.b32  	%r1549, %r32, 1;
	and.b32  	%r33, %r1540, 1;
	xor.b32  	%r1550, %r33, 1;
	and.b32  	%r34, %r1541, 1;
	xor.b32  	%r1551, %r34, 1;
	and.b32  	%r35, %r1542, 1;
	xor.b32  	%r1552, %r35, 1;
	bar.sync 	0;
	add.s32 	%r1553, %r20, %r1543;
	add.s32 	%r36, %r22, %r1553;
	add.s32 	%r1554, %r1544, %r36;
	add.s32 	%r1555, %r1545, %r1554;
	add.s32 	%r1556, %r1546, %r1555;
	add.s32 	%r1557, %r1547, %r1556;
	add.s32 	%r37, %r28, %r1557;
	add.s32 	%r38, %r30, %r37;
	add.s32 	%r1558, %r1548, %r38;
	add.s32 	%r1559, %r1549, %r1558;
	add.s32 	%r1560, %r1550, %r1559;
	add.s32 	%r1561, %r1551, %r1560;
	add.s32 	%r1497, %r1552, %r1561;
	// begin inline asm
	mov.u32 %r1492, %laneid;
	// end inline asm
	mov.b32 	%r1495, 1;
	mov.b32 	%r1520, 0;
	mov.b32 	%r1522, -1;
	// begin inline asm
	{  .reg .s32 r0;  .reg .pred p;  shfl.sync.up.b32 r0|p, %r1497, %r1495, %r1520, %r1522;  @p add.s32 r0, r0, %r1497;  mov.s32 %r1493, r0;}
	// end inline asm
	mov.b32 	%r1501, 2;
	// begin inline asm
	{  .reg .s32 r0;  .reg .pred p;  shfl.sync.up.b32 r0|p, %r1493, %r1501, %r1520, %r1522;  @p add.s32 r0, r0, %r1493;  mov.s32 %r1499, r0;}
	// end inline asm
	mov.b32 	%r1507, 4;
	// begin inline asm
	{  .reg .s32 r0;  .reg .pred p;  shfl.sync.up.b32 r0|p, %r1499, %r1507, %r1520, %r1522;  @p add.s32 r0, r0, %r1499;  mov.s32 %r1505, r0;}
	// end inline asm
	mov.b32 	%r1513, 8;
	// begin inline asm
	{  .reg .s32 r0;  .reg .pred p;  shfl.sync.up.b32 r0|p, %r1505, %r1513, %r1520, %r1522;  @p add.s32 r0, r0, %r1505;  mov.s32 %r1511, r0;}
	// end inline asm
	mov.b32 	%r1519, 16;
	// begin inline asm
	{  .reg .s32 r0;  .reg .pred p;  shfl.sync.up.b32 r0|p, %r1511, %r1519, %r1520, %r1522;  @p add.s32 r0, r0, %r1511;  mov.s32 %r1517, r0;}
	// end inline asm
	setp.ne.s32 	%p358, %r1492, 31;
	@%p358 bra 	$L__BB9_4;
	shr.u32 	%r1562, %r3, 3;
	and.b32  	%r1563, %r1562, 124;
	mov.u32 	%r1564, _ZZN3cub18CUB_300001_SM_10006detail6select23DeviceSelectSweepKernelINS2_10policy_hubIiilLb0ELNS0_10SelectImplE2EE10Policy1000EPiN6thrust24THRUST_300001_SM_1000_NS6detail15normal_iteratorINSA_10device_ptrIiEEEESF_PlNS0_13ScanTileStateIiLb1EEE7is_evenNS0_8NullTypeEiNS2_19streaming_context_tIlLb1EEELS5_2EEEvT0_T1_T2_T3_T4_T5_T6_T7_iT8_NS1_7vsmem_tEE19static_temp_storage;
	add.s32 	%r1565, %r1564, %r1563;
	st.shared.u32 	[%r1565], %r1517;
$L__BB9_4:
	bar.sync 	0;
	ld.shared.v4.u32 	{%r1566, %r1567, %r1568, %r1569}, [_ZZN3cub18CUB_300001_SM_10006detail6select23DeviceSelectSweepKernelINS2_10policy_hubIiilLb0ELNS0_10SelectImplE2EE10Policy1000EPiN6thrust24THRUST_300001_SM_1000_NS6detail15normal_iteratorINSA_10device_ptrIiEEEESF_PlNS0_13ScanTileStateIiLb1EEE7is_evenNS0_8NullTypeEiNS2_19streaming_context_tIlLb1EEELS5_2EEEvT0_T1_T2_T3_T4_T5_T6_T7_iT8_NS1_7vsmem_tEE19static_temp_storage];
	shr.u32 	%r1570, %r3, 5;
	add.s32 	%r1571, %r1567, %r1566;
	setp.eq.s32 	%p359, %r1570, 2;
	selp.b32 	%r1572, %r1571, %r1566, %p359;
	add.s32 	%r1573, %r1571, %r1568;
	setp.eq.s32 	%p360, %r1570, 3;
	selp.b32 	%r1574, %r1573, %r1572, %p360;
	add.s32 	%r1575, %r1573, %r1569;
	setp.eq.s32 	%p361, %r1570, 4;
	selp.b32 	%r1576, %r1575, %r1574, %p361;
	ld.shared.v4.u32 	{%r1577, %r1578, %r1579, %r1580}, [_ZZN3cub18CUB_300001_SM_10006detail6select23DeviceSelectSweepKernelINS2_10policy_hubIiilLb0ELNS0_10SelectImplE2EE10Policy1000EPiN6thrust24THRUST_300001_SM_1000_NS6detail15normal_iteratorINSA_10device_ptrIiEEEESF_PlNS0_13ScanTileStateIiLb1EEE7is_evenNS0_8NullTypeEiNS2_19streaming_context_tIlLb1EEELS5_2EEEvT0_T1_T2_T3_T4_T5_T6_T7_iT8_NS1_7vsmem_tEE19static_temp_storage+16];
	add.s32 	%r1581, %r1575, %r1577;
	setp.eq.s32 	%p362, %r1570, 5;
	selp.b32 	%r1582, %r1581, %r1576, %p362;
	add.s32 	%r1583, %r1581, %r1578;
	setp.eq.s32 	%p363, %r1570, 6;
	selp.b32 	%r1584, %r1583, %r1582, %p363;
	add.s32 	%r1585, %r1583, %r1579;
	setp.eq.s32 	%p364, %r1570, 7;
	selp.b32 	%r1586, %r1585, %r1584, %p364;
	add.s32 	%r1587, %r1585, %r1580;
	setp.eq.s32 	%p365, %r1570, 8;
	selp.b32 	%r1588, %r1587, %r1586, %p365;
	.pragma "used_bytes_mask 4095";
	ld.shared.v4.u32 	{%r1589, %r1590, %r1591, %r1592}, [_ZZN3cub18CUB_300001_SM_10006detail6select23DeviceSelectSweepKernelINS2_10policy_hubIiilLb0ELNS0_10SelectImplE2EE10Policy1000EPiN6thrust24THRUST_300001_SM_1000_NS6detail15normal_iteratorINSA_10device_ptrIiEEEESF_PlNS0_13ScanTileStateIiLb1EEE7is_evenNS0_8NullTypeEiNS2_19streaming_context_tIlLb1EEELS5_2EEEvT0_T1_T2_T3_T4_T5_T6_T7_iT8_NS1_7vsmem_tEE19static_temp_storage+32];
	add.s32 	%r1593, %r1587, %r1589;
	setp.eq.s32 	%p366, %r1570, 9;
	selp.b32 	%r1594, %r1593, %r1588, %p366;
	add.s32 	%r1595, %r1593, %r1590;
	setp.eq.s32 	%p367, %r1570, 10;
	selp.b32 	%r1596, %r1595, %r1594, %p367;
	add.s32 	%r42, %r1595, %r1591;
	setp.lt.u32 	%p368, %r3, 32;
	selp.b32 	%r1597, 0, %r1596, %p368;
	setp.eq.s32 	%p369, %r1492, 0;
	sub.s32 	%r1598, %r1517, %r1497;
	selp.b32 	%r1599, 0, %r1598, %p369;
	add.s32 	%r43, %r1597, %r1599;
	setp.ne.s32 	%p370, %r3, 0;
	@%p370 bra 	$L__BB9_6;
	add.s64 	%rd960, %rd3, 256;
	mov.b32 	%r1600, 101;
	// begin inline asm
	st.relaxed.gpu.v2.u32 [%rd960], {%r1600, %r42};
	// end inline asm
$L__BB9_6:
	bar.sync 	0;
	sub.s32 	%r44, 4928, %r42;
	sub.s32 	%r1603, %r1528, %r43;
	setp.eq.s32 	%p371, %r18, 0;
	add.s32 	%r1604, %r43, %r44;
	selp.b32 	%r1605, %r1604, %r1603, %p371;
	shl.b32 	%r1606, %r1605, 2;
	mov.u32 	%r1607, _ZZN3cub18CUB_300001_SM_10006detail6select23DeviceSelectSweepKernelINS2_10policy_hubIiilLb0ELNS0_10SelectImplE2EE10Policy1000EPiN6thrust24THRUST_300001_SM_1000_NS6detail15normal_iteratorINSA_10device_ptrIiEEEESF_PlNS0_13ScanTileStateIiLb1EEE7is_evenNS0_8NullTypeEiNS2_19streaming_context_tIlLb1EEELS5_2EEEvT0_T1_T2_T3_T4_T5_T6_T7_iT8_NS1_7vsmem_tEE19static_temp_storage;
	add.s32 	%r1608, %r1607, %r1606;
	st.shared.u32 	[%r1608], %r4;
	add.s32 	%r1610, %r43, %r1543;
	sub.s32 	%r1611, %r1528, %r1610;
	add.s32 	%r1612, %r1611, 1;
	setp.eq.s32 	%p372, %r19, 0;
	add.s32 	%r1613, %r1604, %r1543;
	selp.b32 	%r1614, %r1613, %r1612, %p372;
	shl.b32 	%r1615, %r1614, 2;
	add.s32 	%r1616, %r1607, %r1615;
	st.shared.u32 	[%r1616], %r5;
	add.s32 	%r1618, %r1553, %r43;
	sub.s32 	%r1619, %r1528, %r1618;
	add.s32 	%r1620, %r1619, 2;
	setp.eq.s32 	%p373, %r21, 0;
	add.s32 	%r1621, %r1613, %r20;
	selp.b32 	%r1622, %r1621, %r1620, %p373;
	shl.b32 	%r1623, %r1622, 2;
	add.s32 	%r1624, %r1607, %r1623;
	st.shared.u32 	[%r1624], %r6;
	add.s32 	%r1625, %r36, %r43;
	sub.s32 	%r1626, %r1528, %r1625;
	add.s32 	%r1627, %r1626, 3;
	setp.eq.s32 	%p374, %r23, 0;
	add.s32 	%r1628, %r1621, %r22;
	selp.b32 	%r1629, %r1628, %r1627, %p374;
	shl.b32 	%r1630, %r1629, 2;
	add.s32 	%r1631, %r1607, %r1630;
	st.shared.u32 	[%r1631], %r7;
	xor.b32  	%r1632, %r23, 1;
	add.s32 	%r1633, %r1625, %r1632;
	sub.s32 	%r1634, %r1528, %r1633;
	add.s32 	%r1635, %r1634, 4;
	setp.eq.s32 	%p375, %r24, 0;
	add.s32 	%r1636, %r1628, %r1632;
	selp.b32 	%r1637, %r1636, %r1635, %p375;
	shl.b32 	%r1638, %r1637, 2;
	add.s32 	%r1639, %r1607, %r1638;
	st.shared.u32 	[%r1639], %r8;
	xor.b32  	%r1640, %r24, 1;
	add.s32 	%r1641, %r1633, %r1640;
	sub.s32 	%r1642, %r1528, %r1641;
	add.s32 	%r1643, %r1642, 5;
	setp.eq.s32 	%p376, %r25, 0;
	add.s32 	%r1644, %r1636, %r1640;
	selp.b32 	%r1645, %r1644, %r1643, %p376;
	shl.b32 	%r1646, %r1645, 2;
	add.s32 	%r1647, %r1607, %r1646;
	st.shared.u32 	[%r1647], %r9;
	xor.b32  	%r1648, %r25, 1;
	add.s32 	%r1649, %r1641, %r1648;
	sub.s32 	%r1650, %r1528, %r1649;
	add.s32 	%r1651, %r1650, 6;
	setp.eq.s32 	%p377, %r26, 0;
	add.s32 	%r1652, %r1644, %r1648;
	selp.b32 	%r1653, %r1652, %r1651, %p377;
	shl.b32 	%r1654, %r1653, 2;
	add.s32 	%r1655, %r1607, %r1654;
	st.shared.u32 	[%r1655], %r10;
	xor.b32  	%r1656, %r26, 1;
	add.s32 	%r1657, %r1649, %r1656;
	sub.s32 	%r1658, %r1528, %r1657;
	add.s32 	%r1659, %r1658, 7;
	setp.eq.s32 	%p378, %r27, 0;
	add.s32 	%r1660, %r1652, %r1656;
	selp.b32 	%r1661, %r1660, %r1659, %p378;
	shl.b32 	%r1662, %r1661, 2;
	add.s32 	%r1663, %r1607, %r1662;
	st.shared.u32 	[%r1663], %r11;
	add.s32 	%r1664, %r37, %r43;
	sub.s32 	%r1665, %r1528, %r1664;
	add.s32 	%r1666, %r1665, 8;
	setp.eq.s32 	%p379, %r29, 0;
	add.s32 	%r1667, %r1660, %r28;
	selp.b32 	%r1668, %r1667, %r1666, %p379;
	shl.b32 	%r1669, %r1668, 2;
	add.s32 	%r1670, %r1607, %r1669;
	st.shared.u32 	[%r1670], %r12;
	add.s32 	%r1671, %r38, %r43;
	sub.s32 	%r1672, %r1528, %r1671;
	add.s32 	%r1673, %r1672, 9;
	setp.eq.s32 	%p380, %r31, 0;
	add.s32 	%r1674, %r1667, %r30;
	selp.b32 	%r1675, %r1674, %r1673, %p380;
	shl.b32 	%r1676, %r1675, 2;
	add.s32 	%r1677, %r1607, %r1676;
	st.shared.u32 	[%r1677], %r13;
	xor.b32  	%r1678, %r31, 1;
	add.s32 	%r1679, %r1671, %r1678;
	sub.s32 	%r1680, %r1528, %r1679;
	add.s32 	%r1681, %r1680, 10;
	setp.eq.s32 	%p381, %r32, 0;
	add.s32 	%r1682, %r1674, %r1678;
	selp.b32 	%r1683, %r1682, %r1681, %p381;
	shl.b32 	%r1684, %r1683, 2;
	add.s32 	%r1685, %r1607, %r1684;
	st.shared.u32 	[%r1685], %r14;
	xor.b32  	%r1686, %r32, 1;
	add.s32 	%r1687, %r1679, %r1686;
	sub.s32 	%r1688, %r1528, %r1687;
	add.s32 	%r1689, %r1688, 11;
	setp.eq.s32 	%p382, %r33, 0;
	add.s32 	%r1690, %r1682, %r1686;
	selp.b32 	%r1691, %r1690, %r1689, %p382;
	shl.b32 	%r1692, %r1691, 2;
	add.s32 	%r1693, %r1607, %r1692;
	st.shared.u32 	[%r1693], %r15;
	xor.b32  	%r1694, %r33, 1;
	add.s32 	%r1695, %r1687, %r1694;
	sub.s32 	%r1696, %r1528, %r1695;
	add.s32 	%r1697, %r1696, 12;
	setp.eq.s32 	%p383, %r34, 0;
	add.s32 	%r1698, %r1690, %r1694;
	selp.b32 	%r1699, %r1698, %r1697, %p383;
	shl.b32 	%r1700, %r1699, 2;
	add.s32 	%r1701, %r1607, %r1700;
	st.shared.u32 	[%r1701], %r16;
	xor.b32  	%r1702, %r34, 1;
	add.s32 	%r1703, %r1695, %r1702;
	sub.s32 	%r1704, %r1528, %r1703;
	add.s32 	%r1705, %r1704, 13;
	setp.eq.s32 	%p384, %r35, 0;
	add.s32 	%r1706, %r1698, %r1702;
	selp.b32 	%r1707, %r1706, %r1705, %p384;
	shl.b32 	%r1708, %r1707, 2;
	add.s32 	%r1709, %r1607, %r1708;
	st.shared.u32 	[%r1709], %r17;
	bar.sync 	0;
	mov.u64 	%rd961, %rd434;
	ld.param.u8 	%rs1, [%rd961];
	ld.param.u64 	%rd962, [%rd961+24];
	cvta.to.global.u64 	%rd6, %rd962;
	ld.param.u64 	%rd7, [%rd961+8];
	ld.param.u64 	%rd8, [%rd961+16];
	setp.ge.s32 	%p385, %r3, %r44;
	@%p385 bra 	$L__BB9_10;
	setp.ne.s16 	%p387, %rs1, 0;
	mov.b64 	%rd1092, 0;
	@%p387 bra 	$L__BB9_9;
	ld.global.u64 	%rd966, [%rd6];
	sub.s64 	%rd1092, %rd8, %rd966;
$L__BB9_9:
	cvt.u64.u32 	%rd967, %r3;
	add.s64 	%rd968, %rd1092, %rd967;
	not.b64 	%rd969, %rd968;
	add.s64 	%rd1094, %rd7, %rd969;
	bra.uni 	$L__BB9_13;
$L__BB9_10:
	setp.ne.s16 	%p386, %rs1, 0;
	mov.b64 	%rd1093, 0;
	@%p386 bra 	$L__BB9_12;
	ld.global.u64 	%rd1093, [%rd6];
$L__BB9_12:
	sub.s32 	%r1710, %r3, %r44;
	cvt.s64.s32 	%rd964, %r1710;
	add.s64 	%rd1094, %rd1093, %rd964;
$L__BB9_13:
	shl.b32 	%r1711, %r3, 2;
	add.s32 	%r45, %r1607, %r1711;
	ld.shared.u32 	%r1713, [%r45];
	shl.b64 	%rd970, %rd1094, 2;
	add.s64 	%rd971, %rd4, %rd970;
	st.global.u32 	[%rd971], %r1713;
	add.s32 	%r46, %r3, 352;
	setp.lt.s32 	%p388, %r46, %r44;
	@%p388 bra 	$L__BB9_17;
	setp.ne.s16 	%p389, %rs1, 0;
	mov.b64 	%rd1095, 0;
	@%p389 bra 	$L__BB9_16;
	ld.global.u64 	%rd1095, [%rd6];
$L__BB9_16:
	sub.s32 	%r1714, %r46, %r44;
	cvt.s64.s32 	%rd973, %r1714;
	add.s64 	%rd1097, %rd1095, %rd973;
	bra.uni 	$L__BB9_20;
$L__BB9_17:
	setp.ne.s16 	%p390, %rs1, 0;
	mov.b64 	%rd1096, 0;
	@%p390 bra 	$L__BB9_19;
	ld.global.u64 	%rd975, [%rd6];
	sub.s64 	%rd1096, %rd8, %rd975;
$L__BB9_19:
	cvt.u64.u32 	%rd976, %r46;
	add.s64 	%rd977, %rd1096, %rd976;
	not.b64 	%rd978, %rd977;
	add.s64 	%rd1097, %rd7, %rd978;
$L__BB9_20:
	ld.shared.u32 	%r1715, [%r45+1408];
	shl.b64 	%rd979, %rd1097, 2;
	add.s64 	%rd980, %rd4, %rd979;
	st.global.u32 	[%rd980], %r1715;
	add.s32 	%r47, %r3, 704;
	setp.lt.s32 	%p391, %r47, %r44;
	@%p391 bra 	$L__BB9_24;
	setp.ne.s16 	%p392, %rs1, 0;
	mov.b64 	%rd1098, 0;
	@%p392 bra 	$L__BB9_23;
	ld.global.u64 	%rd1098, [%rd6];
$L__BB9_23:
	sub.s32 	%r1716, %r47, %r44;
	cvt.s64.s32 	%rd982, %r1716;
	add.s64 	%rd1100, %rd1098, %rd982;
	bra.uni 	$L__BB9_27;
$L__BB9_24:
	setp.ne.s16 	%p393, %rs1, 0;
	mov.b64 	%rd1099, 0;
	@%p393 bra 	$L__BB9_26;
	ld.global.u64 	%rd984, [%rd6];
	sub.s64 	%rd1099, %rd8, %rd984;
$L__BB9_26:
	cvt.u64.u32 	%rd985, %r47;
	add.s64 	%rd986, %rd1099, %rd985;
	not.b64 	%rd987, %rd986;
	add.s64 	%rd1100, %rd7, %rd987;
$L__BB9_27:
	ld.shared.u32 	%r1717, [%r45+2816];
	shl.b64 	%rd988, %rd1100, 2;
	add.s64 	%rd989, %rd4, %rd988;
	st.global.u32 	[%rd989], %r1717;
	add.s32 	%r48, %r3, 1056;
	setp.lt.s32 	%p394, %r48, %r44;
	@%p394 bra 	$L__BB9_31;
	setp.ne.s16 	%p395, %rs1, 0;
	mov.b64 	%rd1101, 0;
	@%p395 bra 	$L__BB9_30;
	ld.global.u64 	%rd1101, [%rd6];
$L__BB9_30:
	sub.s32 	%r1718, %r48, %r44;
	cvt.s64.s32 	%rd991, %r1718;
	add.s64 	%rd1103, %rd1101, %rd991;
	bra.uni 	$L__BB9_34;
$L__BB9_31:
	setp.ne.s16 	%p396, %rs1, 0;
	mov.b64 	%rd1102, 0;
	@%p396 bra 	$L__BB9_33;
	ld.global.u64 	%rd993, [%rd6];
	sub.s64 	%rd1102, %rd8, %rd993;
$L__BB9_33:
	cvt.u64.u32 	%rd994, %r48;
	add.s64 	%rd995, %rd1102, %rd994;
	not.b64 	%rd996, %rd995;
	add.s64 	%rd1103, %rd7, %rd996;
$L__BB9_34:
	ld.shared.u32 	%r1719, [%r45+4224];
	shl.b64 	%rd997, %rd1103, 2;
	add.s64 	%rd998, %rd4, %rd997;
	st.global.u32 	[%rd998], %r1719;
	add.s32 	%r49, %r3, 1408;
	setp.lt.s32 	%p397, %r49, %r44;
	@%p397 bra 	$L__BB9_38;
	setp.ne.s16 	%p398, %rs1, 0;
	mov.b64 	%rd1104, 0;
	@%p398 bra 	$L__BB9_37;
	ld.global.u64 	%rd1104, [%rd6];
$L__BB9_37:
	sub.s32 	%r1720, %r49, %r44;
	cvt.s64.s32 	%rd1000, %r1720;
	add.s64 	%rd1106, %rd1104, %rd1000;
	bra.uni 	$L__BB9_41;
$L__BB9_38:
	setp.ne.s16 	%p399, %rs1, 0;
	mov.b64 	%rd1105, 0;
	@%p399 bra 	$L__BB9_40;
	ld.global.u64 	%rd1002, [%rd6];
	sub.s64 	%rd1105, %rd8, %rd1002;
$L__BB9_40:
	cvt.u64.u32 	%rd1003, %r49;
	add.s64 	%rd1004, %rd1105, %rd1003;
	not.b64 	%rd1005, %rd1004;
	add.s64 	%rd1106, %rd7, %rd1005;
$L__BB9_41:
	ld.shared.u32 	%r1721, [%r45+5632];
	shl.b64 	%rd1006, %rd1106, 2;
	add.s64 	%rd1007, %rd4, %rd1006;
	st.global.u32 	[%rd1007], %r1721;
	add.s32 	%r50, %r3, 1760;
	setp.lt.s32 	%p400, %r50, %r44;
	@%p400 bra 	$L__BB9_45;
	setp.ne.s16 	%p401, %rs1, 0;
	mov.b64 	%rd1107, 0;
	@%p401 bra 	$L__BB9_44;
	ld.global.u64 	%rd1107, [%rd6];
$L__BB9_44:
	sub.s32 	%r1722, %r50, %r44;
	cvt.s64.s32 	%rd1009, %r1722;
	add.s64 	%rd1109, %rd1107, %rd1009;
	bra.uni 	$L__BB9_48;
$L__BB9_45:
	setp.ne.s16 	%p402, %rs1, 0;
	mov.b64 	%rd1108, 0;
	@%p402 bra 	$L__BB9_47;
	ld.global.u64 	%rd1011, [%rd6];
	sub.s64 	%rd1108, %rd8, %rd1011;
$L__BB9_47:
	cvt.u64.u32 	%rd1012, %r50;
	add.s64 	%rd1013, %rd1108, %rd1012;
	not.b64 	%rd1014, %rd1013;
	add.s64 	%rd1109, %rd7, %rd1014;
$L__BB9_48:
	ld.shared.u32 	%r1723, [%r45+7040];
	shl.b64 	%rd1015, %rd1109, 2;
	add.s64 	%rd1016, %rd4, %rd1015;
	st.global.u32 	[%rd1016], %r1723;
	add.s32 	%r51, %r3, 2112;
	setp.lt.s32 	%p403, %r51, %r44;
	@%p403 bra 	$L__BB9_52;
	setp.ne.s16 	%p404, %rs1, 0;
	mov.b64 	%rd1110, 0;
	@%p404 bra 	$L__BB9_51;
	ld.global.u64 	%rd1110, [%rd6];
$L__BB9_51:
	sub.s32 	%r1724, %r51, %r44;
	cvt.s64.s32 	%rd1018, %r1724;
	add.s64 	%rd1112, %rd1110, %rd1018;
	bra.uni 	$L__BB9_55;
$L__BB9_52:
	setp.ne.s16 	%p405, %rs1, 0;
	mov.b64 	%rd1111, 0;
	@%p405 bra 	$L__BB9_54;
	ld.global.u64 	%rd1020, [%rd6];
	sub.s64 	%rd1111, %rd8, %rd1020;
$L__BB9_54:
	cvt.u64.u32 	%rd1021, %r51;
	add.s64 	%rd1022, %rd1111, %rd1021;
	not.b64 	%rd1023, %rd1022;
	add.s64 	%rd1112, %rd7, %rd1023;
$L__BB9_55:
	ld.shared.u32 	%r1725, [%r45+8448];
	shl.b64 	%rd1024, %rd1112, 2;
	add.s64 	%rd1025, %rd4, %rd1024;
	st.global.u32 	[%rd1025], %r1725;
	add.s32 	%r52, %r3, 2464;
	setp.lt.s32 	%p406, %r52, %r44;
	@%p406 bra 	$L__BB9_59;
	setp.ne.s16 	%p407, %rs1, 0;
	mov.b64 	%rd1113, 0;
	@%p407 bra 	$L__BB9_58;
	ld.global.u64 	%rd1113, [%rd6];
$L__BB9_58:
	sub.s32 	%r1726, %r52, %r44;
	cvt.s64.s32 	%rd1027, %r1726;
	add.s64 	%rd1115, %rd1113, %rd1027;
	bra.uni 	$L__BB9_62;
$L__BB9_59:
	setp.ne.s16 	%p408, %rs1, 0;
	mov.b64 	%rd1114, 0;
	@%p408 bra 	$L__BB9_61;
	ld.global.u64 	%rd1029, [%rd6];
	sub.s64 	%rd1114, %rd8, %rd1029;
$L__BB9_61:
	cvt.u64.u32 	%rd1030, %r52;
	add.s64 	%rd1031, %rd1114, %rd1030;
	not.b64 	%rd1032, %rd1031;
	add.s64 	%rd1115, %rd7, %rd1032;
$L__BB9_62:
	ld.shared.u32 	%r1727, [%r45+9856];
	shl.b64 	%rd1033, %rd1115, 2;
	add.s64 	%rd1034, %rd4, %rd1033;
	st.global.u32 	[%rd1034], %r1727;
	add.s32 	%r53, %r3, 2816;
	setp.lt.s32 	%p409, %r53, %r44;
	@%p409 bra 	$L__BB9_66;
	setp.ne.s16 	%p410, %rs1, 0;
	mov.b64 	%rd1116, 0;
	@%p410 bra 	$L__BB9_65;
	ld.global.u64 	%rd1116, [%rd6];
$L__BB9_65:
	sub.s32 	%r1728, %r53, %r44;
	cvt.s64.s32 	%rd1036, %r1728;
	add.s64 	%rd1118, %rd1116, %rd1036;
	bra.uni 	$L__BB9_69;
$L__BB9_66:
	setp.ne.s16 	%p411, %rs1, 0;
	mov.b64 	%rd1117, 0;
	@%p411 bra 	$L__BB9_68;
	ld.global.u64 	%rd1038, [%rd6];
	sub.s64 	%rd1117, %rd8, %rd1038;
$L__BB9_68:
	cvt.u64.u32 	%rd1039, %r53;
	add.s64 	%rd1040, %rd1117, %rd1039;
	not.b64 	%rd1041, %rd1040;
	add.s64 	%rd1118, %rd7, %rd1041;
$L__BB9_69:
	ld.shared.u32 	%r1729, [%r45+11264];
	shl.b64 	%rd1042, %rd1118, 2;
	add.s64 	%rd1043, %rd4, %rd1042;
	st.global.u32 	[%rd1043], %r1729;
	add.s32 	%r54, %r3, 3168;
	setp.lt.s32 	%p412, %r54, %r44;
	@%p412 bra 	$L__BB9_73;
	setp.ne.s16 	%p413, %rs1, 0;
	mov.b64 	%rd1119, 0;
	@%p413 bra 	$L__BB9_72;
	ld.global.u64 	%rd1119, [%rd6];
$L__BB9_72:
	sub.s32 	%r1730, %r54, %r44;
	cvt.s64.s32 	%rd1045, %r1730;
	add.s64 	%rd1121, %rd1119, %rd1045;
	bra.uni 	$L__BB9_76;
$L__BB9_73:
	setp.ne.s16 	%p414, %rs1, 0;
	mov.b64 	%rd1120, 0;
	@%p414 bra 	$L__BB9_75;
	ld.global.u64 	%rd1047, [%rd6];
	sub.s64 	%rd1120, %rd8, %rd1047;
$L__BB9_75:
	cvt.u64.u32 	%rd1048, %r54;
	add.s64 	%rd1049, %rd1120, %rd1048;
	not.b64 	%rd1050, %rd1049;
	add.s64 	%rd1121, %rd7, %rd1050;
$L__BB9_76:
	ld.shared.u32 	%r1731, [%r45+12672];
	shl.b64 	%rd1051, %rd1121, 2;
	add.s64 	%rd1052, %rd4, %rd1051;
	st.global.u32 	[%rd1052], %r1731;
	add.s32 	%r55, %r3, 3520;
	setp.lt.s32 	%p415, %r55, %r44;
	@%p415 bra 	$L__BB9_80;
	setp.ne.s16 	%p416, %rs1, 0;
	mov.b64 	%rd1122, 0;
	@%p416 bra 	$L__BB9_79;
	ld.global.u64 	%rd1122, [%rd6];
$L__BB9_79:
	sub.s32 	%r1732, %r55, %r44;
	cvt.s64.s32 	%rd1054, %r1732;
	add.s64 	%rd1124, %rd1122, %rd1054;
	bra.uni 	$L__BB9_83;
$L__BB9_80:
	setp.ne.s16 	%p417, %rs1, 0;
	mov.b64 	%rd1123, 0;
	@%p417 bra 	$L__BB9_82;
	ld.global.u64 	%rd1056, [%rd6];
	sub.s64 	%rd1123, %rd8, %rd1056;
$L__BB9_82:
	cvt.u64.u32 	%rd1057, %r55;
	add.s64 	%rd1058, %rd1123, %rd1057;
	not.b64 	%rd1059, %rd1058;
	add.s64 	%rd1124, %rd7, %rd1059;
$L__BB9_83:
	ld.shared.u32 	%r1733, [%r45+14080];
	shl.b64 	%rd1060, %rd1124, 2;
	add.s64 	%rd1061, %rd4, %rd1060;
	st.global.u32 	[%rd1061], %r1733;
	add.s32 	%r56, %r3, 3872;
	setp.lt.s32 	%p418, %r56, %r44;
	@%p418 bra 	$L__BB9_87;
	setp.ne.s16 	%p419, %rs1, 0;
	mov.b64 	%rd1125, 0;
	@%p419 bra 	$L__BB9_86;
	ld.global.u64 	%rd1125, [%rd6];
$L__BB9_86:
	sub.s32 	%r1734, %r56, %r44;
	cvt.s64.s32 	%rd1063, %r1734;
	add.s64 	%rd1127, %rd1125, %rd1063;
	bra.uni 	$L__BB9_90;
$L__BB9_87:
	setp.ne.s16 	%p420, %rs1, 0;
	mov.b64 	%rd1126, 0;
	@%p420 bra 	$L__BB9_89;
	ld.global.u64 	%rd1065, [%rd6];
	sub.s64 	%rd1126, %rd8, %rd1065;
$L__BB9_89:
	cvt.u64.u32 	%rd1066, %r56;
	add.s64 	%rd1067, %rd1126, %rd1066;
	not.b64 	%rd1068, %rd1067;
	add.s64 	%rd1127, %rd7, %rd1068;
$L__BB9_90:
	ld.shared.u32 	%r1735, [%r45+15488];
	shl.b64 	%rd1069, %rd1127, 2;
	add.s64 	%rd1070, %rd4, %rd1069;
	st.global.u32 	[%rd1070], %r1735;
	add.s32 	%r57, %r3, 4224;
	setp.lt.s32 	%p421, %r57, %r44;
	@%p421 bra 	$L__BB9_94;
	setp.ne.s16 	%p422, %rs1, 0;
	mov.b64 	%rd1128, 0;
	@%p422 bra 	$L__BB9_93;
	ld.global.u64 	%rd1128, [%rd6];
$L__BB9_93:
	sub.s32 	%r1736, %r57, %r44;
	cvt.s64.s32 	%rd1072, %r1736;
	add.s64 	%rd1130, %rd1128, %rd1072;
	bra.uni 	$L__BB9_97;
$L__BB9_94:
	setp.ne.s16 	%p423, %rs1, 0;
	mov.b64 	%rd1129, 0;
	@%p423 bra 	$L__BB9_96;
	ld.global.u64 	%rd1074, [%rd6];
	sub.s64 	%rd1129, %rd8, %rd1074;
$L__BB9_96:
	cvt.u64.u32 	%rd1075, %r57;
	add.s64 	%rd1076, %rd1129, %rd1075;
	not.b64 	%rd1077, %rd1076;
	add.s64 	%rd1130, %rd7, %rd1077;
$L__BB9_97:
	ld.shared.u32 	%r1737, [%r45+16896];
	shl.b64 	%rd1078, %rd1130, 2;
	add.s64 	%rd1079, %rd4, %rd1078;
	st.global.u32 	[%rd1079], %r1737;
	add.s32 	%r58, %r3, 4576;
	setp.lt.s32 	%p424, %r58, %r44;
	@%p424 bra 	$L__BB9_101;
	setp.ne.s16 	%p425, %rs1, 0;
	mov.b64 	%rd1131, 0;
	@%p425 bra 	$L__BB9_100;
	ld.global.u64 	%rd1131, [%rd6];
$L__BB9_100:
	sub.s32 	%r1738, %r58, %r44;
	cvt.s64.s32 	%rd1081, %r1738;
	add.s64 	%rd1133, %rd1131, %rd1081;
	bra.uni 	$L__BB9_104;
$L__BB9_101:
	setp.ne.s16 	%p426, %rs1, 0;
	mov.b64 	%rd1132, 0;
	@%p426 bra 	$L__BB9_103;
	ld.global.u64 	%rd1083, [%rd6];
	sub.s64 	%rd1132, %rd8, %rd1083;
$L__BB9_103:
	cvt.u64.u32 	%rd1084, %r58;
	add.s64 	%rd1085, %rd1132, %rd1084;
	not.b64 	%rd1086, %rd1085;
	add.s64 	%rd1133, %rd7, %rd1086;
$L__BB9_104:
	ld.shared.u32 	%r1739, [%r45+18304];
	shl.b64 	%rd1087, %rd1133, 2;
	add.s64 	%rd1088, %rd4, %rd1087;
	st.global.u32 	[%rd1088], %r1739;
	bra.uni 	$L__BB9_615;
$L__BB9_105:
	ld.param.u64 	%rd1089, [_ZN3cub18CUB_300001_SM_10006detail6select23DeviceSelectSweepKernelINS2_10policy_hubIiilLb0ELNS0_10SelectImplE2EE10Policy1000EPiN6thrust24THRUST_300001_SM_1000_NS6detail15normal_iteratorINSA_10device_ptrIiEEEESF_PlNS0_13ScanTileStateIiLb1EEE7is_evenNS0_8NullTypeEiNS2_19streaming_context_tIlLb1EEELS5_2EEEvT0_T1_T2_T3_T4_T5_T6_T7_iT8_NS1_7vsmem_tE_param_0];
	mov.u64 	%rd769, %rd434;
	ld.param.u8 	%rs68, [%rd769];
	setp.eq.s16 	%p260, %rs68, 0;
	ld.param.u64 	%rd770, [%rd769+16];
	selp.b64 	%rd771, %rd770, 0, %p260;
	mad.lo.s32 	%r1749, %r365, %r366, %r367;
	mul.lo.s32 	%r60, %r1749, 4928;
	cvt.s64.s32 	%rd772, %r60;
	add.s64 	%rd773, %rd771, %rd772;
	mov.u32 	%r61, %tid.x;
	mul.lo.s32 	%r1136, %r61, 14;
	cvt.u64.u32 	%rd774, %r1136;
	add.s64 	%rd775, %rd773, %rd774;
	cvta.to.global.u64 	%rd776, %rd1089;
	shl.b64 	%rd777, %rd775, 2;
	add.s64 	%rd778, %rd776, %rd777;
	ld.global.u32 	%r62, [%rd778];
	ld.global.u32 	%r63, [%rd778+4];
	ld.global.u32 	%r64, [%rd778+8];
	ld.global.u32 	%r65, [%rd778+12];
	ld.global.u32 	%r66, [%rd778+16];
	ld.global.u32 	%r67, [%rd778+20];
	ld.global.u32 	%r68, [%rd778+24];
	ld.global.u32 	%r69, [%rd778+28];
	ld.global.u32 	%r70, [%rd778+32];
	ld.global.u32 	%r71, [%rd778+36];
	ld.global.u32 	%r72, [%rd778+40];
	ld.global.u32 	%r73, [%rd778+44];
	ld.global.u32 	%r74, [%rd778+48];
	ld.global.u32 	%r75, [%rd778+52];
	bar.sync 	0;
	add.s64 	%rd779, %rd5, %rd777;
	ld.global.u32 	%r1137, [%rd779];
	ld.global.u32 	%r1138, [%rd779+4];
	ld.global.u32 	%r1139, [%rd779+8];
	ld.global.u32 	%r1140, [%rd779+12];
	ld.global.u32 	%r1141, [%rd779+16];
	ld.global.u32 	%r1142, [%rd779+20];
	ld.global.u32 	%r1143, [%rd779+24];
	ld.global.u32 	%r1144, [%rd779+28];
	ld.global.u32 	%r1145, [%rd779+32];
	ld.global.u32 	%r1146, [%rd779+36];
	ld.global.u32 	%r1147, [%rd779+40];
	ld.global.u32 	%r1148, [%rd779+44];
	ld.global.u32 	%r1149, [%rd779+48];
	ld.global.u32 	%r1150, [%rd779+52];
	and.b32  	%r76, %r1137, 1;
	xor.b32  	%r1151, %r76, 1;
	and.b32  	%r77, %r1138, 1;
	xor.b32  	%r1152, %r77, 1;
	and.b32  	%r78, %r1139, 1;
	xor.b32  	%r1153, %r78, 1;
	and.b32  	%r79, %r1140, 1;
	xor.b32  	%r1154, %r79, 1;
	and.b32  	%r80, %r1141, 1;
	xor.b32  	%r1155, %r80, 1;
	and.b32  	%r81, %r1142, 1;
	xor.b32  	%r1156, %r81, 1;
	and.b32  	%r82, %r1143, 1;
	xor.b32  	%r1157, %r82, 1;
	and.b32  	%r83, %r1144, 1;
	xor.b32  	%r1158, %r83, 1;
	and.b32  	%r84, %r1145, 1;
	xor.b32  	%r1159, %r84, 1;
	and.b32  	%r85, %r1146, 1;
	xor.b32  	%r1160, %r85, 1;
	and.b32  	%r86, %r1147, 1;
	xor.b32  	%r1161, %r86, 1;
	and.b32  	%r87, %r1148, 1;
	xor.b32  	%r1162, %r87, 1;
	and.b32  	%r88, %r1149, 1;
	xor.b32  	%r1163, %r88, 1;
	and.b32  	%r89, %r1150, 1;
	xor.b32  	%r1164, %r89, 1;
	bar.sync 	0;
	add.s32 	%r1165, %r1152, %r1151;
	add.s32 	%r1166, %r1153, %r1165;
	add.s32 	%r1167, %r1154, %r1166;
	add.s32 	%r1168, %r1155, %r1167;
	add.s32 	%r1169, %r1156, %r1168;
	add.s32 	%r1170, %r1157, %r1169;
	add.s32 	%r1171, %r1158, %r1170;
	add.s32 	%r1172, %r1159, %r1171;
	add.s32 	%r1173, %r1160, %r1172;
	add.s32 	%r1174, %r1161, %r1173;
	add.s32 	%r1175, %r1162, %r1174;
	add.s32 	%r1176, %r1163, %r1175;
	add.s32 	%r1107, %r1164, %r1176;
	// begin inline asm
	mov.u32 %r1102, %laneid;
	// end inline asm
	mov.b32 	%r1105, 1;
	mov.b32 	%r1130, 0;
	mov.b32 	%r1132, -1;
	// begin inline asm
	{  .reg .s32 r0;  .reg .pred p;  shfl.sync.up.b32 r0|p, %r1107, %r1105, %r1130, %r1132;  @p add.s32 r0, r0, %r1107;  mov.s32 %r1103, r0;}
	// end inline asm
	mov.b32 	%r1111, 2;
	// begin inline asm
	{  .reg .s32 r0;  .reg .pred p;  shfl.sync.up.b32 r0|p, %r1103, %r1111, %r1130, %r1132;  @p add.s32 r0, r0, %r1103;  mov.s32 %r1109, r0;}
	// end inline asm
	mov.b32 	%r1117, 4;
	// begin inline asm
	{  .reg .s32 r0;  .reg .pred p;  shfl.sync.up.b32 r0|p, %r1109, %r1117, %r1130, %r1132;  @p add.s32 r0, r0, %r1109;  mov.s32 %r1115, r0;}
	// end inline asm
	mov.b32 	%r1123, 8;
	// begin inline asm
	{  .reg .s32 r0;  .reg .pred p;  shfl.sync.up.b32 r0|p, %r1115, %r1123, %r1130, %r1132;  @p add.s32 r0, r0, %r1115;  mov.s32 %r1121, r0;}
	// end inline asm
	mov.b32 	%r1129, 16;
	// begin inline asm
	{  .reg .s32 r0;  .reg .pred p;  shfl.sync.up.b32 r0|p, %r1121, %r1129, %r1130, %r1132;  @p add.s32 r0, r0, %r1121;  mov.s32 %r1127, r0;}
	// end inline asm
	setp.ne.s32 	%p261, %r1102, 31;
	@%p261 bra 	$L__BB9_107;
	shr.u32 	%r1177, %r61, 3;
	and.b32  	%r1178, %r1177, 124;
	mov.u32 	%r1179, _ZZN3cub18CUB_300001_SM_10006detail6select23DeviceSelectSweepKernelINS2_10policy_hubIiilLb0ELNS0_10SelectImplE2EE10Policy1000EPiN6thrust24THRUST_300001_SM_1000_NS6detail15normal_iteratorINSA_10device_ptrIiEEEESF_PlNS0_13ScanTileStateIiLb1EEE7is_evenNS0_8NullTypeEiNS2_19streaming_context_tIlLb1EEELS5_2EEEvT0_T1_T2_T3_T4_T5_T6_T7_iT8_NS1_7vsmem_tEE19static_temp_storage;
	add.s32 	%r1180, %r1179, %r1178;
	st.shared.u32 	[%r1180], %r1127;
$L__BB9_107:
	sub.s32 	%r1181, %r1127, %r1107;
	bar.sync 	0;
	ld.shared.v4.u32 	{%r1182, %r1183, %r1184, %r1185}, [_ZZN3cub18CUB_300001_SM_10006detail6select23DeviceSelectSweepKernelINS2_10policy_hubIiilLb0ELNS0_10SelectImplE2EE10Policy1000EPiN6thrust24THRUST_300001_SM_1000_NS6detail15normal_iteratorINSA_10device_ptrIiEEEESF_PlNS0_13ScanTileStateIiLb1EEE7is_evenNS0_8NullTypeEiNS2_19streaming_context_tIlLb1EEELS5_2EEEvT0_T1_T2_T3_T4_T5_T6_T7_iT8_NS1_7vsmem_tEE19static_temp_storage];
	shr.u32 	%r1186, %r61, 5;
	add.s32 	%r1187, %r1183, %r1182;
	setp.eq.s32 	%p262, %r1186, 2;
	selp.b32 	%r1188, %r1187, %r1182, %p262;
	add.s32 	%r1189, %r1187, %r1184;
	setp.eq.s32 	%p263, %r1186, 3;
	selp.b32 	%r1190, %r1189, %r1188, %p263;
	add.s32 	%r1191, %r1189, %r1185;
	setp.eq.s32 	%p264, %r1186, 4;
	selp.b32 	%r1192, %r1191, %r1190, %p264;
	ld.shared.v4.u32 	{%r1193, %r1194, %r1195, %r1196}, [_ZZN3cub18CUB_300001_SM_10006detail6select23DeviceSelectSweepKernelINS2_10policy_hubIiilLb0ELNS0_10SelectImplE2EE10Policy1000EPiN6thrust24THRUST_300001_SM_1000_NS6detail15normal_iteratorINSA_10device_ptrIiEEEESF_PlNS0_13ScanTileStateIiLb1EEE7is_evenNS0_8NullTypeEiNS2_19streaming_context_tIlLb1EEELS5_2EEEvT0_T1_T2_T3_T4_T5_T6_T7_iT8_NS1_7vsmem_tEE19static_temp_storage+16];
	add.s32 	%r1197, %r1191, %r1193;
	setp.eq.s32 	%p265, %r1186, 5;
	selp.b32 	%r1198, %r1197, %r1192, %p265;
	add.s32 	%r1199, %r1197, %r1194;
	setp.eq.s32 	%p266, %r1186, 6;
	selp.b32 	%r1200, %r1199, %r1198, %p266;
	add.s32 	%r1201, %r1199, %r1195;
	setp.eq.s32 	%p267, %r1186, 7;
	selp.b32 	%r1202, %r1201, %r1200, %p267;
	add.s32 	%r1203, %r1201, %r1196;
	setp.eq.s32 	%p268, %r1186, 8;
	selp.b32 	%r1204, %r1203, %r1202, %p268;
	.pragma "used_bytes_mask 4095";
	ld.shared.v4.u32 	{%r1205, %r1206, %r1207, %r1208}, [_ZZN3cub18CUB_300001_SM_10006detail6select23DeviceSelectSweepKernelINS2_10policy_hubIiilLb0ELNS0_10SelectImplE2EE10Policy1000EPiN6thrust24THRUST_300001_SM_1000_NS6detail15normal_iteratorINSA_10device_ptrIiEEEESF_PlNS0_13ScanTileStateIiLb1EEE7is_evenNS0_8NullTypeEiNS2_19streaming_context_tIlLb1EEELS5_2EEEvT0_T1_T2_T3_T4_T5_T6_T7_iT8_NS1_7vsmem_tEE19static_temp_storage+32];
	add.s32 	%r1209, %r1203, %r1205;
	setp.eq.s32 	%p269, %r1186, 9;
	selp.b32 	%r1210, %r1209, %r1204, %p269;
	add.s32 	%r1211, %r1209, %r1206;
	setp.eq.s32 	%p270, %r1186, 10;
	selp.b32 	%r1212, %r1211, %r1210, %p270;
	add.s32 	%r93, %r1211, %r1207;
	setp.gt.u32 	%p271, %r61, 31;
	setp.lt.u32 	%p272, %r61, 32;
	setp.eq.s32 	%p273, %r1102, 0;
	selp.b32 	%r1213, 0, %r1181, %p273;
	add.s32 	%r1753, %r1212, %r1213;
	selp.b32 	%r95, %r1181, %r1753, %p272;
	@%p271 bra 	$L__BB9_123;
	setp.ne.s32 	%p274, %r61, 0;
	mul.wide.s32 	%rd780, %r1749, 8;
	add.s64 	%rd107, %rd3, %rd780;
	@%p274 bra 	$L__BB9_110;
	st.shared.u32 	[_ZZN3cub18CUB_300001_SM_10006detail6select23DeviceSelectSweepKernelINS2_10policy_hubIiilLb0ELNS0_10SelectImplE2EE10Policy1000EPiN6thrust24THRUST_300001_SM_1000_NS6detail15normal_iteratorINSA_10device_ptrIiEEEESF_PlNS0_13ScanTileStateIiLb1EEE7is_evenNS0_8NullTypeEiNS2_19streaming_context_tIlLb1EEELS5_2EEEvT0_T1_T2_T3_T4_T5_T6_T7_iT8_NS1_7vsmem_tEE19static_temp_storage+76], %r93;
	add.s64 	%rd781, %rd107, 256;
	mov.b32 	%r1214, 100;
	// begin inline asm
	st.relaxed.gpu.v2.u32 [%rd781], {%r1214, %r93};
	// end inline asm
$L__BB9_110:
	not.b32 	%r1220, %r61;
	add.s32 	%r1748, %r1749, %r1220;
	mov.b32 	%r1216, 655;
	// begin inline asm
	nanosleep.u32 %r1216;
	// end inline asm
	mul.wide.s32 	%rd783, %r1748, 8;
	add.s64 	%rd784, %rd3, %rd783;
	add.s64 	%rd782, %rd784, 256;
	// begin inline asm
	ld.relaxed.gpu.v2.u32 {%r1750, %r1742}, [%rd782];
	// end inline asm
	mov.b32 	%r1743, 722;
$L__BB9_111:
	setp.eq.s32 	%p275, %r1750, 99;
	mov.b32 	%r1221, -1;
	vote.sync.any.pred 	%p276, %p275, %r1221;
	not.pred 	%p277, %p276;
	@%p277 bra 	$L__BB9_113;
	shr.u32 	%r105, %r1743, 1;
	mul.lo.s32 	%r1488, %r1749, 16807;
	and.b32  	%r1749, %r1488, 2147483647;
	sub.s32 	%r1489, %r1743, %r105;
	add.s32 	%r1490, %r1489, 1;
	rem.u32 	%r1491, %r1749, %r1490;
	add.s32 	%r1485, %r1491, %r105;
	// begin inline asm
	nanosleep.u32 %r1485;
	// end inline asm
	// begin inline asm
	ld.relaxed.gpu.v2.u32 {%r1750, %r1742}, [%rd782];
	// end inline asm
	mov.u32 	%r1743, %r105;
	bra.uni 	$L__BB9_111;
$L__BB9_113:
	setp.eq.s32 	%p278, %r1750, 101;
	mov.b32 	%r1248, -1;
	vote.sync.ballot.b32 	%r1250, %p278, %r1248;
	// begin inline asm
	mov.u32 %r1223, %lanemask_ge;
	// end inline asm
	and.b32  	%r1251, %r1250, %r1223;
	or.b32  	%r1252, %r1251, -2147483648;
	add.s32 	%r1253, %r1252, -1;
	not.b32 	%r1254, %r1252;
	and.b32  	%r1255, %r1254, %r1253;
	popc.b32 	%r1227, %r1255;
	mov.b32 	%r1226, 1;
	// begin inline asm
	shfl.sync.down.b32 %r1224, %r1742, %r1226, %r1227, %r1248;
	// end inline asm
	setp.lt.s32 	%p280, %r1102, %r1227;
	selp.b32 	%r1256, %r1224, 0, %p280;
	add.s32 	%r1230, %r1256, %r1742;
	mov.b32 	%r1231, 2;
	// begin inline asm
	shfl.sync.down.b32 %r1229, %r1230, %r1231, %r1227, %r1248;
	// end inline asm
	add.s32 	%r1257, %r1102, 2;
	setp.gt.s32 	%p281, %r1257, %r1227;
	selp.b32 	%r1258, 0, %r1229, %p281;
	add.s32 	%r1235, %r1230, %r1258;
	mov.b32 	%r1236, 4;
	// begin inline asm
	shfl.sync.down.b32 %r1234, %r1235, %r1236, %r1227, %r1248;
	// end inline asm
	add.s32 	%r1259, %r1102, 4;
	setp.gt.s32 	%p282, %r1259, %r1227;
	selp.b32 	%r1260, 0, %r1234, %p282;
	add.s32 	%r1240, %r1235, %r1260;
	mov.b32 	%r1241, 8;
	// begin inline asm
	shfl.sync.down.b32 %r1239, %r1240, %r1241, %r1227, %r1248;
	// end inline asm
	add.s32 	%r1261, %r1102, 8;
	setp.gt.s32 	%p283, %r1261, %r1227;
	selp.b32 	%r1262, 0, %r1239, %p283;
	add.s32 	%r1245, %r1240, %r1262;
	mov.b32 	%r1246, 16;
	// begin inline asm
	shfl.sync.down.b32 %r1244, %r1245, %r1246, %r1227, %r1248;
	// end inline asm
	add.s32 	%r1263, %r1102, 16;
	setp.gt.s32 	%p284, %r1263, %r1227;
	selp.b32 	%r1264, 0, %r1244, %p284;
	add.s32 	%r1746, %r1245, %r1264;
	add.s64 	%rd109, %rd3, 256;
	mov.b32 	%r1744, 722;
$L__BB9_114:
	setp.ne.s32 	%p285, %r1750, 101;
	mov.b32 	%r1265, -1;
	vote.sync.all.pred 	%p286, %p285, %r1265;
	not.pred 	%p287, %p286;
	@%p287 bra 	$L__BB9_119;
	shr.u32 	%r1744, %r1744, 1;
	mul.wide.s32 	%rd943, %r1748, 8;
	add.s64 	%rd944, %rd109, %rd943;
	add.s64 	%rd942, %rd944, -256;
	// begin inline asm
	ld.relaxed.gpu.v2.u32 {%r1750, %r1751}, [%rd942];
	// end inline asm
	mov.u32 	%r1752, %r1744;
$L__BB9_116:
	setp.eq.s32 	%p347, %r1750, 99;
	mov.b32 	%r1435, -1;
	vote.sync.any.pred 	%p348, %p347, %r1435;
	not.pred 	%p349, %p348;
	@%p349 bra 	$L__BB9_118;
	shr.u32 	%r125, %r1752, 1;
	mul.lo.s32 	%r1481, %r1749, 16807;
	and.b32  	%r1749, %r1481, 2147483647;
	sub.s32 	%r1482, %r1752, %r125;
	add.s32 	%r1483, %r1482, 1;
	rem.u32 	%r1484, %r1749, %r1483;
	add.s32 	%r1478, %r1484, %r125;
	// begin inline asm
	nanosleep.u32 %r1478;
	// end inline asm
	// begin inline asm
	ld.relaxed.gpu.v2.u32 {%r1750, %r1751}, [%rd942];
	// end inline asm
	mov.u32 	%r1752, %r125;
	bra.uni 	$L__BB9_116;
$L__BB9_118:
	setp.eq.s32 	%p350, %r1750, 101;
	mov.b32 	%r1461, -1;
	vote.sync.ballot.b32 	%r1462, %p350, %r1461;
	and.b32  	%r1463, %r1462, %r1223;
	or.b32  	%r1464, %r1463, -2147483648;
	add.s32 	%r1465, %r1464, -1;
	not.b32 	%r1466, %r1464;
	and.b32  	%r1467, %r1466, %r1465;
	popc.b32 	%r1440, %r1467;
	mov.b32 	%r1439, 1;
	// begin inline asm
	shfl.sync.down.b32 %r1437, %r1751, %r1439, %r1440, %r1461;
	// end inline asm
	setp.lt.s32 	%p352, %r1102, %r1440;
	selp.b32 	%r1468, %r1437, 0, %p352;
	add.s32 	%r1443, %r1468, %r1751;
	mov.b32 	%r1444, 2;
	// begin inline asm
	shfl.sync.down.b32 %r1442, %r1443, %r1444, %r1440, %r1461;
	// end inline asm
	setp.gt.s32 	%p353, %r1257, %r1440;
	selp.b32 	%r1470, 0, %r1442, %p353;
	add.s32 	%r1448, %r1443, %r1470;
	mov.b32 	%r1449, 4;
	// begin inline asm
	shfl.sync.down.b32 %r1447, %r1448, %r1449, %r1440, %r1461;
	// end inline asm
	setp.gt.s32 	%p354, %r1259, %r1440;
	selp.b32 	%r1472, 0, %r1447, %p354;
	add.s32 	%r1453, %r1448, %r1472;
	mov.b32 	%r1454, 8;
	// begin inline asm
	shfl.sync.down.b32 %r1452, %r1453, %r1454, %r1440, %r1461;
	// end inline asm
	setp.gt.s32 	%p355, %r1261, %r1440;
	selp.b32 	%r1474, 0, %r1452, %p355;
	add.s32 	%r1458, %r1453, %r1474;
	mov.b32 	%r1459, 16;
	// begin inline asm
	shfl.sync.down.b32 %r1457, %r1458, %r1459, %r1440, %r1461;
	// end inline asm
	add.s32 	%r1475, %r1102, 16;
	setp.gt.s32 	%p356, %r1475, %r1440;
	selp.b32 	%r1476, 0, %r1457, %p356;
	add.s32 	%r1477, %r1476, %r1746;
	add.s32 	%r1746, %r1477, %r1458;
	add.s32 	%r1748, %r1748, -32;
	bra.uni 	$L__BB9_114;
$L__BB9_119:
	setp.ne.s32 	%p288, %r61, 0;
	@%p288 bra 	$L__BB9_121;
	add.s32 	%r1268, %r1746, %r93;
	add.s64 	%rd785, %rd107, 256;
	mov.b32 	%r1267, 101;
	// begin inline asm
	st.relaxed.gpu.v2.u32 [%rd785], {%r1267, %r1268};
	// end inline asm
	st.shared.u32 	[_ZZN3cub18CUB_300001_SM_10006detail6select23DeviceSelectSweepKernelINS2_10policy_hubIiilLb0ELNS0_10SelectImplE2EE10Policy1000EPiN6thrust24THRUST_300001_SM_1000_NS6detail15normal_iteratorINSA_10device_ptrIiEEEESF_PlNS0_13ScanTileStateIiLb1EEE7is_evenNS0_8NullTypeEiNS2_19streaming_context_tIlLb1EEELS5_2EEEvT0_T1_T2_T3_T4_T5_T6_T7_iT8_NS1_7vsmem_tEE19static_temp_storage+68], %r1746;
	st.shared.u32 	[_ZZN3cub18CUB_300001_SM_10006detail6select23DeviceSelectSweepKernelINS2_10policy_hubIiilLb0ELNS0_10SelectImplE2EE10Policy1000EPiN6thrust24THRUST_300001_SM_1000_NS6detail15normal_iteratorINSA_10device_ptrIiEEEESF_PlNS0_13ScanTileStateIiLb1EEE7is_evenNS0_8NullTypeEiNS2_19streaming_context_tIlLb1EEELS5_2EEEvT0_T1_T2_T3_T4_T5_T6_T7_iT8_NS1_7vsmem_tEE19static_temp_storage+72], %r1268;
$L__BB9_121:
	setp.ne.s32 	%p289, %r1102, 0;
	mov.u32 	%r1753, %r95;
	@%p289 bra 	$L__BB9_123;
	st.shared.u32 	[_ZZN3cub18CUB_300001_SM_10006detail6select23DeviceSelectSweepKernelINS2_10policy_hubIiilLb0ELNS0_10SelectImplE2EE10Policy1000EPiN6thrust24THRUST_300001_SM_1000_NS6detail15normal_iteratorINSA_10device_ptrIiEEEESF_PlNS0_13ScanTileStateIiLb1EEE7is_evenNS0_8NullTypeEiNS2_19streaming_context_tIlLb1EEELS5_2EEEvT0_T1_T2_T3_T4_T5_T6_T7_iT8_NS1_7vsmem_tEE19static_temp_storage+56], %r1746;
	mov.u32 	%r1753, %r1746;
$L__BB9_123:
	bar.sync 	0;
	setp.eq.s32 	%p290, %r61, 0;
	mov.u32 	%r1269, _ZZN3cub18CUB_300001_SM_10006detail6select23DeviceSelectSweepKernelINS2_10policy_hubIiilLb0ELNS0_10SelectImplE2EE10Policy1000EPiN6thrust24THRUST_300001_SM_1000_NS6detail15normal_iteratorINSA_10device_ptrIiEEEESF_PlNS0_13ScanTileStateIiLb1EEE7is_evenNS0_8NullTypeEiNS2_19streaming_context_tIlLb1EEELS5_2EEEvT0_T1_T2_T3_T4_T5_T6_T7_iT8_NS1_7vsmem_tEE19static_temp_storage;
	ld.shared.u32 	%r1270, [_ZZN3cub18CUB_300001_SM_10006detail6select23DeviceSelectSweepKernelINS2_10policy_hubIiilLb0ELNS0_10SelectImplE2EE10Policy1000EPiN6thrust24THRUST_300001_SM_1000_NS6detail15normal_iteratorINSA_10device_ptrIiEEEESF_PlNS0_13ScanTileStateIiLb1EEE7is_evenNS0_8NullTypeEiNS2_19streaming_context_tIlLb1EEELS5_2EEEvT0_T1_T2_T3_T4_T5_T6_T7_iT8_NS1_7vsmem_tEE19static_temp_storage+56];
	.pragma "used_bytes_mask 61680";
	ld.shared.v4.u32 	{%r1271, %r1272, %r1273, %r1274}, [_ZZN3cub18CUB_300001_SM_10006detail6select23DeviceSelectSweepKernelINS2_10policy_hubIiilLb0ELNS0_10SelectImplE2EE10Policy1000EPiN6thrust24THRUST_300001_SM_1000_NS6detail15normal_iteratorINSA_10device_ptrIiEEEESF_PlNS0_13ScanTileStateIiLb1EEE7is_evenNS0_8NullTypeEiNS2_19streaming_context_tIlLb1EEELS5_2EEEvT0_T1_T2_T3_T4_T5_T6_T7_iT8_NS1_7vsmem_tEE19static_temp_storage+64];
	selp.b32 	%r1275, 0, %r1270, %p290;
	add.s32 	%r1276, %r1275, %r1753;
	xor.b32  	%r1277, %r76, 1;
	add.s32 	%r1278, %r1276, %r1277;
	xor.b32  	%r1279, %r77, 1;
	add.s32 	%r1280, %r1279, %r1277;
	add.s32 	%r1281, %r1280, %r1276;
	xor.b32  	%r1282, %r78, 1;
	add.s32 	%r1283, %r1281, %r1282;
	xor.b32  	%r1284, %r79, 1;
	add.s32 	%r1285, %r1283, %r1284;
	xor.b32  	%r1286, %r80, 1;
	add.s32 	%r1287, %r1285, %r1286;
	xor.b32  	%r1288, %r81, 1;
	add.s32 	%r1289, %r1287, %r1288;
	xor.b32  	%r1290, %r82, 1;
	add.s32 	%r1291, %r1289, %r1290;
	xor.b32  	%r1292, %r83, 1;
	add.s32 	%r1293, %r1291, %r1292;
	xor.b32  	%r1294, %r84, 1;
	add.s32 	%r1295, %r1293, %r1294;
	xor.b32  	%r1296, %r85, 1;
	add.s32 	%r1297, %r1295, %r1296;
	xor.b32  	%r1298, %r86, 1;
	add.s32 	%r1299, %r1297, %r1298;
	xor.b32  	%r1300, %r87, 1;
	add.s32 	%r1301, %r1299, %r1300;
	xor.b32  	%r1302, %r88, 1;
	add.s32 	%r1303, %r1301, %r1302;
	sub.s32 	%r1304, %r60, %r1272;
	bar.sync 	0;
	sub.s32 	%r132, 4928, %r1274;
	sub.s32 	%r1305, %r1276, %r1272;
	mul.lo.s32 	%r1306, %r61, 14;
	sub.s32 	%r1307, %r1306, %r1305;
	setp.eq.s32 	%p291, %r76, 0;
	add.s32 	%r1308, %r1305, %r132;
	selp.b32 	%r1309, %r1308, %r1307, %p291;
	shl.b32 	%r1310, %r1309, 2;
	add.s32 	%r1311, %r1269, %r1310;
	st.shared.u32 	[%r1311], %r62;
	sub.s32 	%r1312, %r1272, %r1278;
	add.s32 	%r1313, %r1306, %r1312;
	add.s32 	%r1314, %r1313, 1;
	setp.eq.s32 	%p292, %r77, 0;
	add.s32 	%r1315, %r1308, %r1277;
	selp.b32 	%r1316, %r1315, %r1314, %p292;
	shl.b32 	%r1317, %r1316, 2;
	add.s32 	%r1318, %r1269, %r1317;
	st.shared.u32 	[%r1318], %r63;
	sub.s32 	%r1319, %r1272, %r1281;
	add.s32 	%r1320, %r1306, %r1319;
	add.s32 	%r1321, %r1320, 2;
	setp.eq.s32 	%p293, %r78, 0;
	add.s32 	%r1322, %r1315, %r1279;
	selp.b32 	%r1323, %r1322, %r1321, %p293;
	shl.b32 	%r1324, %r1323, 2;
	add.s32 	%r1325, %r1269, %r1324;
	st.shared.u32 	[%r1325], %r64;
	sub.s32 	%r1326, %r1272, %r1283;
	add.s32 	%r1327, %r1306, %r1326;
	add.s32 	%r1328, %r1327, 3;
	setp.eq.s32 	%p294, %r79, 0;
	add.s32 	%r1329, %r1322, %r1282;
	selp.b32 	%r1330, %r1329, %r1328, %p294;
	shl.b32 	%r1331, %r1330, 2;
	add.s32 	%r1332, %r1269, %r1331;
	st.shared.u32 	[%r1332], %r65;
	sub.s32 	%r1333, %r1272, %r1285;
	add.s32 	%r1334, %r1306, %r1333;
	add.s32 	%r1335, %r1334, 4;
	setp.eq.s32 	%p295, %r80, 0;
	add.s32 	%r1336, %r1329, %r1284;
	selp.b32 	%r1337, %r1336, %r1335, %p295;
	shl.b32 	%r1338, %r1337, 2;
	add.s32 	%r1339, %r1269, %r1338;
	st.shared.u32 	[%r1339], %r66;
	sub.s32 	%r1340, %r1272, %r1287;
	add.s32 	%r1341, %r1306, %r1340;
	add.s32 	%r1342, %r1341, 5;
	setp.eq.s32 	%p296, %r81, 0;
	add.s32 	%r1343, %r1336, %r1286;
	selp.b32 	%r1344, %r1343, %r1342, %p296;
	shl.b32 	%r1345, %r1344, 2;
	add.s32 	%r1346, %r1269, %r1345;
	st.shared.u32 	[%r1346], %r67;
	sub.s32 	%r1347, %r1272, %r1289;
	add.s32 	%r1348, %r1306, %r1347;
	add.s32 	%r1349, %r1348, 6;
	setp.eq.s32 	%p297, %r82, 0;
	add.s32 	%r1350, %r1343, %r1288;
	selp.b32 	%r1351, %r1350, %r1349, %p297;
	shl.b32 	%r1352, %r1351, 2;
	add.s32 	%r1353, %r1269, %r1352;
	st.shared.u32 	[%r1353], %r68;
	sub.s32 	%r1354, %r1272, %r1291;
	add.s32 	%r1355, %r1306, %r1354;
	add.s32 	%r1356, %r1355, 7;
	setp.eq.s32 	%p298, %r83, 0;
	add.s32 	%r1357, %r1350, %r1290;
	selp.b32 	%r1358, %r1357, %r1356, %p298;
	shl.b32 	%r1359, %r1358, 2;
	add.s32 	%r1360, %r1269, %r1359;
	st.shared.u32 	[%r1360], %r69;
	sub.s32 	%r1361, %r1272, %r1293;
	add.s32 	%r1362, %r1306, %r1361;
	add.s32 	%r1363, %r1362, 8;
	setp.eq.s32 	%p299, %r84, 0;
	add.s32 	%r1364, %r1357, %r1292;
	selp.b32 	%r1365, %r1364, %r1363, %p299;
	shl.b32 	%r1366, %r1365, 2;
	add.s32 	%r1367, %r1269, %r1366;
	st.shared.u32 	[%r1367], %r70;
	sub.s32 	%r1368, %r1272, %r1295;
	add.s32 	%r1369, %r1306, %r1368;
	add.s32 	%r1370, %r1369, 9;
	setp.eq.s32 	%p300, %r85, 0;
	add.s32 	%r1371, %r1364, %r1294;
	selp.b32 	%r1372, %r1371, %r1370, %p300;
	shl.b32 	%r1373, %r1372, 2;
	add.s32 	%r1374, %r1269, %r1373;
	st.shared.u32 	[%r1374], %r71;
	sub.s32 	%r1375, %r1272, %r1297;
	add.s32 	%r1376, %r1306, %r1375;
	add.s32 	%r1377, %r1376, 10;
	setp.eq.s32 	%p301, %r86, 0;
	add.s32 	%r1378, %r1371, %r1296;
	selp.b32 	%r1379, %r1378, %r1377, %p301;
	shl.b32 	%r1380, %r1379, 2;
	add.s32 	%r1381, %r1269, %r1380;
	st.shared.u32 	[%r1381], %r72;
	sub.s32 	%r1382, %r1272, %r1299;
	add.s32 	%r1383, %r1306, %r1382;
	add.s32 	%r1384, %r1383, 11;
	setp.eq.s32 	%p302, %r87, 0;
	add.s32 	%r1385, %r1378, %r1298;
	selp.b32 	%r1386, %r1385, %r1384, %p302;
	shl.b32 	%r1387, %r1386, 2;
	add.s32 	%r1388, %r1269, %r1387;
	st.shared.u32 	[%r1388], %r73;
	sub.s32 	%r1389, %r1272, %r1301;
	add.s32 	%r1390, %r1306, %r1389;
	add.s32 	%r1391, %r1390, 12;
	setp.eq.s32 	%p303, %r88, 0;
	add.s32 	%r1392, %r1385, %r1300;
	selp.b32 	%r1393, %r1392, %r1391, %p303;
	shl.b32 	%r1394, %r1393, 2;
	add.s32 	%r1395, %r1269, %r1394;
	st.shared.u32 	[%r1395], %r74;
	sub.s32 	%r1396, %r1272, %r1303;
	add.s32 	%r1397, %r1306, %r1396;
	add.s32 	%r1398, %r1397, 13;
	setp.eq.s32 	%p304, %r89, 0;
	add.s32 	%r1399, %r1392, %r1302;
	selp.b32 	%r1400, %r1399, %r1398, %p304;
	shl.b32 	%r1401, %r1400, 2;
	add.s32 	%r1402, %r1269, %r1401;
	st.shared.u32 	[%r1402], %r75;
	bar.sync 	0;
	mov.u64 	%rd786, %rd434;
	ld.param.u8 	%rs2, [%rd786];
	ld.param.u64 	%rd787, [%rd786+24];
	cvta.to.global.u64 	%rd110, %rd787;
	cvt.s64.s32 	%rd111, %r1272;
	ld.param.u64 	%rd112, [%rd786+8];
	ld.param.u64 	%rd113, [%rd786+16];
	cvt.s64.s32 	%rd114, %r1304;
	setp.ge.s32 	%p305, %r61, %r132;
	@%p305 bra 	$L__BB9_127;
	setp.ne.s16 	%p307, %rs2, 0;
	mov.b64 	%rd1134, 0;
	@%p307 bra 	$L__BB9_126;
	ld.global.u64 	%rd792, [%rd110];
	sub.s64 	%rd1134, %rd113, %rd792;
$L__BB9_126:
	cvt.u64.u32 	%rd793, %r61;
	add.s64 	%rd794, %rd793, %rd114;
	add.s64 	%rd795, %rd794, %rd1134;
	not.b64 	%rd796, %rd795;
	add.s64 	%rd1136, %rd112, %rd796;
	bra.uni 	$L__BB9_130;
$L__BB9_127:
	setp.ne.s16 	%p306, %rs2, 0;
	mov.b64 	%rd1135, 0;
	@%p306 bra 	$L__BB9_129;
	ld.global.u64 	%rd1135, [%rd110];
$L__BB9_129:
	sub.s32 	%r1403, %r61, %r132;
	cvt.s64.s32 	%rd789, %r1403;
	add.s64 	%rd790, %rd789, %rd111;
	add.s64 	%rd1136, %rd790, %rd1135;
$L__BB9_130:
	shl.b32 	%r1404, %r61, 2;
	add.s32 	%r133, %r1269, %r1404;
	ld.shared.u32 	%r1406, [%r133];
	shl.b64 	%rd797, %rd1136, 2;
	add.s64 	%rd798, %rd4, %rd797;
	st.global.u32 	[%rd798], %r1406;
	add.s32 	%r134, %r61, 352;
	setp.lt.s32 	%p308, %r134, %r132;
	@%p308 bra 	$L__BB9_134;
	setp.ne.s16 	%p309, %rs2, 0;
	mov.b64 	%rd1137, 0;
	@%p309 bra 	$L__BB9_133;
	ld.global.u64 	%rd1137, [%rd110];
$L__BB9_133:
	sub.s32 	%r1407, %r134, %r132;
	cvt.s64.s32 	%rd800, %r1407;
	add.s64 	%rd801, %rd800, %rd111;
	add.s64 	%rd1139, %rd801, %rd1137;
	bra.uni 	$L__BB9_137;
$L__BB9_134:
	setp.ne.s16 	%p310, %rs2, 0;
	mov.b64 	%rd1138, 0;
	@%p310 bra 	$L__BB9_136;
	ld.global.u64 	%rd803, [%rd110];
	sub.s64 	%rd1138, %rd113, %rd803;
$L__BB9_136:
	cvt.u64.u32 	%rd804, %r134;
	add.s64 	%rd805, %rd804, %rd114;
	add.s64 	%rd806, %rd805, %rd1138;
	not.b64 	%rd807, %rd806;
	add.s64 	%rd1139, %rd112, %rd807;
$L__BB9_137:
	ld.shared.u32 	%r1408, [%r133+1408];
	shl.b64 	%rd808, %rd1139, 2;
	add.s64 	%rd809, %rd4, %rd808;
	st.global.u32 	[%rd809], %r1408;
	add.s32 	%r135, %r61, 704;
	setp.lt.s32 	%p311, %r135, %r132;
	@%p311 bra 	$L__BB9_141;
	setp.ne.s16 	%p312, %rs2, 0;
	mov.b64 	%rd1140, 0;
	@%p312 bra 	$L__BB9_140;
	ld.global.u64 	%rd1140, [%rd110];
$L__BB9_140:
	sub.s32 	%r1409, %r135, %r132;
	cvt.s64.s32 	%rd811, %r1409;
	add.s64 	%rd812, %rd811, %rd111;
	add.s64 	%rd1142, %rd812, %rd1140;
	bra.uni 	$L__BB9_144;
$L__BB9_141:
	setp.ne.s16 	%p313, %rs2, 0;
	mov.b64 	%rd1141, 0;
	@%p313 bra 	$L__BB9_143;
	ld.global.u64 	%rd814, [%rd110];
	sub.s64 	%rd1141, %rd113, %rd814;
$L__BB9_143:
	cvt.u64.u32 	%rd815, %r135;
	add.s64 	%rd816, %rd815, %rd114;
	add.s64 	%rd817, %rd816, %rd1141;
	not.b64 	%rd818, %rd817;
	add.s64 	%rd1142, %rd112, %rd818;
$L__BB9_144:
	ld.shared.u32 	%r1410, [%r133+2816];
	shl.b64 	%rd819, %rd1142, 2;
	add.s64 	%rd820, %rd4, %rd819;
	st.global.u32 	[%rd820], %r1410;
	add.s32 	%r136, %r61, 1056;
	setp.lt.s32 	%p314, %r136, %r132;
	@%p314 bra 	$L__BB9_148;
	setp.ne.s16 	%p315, %rs2, 0;
	mov.b64 	%rd1143, 0;
	@%p315 bra 	$L__BB9_147;
	ld.global.u64 	%rd1143, [%rd110];
$L__BB9_147:
	sub.s32 	%r1411, %r136, %r132;
	cvt.s64.s32 	%rd822, %r1411;
	add.s64 	%rd823, %rd822, %rd111;
	add.s64 	%rd1145, %rd823, %rd1143;
	bra.uni 	$L__BB9_151;
$L__BB9_148:
	setp.ne.s16 	%p316, %rs2, 0;
	mov.b64 	%rd1144, 0;
	@%p316 bra 	$L__BB9_150;
	ld.global.u64 	%rd825, [%rd110];
	sub.s64 	%rd1144, %rd113, %rd825;
$L__BB9_150:
	cvt.u64.u32 	%rd826, %r136;
	add.s64 	%rd827, %rd826, %rd114;
	add.s64 	%rd828, %rd827, %rd1144;
	not.b64 	%rd829, %rd828;
	add.s64 	%rd1145, %rd112, %rd829;
$L__BB9_151:
	ld.shared.u32 	%r1412, [%r133+4224];
	shl.b64 	%rd830, %rd1145, 2;
	add.s64 	%rd831, %rd4, %rd830;
	st.global.u32 	[%rd831], %r1412;
	add.s32 	%r137, %r61, 1408;
	setp.lt.s32 	%p317, %r137, %r132;
	@%p317 bra 	$L__BB9_155;
	setp.ne.s16 	%p318, %rs2, 0;
	mov.b64 	%rd1146, 0;
	@%p318 bra 	$L__BB9_154;
	ld.global.u64 	%rd1146, [%rd110];
$L__BB9_154:
	sub.s32 	%r1413, %r137, %r132;
	cvt.s64.s32 	%rd833, %r1413;
	add.s64 	%rd834, %rd833, %rd111;
	add.s64 	%rd1148, %rd834, %rd1146;
	bra.uni 	$L__BB9_158;
$L__BB9_155:
	setp.ne.s16 	%p319, %rs2, 0;
	mov.b64 	%rd1147, 0;
	@%p319 bra 	$L__BB9_157;
	ld.global.u64 	%rd836, [%rd110];
	sub.s64 	%rd1147, %rd113, %rd836;
$L__BB9_157:
	cvt.u64.u32 	%rd837, %r137;
	add.s64 	%rd838, %rd837, %rd114;
	add.s64 	%rd839, %rd838, %rd1147;
	not.b64 	%rd840, %rd839;
	add.s64 	%rd1148, %rd112, %rd840;
$L__BB9_158:
	ld.shared.u32 	%r1414, [%r133+5632];
	shl.b64 	%rd841, %rd1148, 2;
	add.s64 	%rd842, %rd4, %rd841;
	st.global.u32 	[%rd842], %r1414;
	add.s32 	%r138, %r61, 1760;
	setp.lt.s32 	%p320, %r138, %r132;
	@%p320 bra 	$L__BB9_162;
	setp.ne.s16 	%p321, %rs2, 0;
	mov.b64 	%rd1149, 0;
	@%p321 bra 	$L__BB9_161;
	ld.global.u64 	%rd1149, [%rd110];
$L__BB9_161:
	sub.s32 	%r1415, %r138, %r132;
	cvt.s64.s32 	%rd844, %r1415;
	add.s64 	%rd845, %rd844, %rd111;
	add.s64 	%rd1151, %rd845, %rd1149;
	bra.uni 	$L__BB9_165;
$L__BB9_162:
	setp.ne.s16 	%p322, %rs2, 0;
	mov.b64 	%rd1150, 0;
	@%p322 bra 	$L__BB9_164;
	ld.global.u64 	%rd847, [%rd110];
	sub.s64 	%rd1150, %rd113, %rd847;
$L__BB9_164:
	cvt.u64.u32 	%rd848, %r138;
	add.s64 	%rd849, %rd848, %rd114;
	add.s64 	%rd850, %rd849, %rd1150;
	not.b64 	%rd851, %rd850;
	add.s64 	%rd1151, %rd112, %rd851;
$L__BB9_165:
	ld.shared.u32 	%r1416, [%r133+7040];
	shl.b64 	%rd852, %rd1151, 2;
	add.s64 	%rd853, %rd4, %rd852;
	st.global.u32 	[%rd853], %r1416;
	add.s32 	%r139, %r61, 2112;
	setp.lt.s32 	%p323, %r139, %r132;
	@%p323 bra 	$L__BB9_169;
	setp.ne.s16 	%p324, %rs2, 0;
	mov.b64 	%rd1152, 0;
	@%p324 bra 	$L__BB9_168;
	ld.global.u64 	%rd1152, [%rd110];
$L__BB9_168:
	sub.s32 	%r1417, %r139, %r132;
	cvt.s64.s32 	%rd855, %r1417;
	add.s64 	%rd856, %rd855, %rd111;
	add.s64 	%rd1154, %rd856, %rd1152;
	bra.uni 	$L__BB9_172;
$L__BB9_169:
	setp.ne.s16 	%p325, %rs2, 0;
	mov.b64 	%rd1153, 0;
	@%p325 bra 	$L__BB9_171;
	ld.global.u64 	%rd858, [%rd110];
	sub.s64 	%rd1153, %rd113, %rd858;
$L__BB9_171:
	cvt.u64.u32 	%rd859, %r139;
	add.s64 	%rd860, %rd859, %rd114;
	add.s64 	%rd861, %rd860, %rd1153;
	not.b64 	%rd862, %rd861;
	add.s64 	%rd1154, %rd112, %rd862;
$L__BB9_172:
	ld.shared.u32 	%r1418, [%r133+8448];
	shl.b64 	%rd863, %rd1154, 2;
	add.s64 	%rd864, %rd4, %rd863;
	st.global.u32 	[%rd864], %r1418;
	add.s32 	%r140, %r61, 2464;
	setp.lt.s32 	%p326, %r140, %r132;
	@%p326 bra 	$L__BB9_176;
	setp.ne.s16 	%p327, %rs2, 0;
	mov.b64 	%rd1155, 0;
	@%p327 bra 	$L__BB9_175;
	ld.global.u64 	%rd1155, [%rd110];
$L__BB9_175:
	sub.s32 	%r1419, %r140, %r132;
	cvt.s64.s32 	%rd866, %r1419;
	add.s64 	%rd867, %rd866, %rd111;
	add.s64 	%rd1157, %rd867, %rd1155;
	bra.uni 	$L__BB9_179;
$L__BB9_176:
	setp.ne.s16 	%p328, %rs2, 0;
	mov.b64 	%rd1156, 0;
	@%p328 bra 	$L__BB9_178;
	ld.global.u64 	%rd869, [%rd110];
	sub.s64 	%rd1156, %rd113, %rd869;
$L__BB9_178:
	cvt.u64.u32 	%rd870, %r140;
	add.s64 	%rd871, %rd870, %rd114;
	add.s64 	%rd872, %rd871, %rd1156;
	not.b64 	%rd873, %rd872;
	add.s64 	%rd1157, %rd112, %rd873;
$L__BB9_179:
	ld.shared.u32 	%r1420, [%r133+9856];
	shl.b64 	%rd874, %rd1157, 2;
	add.s64 	%rd875, %rd4, %rd874;
	st.global.u32 	[%rd875], %r1420;
	add.s32 	%r141, %r61, 2816;
	setp.lt.s32 	%p329, %r141, %r132;
	@%p329 bra 	$L__BB9_183;
	setp.ne.s16 	%p330, %rs2, 0;
	mov.b64 	%rd1158, 0;
	@%p330 bra 	$L__BB9_182;
	ld.global.u64 	%rd1158, [%rd110];
$L__BB9_182:
	sub.s32 	%r1421, %r141, %r132;
	cvt.s64.s32 	%rd877, %r1421;
	add.s64 	%rd878, %rd877, %rd111;
	add.s64 	%rd1160, %rd878, %rd1158;
	bra.uni 	$L__BB9_186;
$L__BB9_183:
	setp.ne.s16 	%p331, %rs2, 0;
	mov.b64 	%rd1159, 0;
	@%p331 bra 	$L__BB9_185;
	ld.global.u64 	%rd880, [%rd110];
	sub.s64 	%rd1159, %rd113, %rd880;
$L__BB9_185:
	cvt.u64.u32 	%rd881, %r141;
	add.s64 	%rd882, %rd881, %rd114;
	add.s64 	%rd883, %rd882, %rd1159;
	not.b64 	%rd884, %rd883;
	add.s64 	%rd1160, %rd112, %rd884;
$L__BB9_186:
	ld.shared.u32 	%r1422, [%r133+11264];
	shl.b64 	%rd885, %rd1160, 2;
	add.s64 	%rd886, %rd4, %rd885;
	st.global.u32 	[%rd886], %r1422;
	add.s32 	%r142, %r61, 3168;
	setp.lt.s32 	%p332, %r142, %r132;
	@%p332 bra 	$L__BB9_190;
	setp.ne.s16 	%p333, %rs2, 0;
	mov.b64 	%rd1161, 0;
	@%p333 bra 	$L__BB9_189;
	ld.global.u64 	%rd1161, [%rd110];
$L__BB9_189:
	sub.s32 	%r1423, %r142, %r132;
	cvt.s64.s32 	%rd888, %r1423;
	add.s64 	%rd889, %rd888, %rd111;
	add.s64 	%rd1163, %rd889, %rd1161;
	bra.uni 	$L__BB9_193;
$L__BB9_190:
	setp.ne.s16 	%p334, %rs2, 0;
	mov.b64 	%rd1162, 0;
	@%p334 bra 	$L__BB9_192;
	ld.global.u64 	%rd891, [%rd110];
	sub.s64 	%rd1162, %rd113, %rd891;
$L__BB9_192:
	cvt.u64.u32 	%rd892, %r142;
	add.s64 	%rd893, %rd892, %rd114;
	add.s64 	%rd894, %rd893, %rd1162;
	not.b64 	%rd895, %rd894;
	add.s64 	%rd1163, %rd112, %rd895;
$L__BB9_193:
	ld.shared.u32 	%r1424, [%r133+12672];
	shl.b64 	%rd896, %rd1163, 2;
	add.s64 	%rd897, %rd4, %rd896;
	st.global.u32 	[%rd897], %r1424;
	add.s32 	%r143, %r61, 3520;
	setp.lt.s32 	%p335, %r143, %r132;
	@%p335 bra 	$L__BB9_197;
	setp.ne.s16 	%p336, %rs2, 0;
	mov.b64 	%rd1164, 0;
	@%p336 bra 	$L__BB9_196;
	ld.global.u64 	%rd1164, [%rd110];
$L__BB9_196:
	sub.s32 	%r1425, %r143, %r132;
	cvt.s64.s32 	%rd899, %r1425;
	add.s64 	%rd900, %rd899, %rd111;
	add.s64 	%rd1166, %rd900, %rd1164;
	bra.uni 	$L__BB9_200;
$L__BB9_197:
	setp.ne.s16 	%p337, %rs2, 0;
	mov.b64 	%rd1165, 0;
	@%p337 bra 	$L__BB9_199;
	ld.global.u64 	%rd902, [%rd110];
	sub.s64 	%rd1165, %rd113, %rd902;
$L__BB9_199:
	cvt.u64.u32 	%rd903, %r143;
	add.s64 	%rd904, %rd903, %rd114;
	add.s64 	%rd905, %rd904, %rd1165;
	not.b64 	%rd906, %rd905;
	add.s64 	%rd1166, %rd112, %rd906;
$L__BB9_200:
	ld.shared.u32 	%r1426, [%r133+14080];
	shl.b64 	%rd907, %rd1166, 2;
	add.s64 	%rd908, %rd4, %rd907;
	st.global.u32 	[%rd908], %r1426;
	add.s32 	%r144, %r61, 3872;
	setp.lt.s32 	%p338, %r144, %r132;
	@%p338 bra 	$L__BB9_204;
	setp.ne.s16 	%p339, %rs2, 0;
	mov.b64 	%rd1167, 0;
	@%p339 bra 	$L__BB9_203;
	ld.global.u64 	%rd1167, [%rd110];
$L__BB9_203:
	sub.s32 	%r1427, %r144, %r132;
	cvt.s64.s32 	%rd910, %r1427;
	add.s64 	%rd911, %rd910, %rd111;
	add.s64 	%rd1169, %rd911, %rd1167;
	bra.uni 	$L__BB9_207;
$L__BB9_204:
	setp.ne.s16 	%p340, %rs2, 0;
	mov.b64 	%rd1168, 0;
	@%p340 bra 	$L__BB9_206;
	ld.global.u64 	%rd913, [%rd110];
	sub.s64 	%rd1168, %rd113, %rd913;
$L__BB9_206:
	cvt.u64.u32 	%rd914, %r144;
	add.s64 	%rd915, %rd914, %rd114;
	add.s64 	%rd916, %rd915, %rd1168;
	not.b64 	%rd917, %rd916;
	add.s64 	%rd1169, %rd112, %rd917;
$L__BB9_207:
	ld.shared.u32 	%r1428, [%r133+15488];
	shl.b64 	%rd918, %rd1169, 2;
	add.s64 	%rd919, %rd4, %rd918;
	st.global.u32 	[%rd919], %r1428;
	add.s32 	%r145, %r61, 4224;
	setp.lt.s32 	%p341, %r145, %r132;
	@%p341 bra 	$L__BB9_211;
	setp.ne.s16 	%p342, %rs2, 0;
	mov.b64 	%rd1170, 0;
	@%p342 bra 	$L__BB9_210;
	ld.global.u64 	%rd1170, [%rd110];
$L__BB9_210:
	sub.s32 	%r1429, %r145, %r132;
	cvt.s64.s32 	%rd921, %r1429;
	add.s64 	%rd922, %rd921, %rd111;
	add.s64 	%rd1172, %rd922, %rd1170;
	bra.uni 	$L__BB9_214;
$L__BB9_211:
	setp.ne.s16 	%p343, %rs2, 0;
	mov.b64 	%rd1171, 0;
	@%p343 bra 	$L__BB9_213;
	ld.global.u64 	%rd924, [%rd110];
	sub.s64 	%rd1171, %rd113, %rd924;
$L__BB9_213:
	cvt.u64.u32 	%rd925, %r145;
	add.s64 	%rd926, %rd925, %rd114;
	add.s64 	%rd927, %rd926, %rd1171;
	not.b64 	%rd928, %rd927;
	add.s64 	%rd1172, %rd112, %rd928;
$L__BB9_214:
	ld.shared.u32 	%r1430, [%r133+16896];
	shl.b64 	%rd929, %rd1172, 2;
	add.s64 	%rd930, %rd4, %rd929;
	st.global.u32 	[%rd930], %r1430;
	add.s32 	%r146, %r61, 4576;
	setp.lt.s32 	%p344, %r146, %r132;
	@%p344 bra 	$L__BB9_218;
	setp.ne.s16 	%p345, %rs2, 0;
	mov.b64 	%rd1173, 0;
	@%p345 bra 	$L__BB9_217;
	ld.global.u64 	%rd1173, [%rd110];
$L__BB9_217:
	sub.s32 	%r1431, %r146, %r132;
	cvt.s64.s32 	%rd932, %r1431;
	add.s64 	%rd933, %rd932, %rd111;
	add.s64 	%rd1175, %rd933, %rd1173;
	bra.uni 	$L__BB9_221;
$L__BB9_218:
	setp.ne.s16 	%p346, %rs2, 0;
	mov.b64 	%rd1174, 0;
	@%p346 bra 	$L__BB9_220;
	ld.global.u64 	%rd935, [%rd110];
	sub.s64 	%rd1174, %rd113, %rd935;
$L__BB9_220:
	cvt.u64.u32 	%rd936, %r146;
	add.s64 	%rd937, %rd936, %rd114;
	add.s64 	%rd938, %rd937, %rd1174;
	not.b64 	%rd939, %rd938;
	add.s64 	%rd1175, %rd112, %rd939;
$L__BB9_221:
	ld.shared.u32 	%r1432, [%r133+18304];
	shl.b64 	%rd940, %rd1175, 2;
	add.s64 	%rd941, %rd4, %rd940;
	st.global.u32 	[%rd941], %r1432;
	bra.uni 	$L__BB9_615;
$L__BB9_222:
	sub.s32 	%r147, %r363, %r2;
	setp.ne.s32 	%p2, %r1810, 0;
	@%p2 bra 	$L__BB9_407;
	ld.param.u8 	%rs35, [%rd1];
	setp.eq.s16 	%p143, %rs35, 0;
	ld.param.u64 	%rd618, [%rd1+16];
	selp.b64 	%rd619, %rd618, 0, %p143;
	cvt.u64.u32 	%rd213, %r2;
	add.s64 	%rd620, %rd619, %rd213;
	mov.u32 	%r148, %tid.x;
	mul.lo.s32 	%r806, %r148, 14;
	setp.ge.s32 	%p144, %r806, %r147;
	cvt.u64.u32 	%rd214, %r806;
	add.s64 	%rd621, %rd620, %rd214;
	shl.b64 	%rd622, %rd621, 2;
	add.s64 	%rd215, %rd2, %rd622;
	@%p144 bra 	$L__BB9_225;
	ld.global.u32 	%r1754, [%rd215];
$L__BB9_225:
	cvt.u32.u64 	%r808, %rd214;
	add.s32 	%r151, %r808, 1;
	setp.ge.s32 	%p145, %r151, %r147;
	@%p145 bra 	$L__BB9_227;
	ld.global.u32 	%r1755, [%rd215+4];
$L__BB9_227:
	add.s32 	%r154, %r808, 2;
	setp.ge.s32 	%p146, %r154, %r147;
	@%p146 bra 	$L__BB9_229;
	ld.global.u32 	%r1756, [%rd215+8];
$L__BB9_229:
	add.s32 	%r157, %r808, 3;
	setp.ge.s32 	%p147, %r157, %r147;
	@%p147 bra 	$L__BB9_231;
	ld.global.u32 	%r1757, [%rd215+12];
$L__BB9_231:
	add.s32 	%r160, %r808, 4;
	setp.ge.s32 	%p148, %r160, %r147;
	@%p148 bra 	$L__BB9_233;
	ld.global.u32 	%r1758, [%rd215+16];
$L__BB9_233:
	add.s32 	%r163, %r808, 5;
	setp.ge.s32 	%p149, %r163, %r147;
	@%p149 bra 	$L__BB9_235;
	ld.global.u32 	%r1759, [%rd215+20];
$L__BB9_235:
	add.s32 	%r166, %r808, 6;
	setp.ge.s32 	%p150, %r166, %r147;
	@%p150 bra 	$L__BB9_237;
	ld.global.u32 	%r1760, [%rd215+24];
$L__BB9_237:
	add.s32 	%r169, %r808, 7;
	setp.ge.s32 	%p151, %r169, %r147;
	@%p151 bra 	$L__BB9_239;
	ld.global.u32 	%r1761, [%rd215+28];
$L__BB9_239:
	add.s32 	%r172, %r808, 8;
	setp.ge.s32 	%p152, %r172, %r147;
	@%p152 bra 	$L__BB9_241;
	ld.global.u32 	%r1762, [%rd215+32];
$L__BB9_241:
	add.s32 	%r175, %r808, 9;
	setp.ge.s32 	%p153, %r175, %r147;
	@%p153 bra 	$L__BB9_243;
	ld.global.u32 	%r1763, [%rd215+36];
$L__BB9_243:
	add.s32 	%r178, %r808, 10;
	setp.ge.s32 	%p154, %r178, %r147;
	@%p154 bra 	$L__BB9_245;
	ld.global.u32 	%r1764, [%rd215+40];
$L__BB9_245:
	add.s32 	%r181, %r808, 11;
	setp.ge.s32 	%p155, %r181, %r147;
	@%p155 bra 	$L__BB9_247;
	ld.global.u32 	%r1765, [%rd215+44];
$L__BB9_247:
	add.s32 	%r184, %r808, 12;
	setp.ge.s32 	%p156, %r184, %r147;
	@%p156 bra 	$L__BB9_249;
	ld.global.u32 	%r1766, [%rd215+48];
$L__BB9_249:
	add.s32 	%r187, %r808, 13;
	setp.ge.s32 	%p157, %r187, %r147;
	@%p157 bra 	$L__BB9_251;
	ld.global.u32 	%r1767, [%rd215+52];
$L__BB9_251:
	setp.ge.s32 	%p158, %r808, %r147;
	bar.sync 	0;
	setp.eq.s16 	%p159, %rs35, 0;
	selp.b64 	%rd624, %rd618, 0, %p159;
	add.s64 	%rd625, %rd624, %rd213;
	add.s64 	%rd626, %rd625, %rd214;
	shl.b64 	%rd627, %rd626, 2;
	add.s64 	%rd216, %rd5, %rd627;
	mov.b32 	%r1768, 1;
	@%p158 bra 	$L__BB9_253;
	ld.global.u32 	%r835, [%rd216];
	not.b32 	%r836, %r835;
	and.b32  	%r1768, %r836, 1;
$L__BB9_253:
	setp.ge.s32 	%p160, %r151, %r147;
	mov.b32 	%r1769, 1;
	@%p160 bra 	$L__BB9_255;
	ld.global.u32 	%r838, [%rd216+4];
	not.b32 	%r839, %r838;
	and.b32  	%r1769, %r839, 1;
$L__BB9_255:
	setp.ge.s32 	%p161, %r154, %r147;
	mov.b32 	%r1770, 1;
	@%p161 bra 	$L__BB9_257;
	ld.global.u32 	%r841, [%rd216+8];
	not.b32 	%r842, %r841;
	and.b32  	%r1770, %r842, 1;
$L__BB9_257:
	setp.ge.s32 	%p162, %r157, %r147;
	mov.b32 	%r1771, 1;
	@%p162 bra 	$L__BB9_259;
	ld.global.u32 	%r844, [%rd216+12];
	not.b32 	%r845, %r844;
	and.b32  	%r1771, %r845, 1;
$L__BB9_259:
	setp.ge.s32 	%p163, %r160, %r147;
	mov.b32 	%r1772, 1;
	@%p163 bra 	$L__BB9_261;
	ld.global.u32 	%r847, [%rd216+16];
	not.b32 	%r848, %r847;
	and.b32  	%r1772, %r848, 1;
$L__BB9_261:
	setp.ge.s32 	%p164, %r163, %r147;
	mov.b32 	%r1773, 1;
	@%p164 bra 	$L__BB9_263;
	ld.global.u32 	%r850, [%rd216+20];
	not.b32 	%r851, %r850;
	and.b32  	%r1773, %r851, 1;
$L__BB9_263:
	setp.ge.s32 	%p165, %r166, %r147;
	mov.b32 	%r1774, 1;
	@%p165 bra 	$L__BB9_265;
	ld.global.u32 	%r853, [%rd216+24];
	not.b32 	%r854, %r853;
	and.b32  	%r1774, %r854, 1;
$L__BB9_265:
	setp.ge.s32 	%p166, %r169, %r147;
	mov.b32 	%r1775, 1;
	@%p166 bra 	$L__BB9_267;
	ld.global.u32 	%r856, [%rd216+28];
	not.b32 	%r857, %r856;
	and.b32  	%r1775, %r857, 1;
$L__BB9_267:
	setp.ge.s32 	%p167, %r172, %r147;
	mov.b32 	%r1776, 1;
	@%p167 bra 	$L__BB9_269;
	ld.global.u32 	%r859, [%rd216+32];
	not.b32 	%r860, %r859;
	and.b32  	%r1776, %r860, 1;
$L__BB9_269:
	setp.ge.s32 	%p168, %r175, %r147;
	mov.b32 	%r1777, 1;
	@%p168 bra 	$L__BB9_271;
	ld.global.u32 	%r862, [%rd216+36];
	not.b32 	%r863, %r862;
	and.b32  	%r1777, %r863, 1;
$L__BB9_271:
	setp.ge.s32 	%p169, %r178, %r147;
	mov.b32 	%r1778, 1;
	@%p169 bra 	$L__BB9_273;
	ld.global.u32 	%r865, [%rd216+40];
	not.b32 	%r866, %r865;
	and.b32  	%r1778, %r866, 1;
$L__BB9_273:
	setp.ge.s32 	%p170, %r181, %r147;
	mov.b32 	%r1779, 1;
	@%p170 bra 	$L__BB9_275;
	ld.global.u32 	%r868, [%rd216+44];
	not.b32 	%r869, %r868;
	and.b32  	%r1779, %r869, 1;
$L__BB9_275:
	setp.ge.s32 	%p171, %r184, %r147;
	mov.b32 	%r1780, 1;
	@%p171 bra 	$L__BB9_277;
	ld.global.u32 	%r871, [%rd216+48];
	not.b32 	%r872, %r871;
	and.b32  	%r1780, %r872, 1;
$L__BB9_277:
	setp.ge.s32 	%p172, %r187, %r147;
	mov.b32 	%r1781, 1;
	@%p172 bra 	$L__BB9_279;
	ld.global.u32 	%r874, [%rd216+52];
	not.b32 	%r875, %r874;
	and.b32  	%r1781, %r875, 1;
$L__BB9_279:
	bar.sync 	0;
	add.s32 	%r907, %r1769, %r1768;
	add.s32 	%r908, %r1770, %r907;
	add.s32 	%r909, %r1771, %r908;
	add.s32 	%r910, %r1772, %r909;
	add.s32 	%r911, %r1773, %r910;
	add.s32 	%r912, %r1774, %r911;
	add.s32 	%r913, %r1775, %r912;
	add.s32 	%r914, %r1776, %r913;
	add.s32 	%r915, %r1777, %r914;
	add.s32 	%r916, %r1778, %r915;
	add.s32 	%r917, %r1779, %r916;
	add.s32 	%r918, %r1780, %r917;
	add.s32 	%r881, %r1781, %r918;
	// begin inline asm
	mov.u32 %r876, %laneid;
	// end inline asm
	mov.b32 	%r879, 1;
	mov.b32 	%r904, 0;
	mov.b32 	%r906, -1;
	// begin inline asm
	{  .reg .s32 r0;  .reg .pred p;  shfl.sync.up.b32 r0|p, %r881, %r879, %r904, %r906;  @p add.s32 r0, r0, %r881;  mov.s32 %r877, r0;}
	// end inline asm
	mov.b32 	%r885, 2;
	// begin inline asm
	{  .reg .s32 r0;  .reg .pred p;  shfl.sync.up.b32 r0|p, %r877, %r885, %r904, %r906;  @p add.s32 r0, r0, %r877;  mov.s32 %r883, r0;}
	// end inline asm
	mov.b32 	%r891, 4;
	// begin inline asm
	{  .reg .s32 r0;  .reg .pred p;  shfl.sync.up.b32 r0|p, %r883, %r891, %r904, %r906;  @p add.s32 r0, r0, %r883;  mov.s32 %r889, r0;}
	// end inline asm
	mov.b32 	%r897, 8;
	// begin inline asm
	{  .reg .s32 r0;  .reg .pred p;  shfl.sync.up.b32 r0|p, %r889, %r897, %r904, %r906;  @p add.s32 r0, r0, %r889;  mov.s32 %r895, r0;}
	// end inline asm
	mov.b32 	%r903, 16;
	// begin inline asm
	{  .reg .s32 r0;  .reg .pred p;  shfl.sync.up.b32 r0|p, %r895, %r903, %r904, %r906;  @p add.s32 r0, r0, %r895;  mov.s32 %r901, r0;}
	// end inline asm
	setp.ne.s32 	%p173, %r876, 31;
	@%p173 bra 	$L__BB9_281;
	shr.u32 	%r919, %r148, 3;
	and.b32  	%r920, %r919, 124;
	mov.u32 	%r921, _ZZN3cub18CUB_300001_SM_10006detail6select23DeviceSelectSweepKernelINS2_10policy_hubIiilLb0ELNS0_10SelectImplE2EE10Policy1000EPiN6thrust24THRUST_300001_SM_1000_NS6detail15normal_iteratorINSA_10device_ptrIiEEEESF_PlNS0_13ScanTileStateIiLb1EEE7is_evenNS0_8NullTypeEiNS2_19streaming_context_tIlLb1EEELS5_2EEEvT0_T1_T2_T3_T4_T5_T6_T7_iT8_NS1_7vsmem_tEE19static_temp_storage;
	add.s32 	%r922, %r921, %r920;
	st.shared.u32 	[%r922], %r901;
$L__BB9_281:
	bar.sync 	0;
	mov.u32 	%r924, _ZZN3cub18CUB_300001_SM_10006detail6select23DeviceSelectSweepKernelINS2_10policy_hubIiilLb0ELNS0_10SelectImplE2EE10Policy1000EPiN6thrust24THRUST_300001_SM_1000_NS6detail15normal_iteratorINSA_10device_ptrIiEEEESF_PlNS0_13ScanTileStateIiLb1EEE7is_evenNS0_8NullTypeEiNS2_19streaming_context_tIlLb1EEELS5_2EEEvT0_T1_T2_T3_T4_T5_T6_T7_iT8_NS1_7vsmem_tEE19static_temp_storage;
	ld.shared.v4.u32 	{%r925, %r926, %r927, %r928}, [_ZZN3cub18CUB_300001_SM_10006detail6select23DeviceSelectSweepKernelINS2_10policy_hubIiilLb0ELNS0_10SelectImplE2EE10Policy1000EPiN6thrust24THRUST_300001_SM_1000_NS6detail15normal_iteratorINSA_10device_ptrIiEEEESF_PlNS0_13ScanTileStateIiLb1EEE7is_evenNS0_8NullTypeEiNS2_19streaming_context_tIlLb1EEELS5_2EEEvT0_T1_T2_T3_T4_T5_T6_T7_iT8_NS1_7vsmem_tEE19static_temp_storage];
	shr.u32 	%r929, %r148, 5;
	add.s32 	%r930, %r926, %r925;
	setp.eq.s32 	%p174, %r929, 2;
	selp.b32 	%r931, %r930, %r925, %p174;
	add.s32 	%r932, %r930, %r927;
	setp.eq.s32 	%p175, %r929, 3;
	selp.b32 	%r933, %r932, %r931, %p175;
	add.s32 	%r934, %r932, %r928;
	setp.eq.s32 	%p176, %r929, 4;
	selp.b32 	%r935, %r934, %r933, %p176;
	ld.shared.v4.u32 	{%r936, %r937, %r938, %r939}, [_ZZN3cub18CUB_300001_SM_10006detail6select23DeviceSelectSweepKernelINS2_10policy_hubIiilLb0ELNS0_10SelectImplE2EE10Policy1000EPiN6thrust24THRUST_300001_SM_1000_NS6detail15normal_iteratorINSA_10device_ptrIiEEEESF_PlNS0_13ScanTileStateIiLb1EEE7is_evenNS0_8NullTypeEiNS2_19streaming_context_tIlLb1EEELS5_2EEEvT0_T1_T2_T3_T4_T5_T6_T7_iT8_NS1_7vsmem_tEE19static_temp_storage+16];
	add.s32 	%r940, %r934, %r936;
	setp.eq.s32 	%p177, %r929, 5;
	selp.b32 	%r941, %r940, %r935, %p177;
	add.s32 	%r942, %r940, %r937;
	setp.eq.s32 	%p178, %r929, 6;
	selp.b32 	%r943, %r942, %r941, %p178;
	add.s32 	%r944, %r942, %r938;
	setp.eq.s32 	%p179, %r929, 7;
	selp.b32 	%r945, %r944, %r943, %p179;
	add.s32 	%r946, %r944, %r939;
	setp.eq.s32 	%p180, %r929, 8;
	selp.b32 	%r947, %r946, %r945, %p180;
	.pragma "used_bytes_mask 4095";
	ld.shared.v4.u32 	{%r948, %r949, %r950, %r951}, [_ZZN3cub18CUB_300001_SM_10006detail6select23DeviceSelectSweepKernelINS2_10policy_hubIiilLb0ELNS0_10SelectImplE2EE10Policy1000EPiN6thrust24THRUST_300001_SM_1000_NS6detail15normal_iteratorINSA_10device_ptrIiEEEESF_PlNS0_13ScanTileStateIiLb1EEE7is_evenNS0_8NullTypeEiNS2_19streaming_context_tIlLb1EEELS5_2EEEvT0_T1_T2_T3_T4_T5_T6_T7_iT8_NS1_7vsmem_tEE19static_temp_storage+32];
	add.s32 	%r952, %r946, %r948;
	setp.eq.s32 	%p181, %r929, 9;
	selp.b32 	%r953, %r952, %r947, %p181;
	add.s32 	%r954, %r952, %r949;
	setp.eq.s32 	%p182, %r929, 10;
	selp.b32 	%r955, %r954, %r953, %p182;
	setp.lt.u32 	%p183, %r148, 32;
	selp.b32 	%r956, 0, %r955, %p183;
	setp.eq.s32 	%p184, %r876, 0;
	add.s32 	%r957, %r1769, %r1768;
	add.s32 	%r958, %r1770, %r957;
	add.s32 	%r959, %r1771, %r958;
	add.s32 	%r960, %r1772, %r959;
	add.s32 	%r961, %r1773, %r960;
	add.s32 	%r962, %r1774, %r961;
	add.s32 	%r963, %r1775, %r962;
	add.s32 	%r964, %r1776, %r963;
	add.s32 	%r965, %r1777, %r964;
	add.s32 	%r966, %r1778, %r965;
	add.s32 	%r967, %r1779, %r966;
	add.s32 	%r968, %r1780, %r967;
	add.s32 	%r969, %r1781, %r968;
	sub.s32 	%r970, %r901, %r969;
	selp.b32 	%r971, 0, %r970, %p184;
	add.s32 	%r972, %r956, %r971;
	add.s32 	%r973, %r972, %r1768;
	add.s32 	%r974, %r957, %r972;
	add.s32 	%r975, %r958, %r972;
	add.s32 	%r976, %r959, %r972;
	add.s32 	%r977, %r960, %r972;
	add.s32 	%r978, %r961, %r972;
	add.s32 	%r979, %r962, %r972;
	add.s32 	%r980, %r963, %r972;
	add.s32 	%r981, %r964, %r972;
	add.s32 	%r982, %r965, %r972;
	add.s32 	%r983, %r966, %r972;
	add.s32 	%r984, %r967, %r972;
	add.s32 	%r985, %r968, %r972;
	add.s32 	%r986, %r147, %r950;
	add.s32 	%r987, %r986, %r954;
	add.s32 	%r1824, %r987, -4928;
	bar.sync 	0;
	sub.s32 	%r221, %r147, %r1824;
	sub.s32 	%r988, %r806, %r972;
	setp.eq.s32 	%p185, %r1768, 0;
	add.s32 	%r989, %r972, %r221;
	selp.b32 	%r990, %r988, %r989, %p185;
	shl.b32 	%r991, %r990, 2;
	add.s32 	%r992, %r924, %r991;
	st.shared.u32 	[%r992], %r1754;
	sub.s32 	%r993, %r806, %r973;
	add.s32 	%r994, %r993, 1;
	setp.eq.s32 	%p186, %r1769, 0;
	add.s32 	%r995, %r989, %r1768;
	selp.b32 	%r996, %r994, %r995, %p186;
	shl.b32 	%r997, %r996, 2;
	add.s32 	%r998, %r924, %r997;
	st.shared.u32 	[%r998], %r1755;
	sub.s32 	%r999, %r806, %r974;
	add.s32 	%r1000, %r999, 2;
	setp.eq.s32 	%p187, %r1770, 0;
	add.s32 	%r1001, %r995, %r1769;
	selp.b32 	%r1002, %r1000, %r1001, %p187;
	shl.b32 	%r1003, %r1002, 2;
	add.s32 	%r1004, %r924, %r1003;
	st.shared.u32 	[%r1004], %r1756;
	sub.s32 	%r1005, %r806, %r975;
	add.s32 	%r1006, %r1005, 3;
	setp.eq.s32 	%p188, %r1771, 0;
	add.s32 	%r1007, %r1001, %r1770;
	selp.b32 	%r1008, %r1006, %r1007, %p188;
	shl.b32 	%r1009, %r1008, 2;
	add.s32 	%r1010, %r924, %r1009;
	st.shared.u32 	[%r1010], %r1757;
	sub.s32 	%r1011, %r806, %r976;
	add.s32 	%r1012, %r1011, 4;
	setp.eq.s32 	%p189, %r1772, 0;
	add.s32 	%r1013, %r1007, %r1771;
	selp.b32 	%r1014, %r1012, %r1013, %p189;
	shl.b32 	%r1015, %r1014, 2;
	add.s32 	%r1016, %r924, %r1015;
	st.shared.u32 	[%r1016], %r1758;
	sub.s32 	%r1017, %r806, %r977;
	add.s32 	%r1018, %r1017, 5;
	setp.eq.s32 	%p190, %r1773, 0;
	add.s32 	%r1019, %r1013, %r1772;
	selp.b32 	%r1020, %r1018, %r1019, %p190;
	shl.b32 	%r1021, %r1020, 2;
	add.s32 	%r1022, %r924, %r1021;
	st.shared.u32 	[%r1022], %r1759;
	sub.s32 	%r1023, %r806, %r978;
	add.s32 	%r1024, %r1023, 6;
	setp.eq.s32 	%p191, %r1774, 0;
	add.s32 	%r1025, %r1019, %r1773;
	selp.b32 	%r1026, %r1024, %r1025, %p191;
	shl.b32 	%r1027, %r1026, 2;
	add.s32 	%r1028, %r924, %r1027;
	st.shared.u32 	[%r1028], %r1760;
	sub.s32 	%r1029, %r806, %r979;
	add.s32 	%r1030, %r1029, 7;
	setp.eq.s32 	%p192, %r1775, 0;
	add.s32 	%r1031, %r1025, %r1774;
	selp.b32 	%r1032, %r1030, %r1031, %p192;
	shl.b32 	%r1033, %r1032, 2;
	add.s32 	%r1034, %r924, %r1033;
	st.shared.u32 	[%r1034], %r1761;
	sub.s32 	%r1035, %r806, %r980;
	add.s32 	%r1036, %r1035, 8;
	setp.eq.s32 	%p193, %r1776, 0;
	add.s32 	%r1037, %r1031, %r1775;
	selp.b32 	%r1038, %r1036, %r1037, %p193;
	shl.b32 	%r1039, %r1038, 2;
	add.s32 	%r1040, %r924, %r1039;
	st.shared.u32 	[%r1040], %r1762;
	sub.s32 	%r1041, %r806, %r981;
	add.s32 	%r1042, %r1041, 9;
	setp.eq.s32 	%p194, %r1777, 0;
	add.s32 	%r1043, %r1037, %r1776;
	selp.b32 	%r1044, %r1042, %r1043, %p194;
	shl.b32 	%r1045, %r1044, 2;
	add.s32 	%r1046, %r924, %r1045;
	st.shared.u32 	[%r1046], %r1763;
	sub.s32 	%r1047, %r806, %r982;
	add.s32 	%r1048, %r1047, 10;
	setp.eq.s32 	%p195, %r1778, 0;
	add.s32 	%r1049, %r1043, %r1777;
	selp.b32 	%r1050, %r1048, %r1049, %p195;
	shl.b32 	%r1051, %r1050, 2;
	add.s32 	%r1052, %r924, %r1051;
	st.shared.u32 	[%r1052], %r1764;
	sub.s32 	%r1053, %r806, %r983;
	add.s32 	%r1054, %r1053, 11;
	setp.eq.s32 	%p196, %r1779, 0;
	add.s32 	%r1055, %r1049, %r1778;
	selp.b32 	%r1056, %r1054, %r1055, %p196;
	shl.b32 	%r1057, %r1056, 2;
	add.s32 	%r1058, %r924, %r1057;
	st.shared.u32 	[%r1058], %r1765;
	sub.s32 	%r1059, %r806, %r984;
	add.s32 	%r1060, %r1059, 12;
	setp.eq.s32 	%p197, %r1780, 0;
	add.s32 	%r1061, %r1055, %r1779;
	selp.b32 	%r1062, %r1060, %r1061, %p197;
	shl.b32 	%r1063, %r1062, 2;
	add.s32 	%r1064, %r924, %r1063;
	st.shared.u32 	[%r1064], %r1766;
	sub.s32 	%r1065, %r806, %r985;
	add.s32 	%r1066, %r1065, 13;
	setp.eq.s32 	%p198, %r1781, 0;
	add.s32 	%r1067, %r1061, %r1780;
	selp.b32 	%r1068, %r1066, %r1067, %p198;
	shl.b32 	%r1069, %r1068, 2;
	add.s32 	%r1070, %r924, %r1069;
	st.shared.u32 	[%r1070], %r1767;
	bar.sync 	0;
	mov.u64 	%rd628, %rd434;
	ld.param.u8 	%rs3, [%rd628];
	ld.param.u64 	%rd629, [%rd628+24];
	cvta.to.global.u64 	%rd217, %rd629;
	ld.param.u64 	%rd218, [%rd628+8];
	ld.param.u64 	%rd219, [%rd628+16];
	setp.ge.s32 	%p199, %r148, %r221;
	@%p199 bra 	$L__BB9_285;
	setp.ne.s16 	%p201, %rs3, 0;
	mov.b64 	%rd1176, 0;
	@%p201 bra 	$L__BB9_284;
	ld.global.u64 	%rd633, [%rd217];
	sub.s64 	%rd1176, %rd219, %rd633;
$L__BB9_284:
	cvt.u64.u32 	%rd634, %r148;
	add.s64 	%rd635, %rd1176, %rd634;
	not.b64 	%rd636, %rd635;
	add.s64 	%rd1178, %rd218, %rd636;
	bra.uni 	$L__BB9_288;
$L__BB9_285:
	setp.ne.s16 	%p200, %rs3, 0;
	mov.b64 	%rd1177, 0;
	@%p200 bra 	$L__BB9_287;
	ld.global.u64 	%rd1177, [%rd217];
$L__BB9_287:
	sub.s32 	%r1071, %r148, %r221;
	cvt.s64.s32 	%rd631, %r1071;
	add.s64 	%rd1178, %rd1177, %rd631;
$L__BB9_288:
	setp.ge.s32 	%p202, %r148, %r147;
	shl.b32 	%r1072, %r148, 2;
	add.s32 	%r222, %r924, %r1072;
	@%p202 bra 	$L__BB9_290;
	ld.shared.u32 	%r1074, [%r222];
	shl.b64 	%rd637, %rd1178, 2;
	add.s64 	%rd638, %rd4, %rd637;
	st.global.u32 	[%rd638], %r1074;
$L__BB9_290:
	add.s32 	%r223, %r148, 352;
	setp.lt.s32 	%p203, %r223, %r221;
	@%p203 bra 	$L__BB9_294;
	setp.ne.s16 	%p204, %rs3, 0;
	mov.b64 	%rd1179, 0;
	@%p204 bra 	$L__BB9_293;
	ld.global.u64 	%rd1179, [%rd217];
$L__BB9_293:
	sub.s32 	%r1075, %r223, %r221;
	cvt.s64.s32 	%rd640, %r1075;
	add.s64 	%rd1181, %rd1179, %rd640;
	bra.uni 	$L__BB9_297;
$L__BB9_294:
	setp.ne.s16 	%p205, %rs3, 0;
	mov.b64 	%rd1180, 0;
	@%p205 bra 	$L__BB9_296;
	ld.global.u64 	%rd642, [%rd217];
	sub.s64 	%rd1180, %rd219, %rd642;
$L__BB9_296:
	cvt.u64.u32 	%rd643, %r223;
	add.s64 	%rd644, %rd1180, %rd643;
	not.b64 	%rd645, %rd644;
	add.s64 	%rd1181, %rd218, %rd645;
$L__BB9_297:
	setp.ge.s32 	%p206, %r223, %r147;
	@%p206 bra 	$L__BB9_299;
	ld.shared.u32 	%r1076, [%r222+1408];
	shl.b64 	%rd646, %rd1181, 2;
	add.s64 	%rd647, %rd4, %rd646;
	st.global.u32 	[%rd647], %r1076;
$L__BB9_299:
	add.s32 	%r224, %r148, 704;
	setp.lt.s32 	%p207, %r224, %r221;
	@%p207 bra 	$L__BB9_303;
	setp.ne.s16 	%p208, %rs3, 0;
	mov.b64 	%rd1182, 0;
	@%p208 bra 	$L__BB9_302;
	ld.global.u64 	%rd1182, [%rd217];
$L__BB9_302:
	sub.s32 	%r1077, %r224, %r221;
	cvt.s64.s32 	%rd649, %r1077;
	add.s64 	%rd1184, %rd1182, %rd649;
	bra.uni 	$L__BB9_306;
$L__BB9_303:
	setp.ne.s16 	%p209, %rs3, 0;
	mov.b64 	%rd1183, 0;
	@%p209 bra 	$L__BB9_305;
	ld.global.u64 	%rd651, [%rd217];
	sub.s64 	%rd1183, %rd219, %rd651;
$L__BB9_305:
	cvt.u64.u32 	%rd652, %r224;
	add.s64 	%rd653, %rd1183, %rd652;
	not.b64 	%rd654, %rd653;
	add.s64 	%rd1184, %rd218, %rd654;
$L__BB9_306:
	setp.ge.s32 	%p210, %r224, %r147;
	@%p210 bra 	$L__BB9_308;
	ld.shared.u32 	%r1078, [%r222+2816];
	shl.b64 	%rd655, %rd1184, 2;
	add.s64 	%rd656, %rd4, %rd655;
	st.global.u32 	[%rd656], %r1078;
$L__BB9_308:
	add.s32 	%r225, %r148, 1056;
	setp.lt.s32 	%p211, %r225, %r221;
	@%p211 bra 	$L__BB9_312;
	setp.ne.s16 	%p212, %rs3, 0;
	mov.b64 	%rd1185, 0;
	@%p212 bra 	$L__BB9_311;
	ld.global.u64 	%rd1185, [%rd217];
$L__BB9_311:
	sub.s32 	%r1079, %r225, %r221;
	cvt.s64.s32 	%rd658, %r1079;
	add.s64 	%rd1187, %rd1185, %rd658;
	bra.uni 	$L__BB9_315;
$L__BB9_312:
	setp.ne.s16 	%p213, %rs3, 0;
	mov.b64 	%rd1186, 0;
	@%p213 bra 	$L__BB9_314;
	ld.global.u64 	%rd660, [%rd217];
	sub.s64 	%rd1186, %rd219, %rd660;
$L__BB9_314:
	cvt.u64.u32 	%rd661, %r225;
	add.s64 	%rd662, %rd1186, %rd661;
	not.b64 	%rd663, %rd662;
	add.s64 	%rd1187, %rd218, %rd663;
$L__BB9_315:
	setp.ge.s32 	%p214, %r225, %r147;
	@%p214 bra 	$L__BB9_317;
	ld.shared.u32 	%r1080, [%r222+4224];
	shl.b64 	%rd664, %rd1187, 2;
	add.s64 	%rd665, %rd4, %rd664;
	st.global.u32 	[%rd665], %r1080;
$L__BB9_317:
	add.s32 	%r226, %r148, 1408;
	setp.lt.s32 	%p215, %r226, %r221;
	@%p215 bra 	$L__BB9_321;
	setp.ne.s16 	%p216, %rs3, 0;
	mov.b64 	%rd1188, 0;
	@%p216 bra 	$L__BB9_320;
	ld.global.u64 	%rd1188, [%rd217];
$L__BB9_320:
	sub.s32 	%r1081, %r226, %r221;
	cvt.s64.s32 	%rd667, %r1081;
	add.s64 	%rd1190, %rd1188, %rd667;
	bra.uni 	$L__BB9_324;
$L__BB9_321:
	setp.ne.s16 	%p217, %rs3, 0;
	mov.b64 	%rd1189, 0;
	@%p217 bra 	$L__BB9_323;
	ld.global.u64 	%rd669, [%rd217];
	sub.s64 	%rd1189, %rd219, %rd669;
$L__BB9_323:
	cvt.u64.u32 	%rd670, %r226;
	add.s64 	%rd671, %rd1189, %rd670;
	not.b64 	%rd672, %rd671;
	add.s64 	%rd1190, %rd218, %rd672;
$L__BB9_324:
	setp.ge.s32 	%p218, %r226, %r147;
	@%p218 bra 	$L__BB9_326;
	ld.shared.u32 	%r1082, [%r222+5632];
	shl.b64 	%rd673, %rd1190, 2;
	add.s64 	%rd674, %rd4, %rd673;
	st.global.u32 	[%rd674], %r1082;
$L__BB9_326:
	add.s32 	%r227, %r148, 1760;
	setp.lt.s32 	%p219, %r227, %r221;
	@%p219 bra 	$L__BB9_330;
	setp.ne.s16 	%p220, %rs3, 0;
	mov.b64 	%rd1191, 0;
	@%p220 bra 	$L__BB9_329;
	ld.global.u64 	%rd1191, [%rd217];
$L__BB9_329:
	sub.s32 	%r1083, %r227, %r221;
	cvt.s64.s32 	%rd676, %r1083;
	add.s64 	%rd1193, %rd1191, %rd676;
	bra.uni 	$L__BB9_333;
$L__BB9_330:
	setp.ne.s16 	%p221, %rs3, 0;
	mov.b64 	%rd1192, 0;
	@%p221 bra 	$L__BB9_332;
	ld.global.u64 	%rd678, [%rd217];
	sub.s64 	%rd1192, %rd219, %rd678;
$L__BB9_332:
	cvt.u64.u32 	%rd679, %r227;
	add.s64 	%rd680, %rd1192, %rd679;
	not.b64 	%rd681, %rd680;
	add.s64 	%rd1193, %rd218, %rd681;
$L__BB9_333:
	setp.ge.s32 	%p222, %r227, %r147;
	@%p222 bra 	$L__BB9_335;
	ld.shared.u32 	%r1084, [%r222+7040];
	shl.b64 	%rd682, %rd1193, 2;
	add.s64 	%rd683, %rd4, %rd682;
	st.global.u32 	[%rd683], %r1084;
$L__BB9_335:
	add.s32 	%r228, %r148, 2112;
	setp.lt.s32 	%p223, %r228, %r221;
	@%p223 bra 	$L__BB9_339;
	setp.ne.s16 	%p224, %rs3, 0;
	mov.b64 	%rd1194, 0;
	@%p224 bra 	$L__BB9_338;
	ld.global.u64 	%rd1194, [%rd217];
$L__BB9_338:
	sub.s32 	%r1085, %r228, %r221;
	cvt.s64.s32 	%rd685, %r1085;
	add.s64 	%rd1196, %rd1194, %rd685;
	bra.uni 	$L__BB9_342;
$L__BB9_339:
	setp.ne.s16 	%p225, %rs3, 0;
	mov.b64 	%rd1195, 0;
	@%p225 bra 	$L__BB9_341;
	ld.global.u64 	%rd687, [%rd217];
	sub.s64 	%rd1195, %rd219, %rd687;
$L__BB9_341:
	cvt.u64.u32 	%rd688, %r228;
	add.s64 	%rd689, %rd1195, %rd688;
	not.b64 	%rd690, %rd689;
	add.s64 	%rd1196, %rd218, %rd690;
$L__BB9_342:
	setp.ge.s32 	%p226, %r228, %r147;
	@%p226 bra 	$L__BB9_344;
	ld.shared.u32 	%r1086, [%r222+8448];
	shl.b64 	%rd691, %rd1196, 2;
	add.s64 	%rd692, %rd4, %rd691;
	st.global.u32 	[%rd692], %r1086;
$L__BB9_344:
	add.s32 	%r229, %r148, 2464;
	setp.lt.s32 	%p227, %r229, %r221;
	@%p227 bra 	$L__BB9_348;
	setp.ne.s16 	%p228, %rs3, 0;
	mov.b64 	%rd1197, 0;
	@%p228 bra 	$L__BB9_347;
	ld.global.u64 	%rd1197, [%rd217];
$L__BB9_347:
	sub.s32 	%r1087, %r229, %r221;
	cvt.s64.s32 	%rd694, %r1087;
	add.s64 	%rd1199, %rd1197, %rd694;
	bra.uni 	$L__BB9_351;
$L__BB9_348:
	setp.ne.s16 	%p229, %rs3, 0;
	mov.b64 	%rd1198, 0;
	@%p229 bra 	$L__BB9_350;
	ld.global.u64 	%rd696, [%rd217];
	sub.s64 	%rd1198, %rd219, %rd696;
$L__BB9_350:
	cvt.u64.u32 	%rd697, %r229;
	add.s64 	%rd698, %rd1198, %rd697;
	not.b64 	%rd699, %rd698;
	add.s64 	%rd1199, %rd218, %rd699;
$L__BB9_351:
	setp.ge.s32 	%p230, %r229, %r147;
	@%p230 bra 	$L__BB9_353;
	ld.shared.u32 	%r1088, [%r222+9856];
	shl.b64 	%rd700, %rd1199, 2;
	add.s64 	%rd701, %rd4, %rd700;
	st.global.u32 	[%rd701], %r1088;
$L__BB9_353:
	add.s32 	%r230, %r148, 2816;
	setp.lt.s32 	%p231, %r230, %r221;
	@%p231 bra 	$L__BB9_357;
	setp.ne.s16 	%p232, %rs3, 0;
	mov.b64 	%rd1200, 0;
	@%p232 bra 	$L__BB9_356;
	ld.global.u64 	%rd1200, [%rd217];
$L__BB9_356:
	sub.s32 	%r1089, %r230, %r221;
	cvt.s64.s32 	%rd703, %r1089;
	add.s64 	%rd1202, %rd1200, %rd703;
	bra.uni 	$L__BB9_360;
$L__BB9_357:
	setp.ne.s16 	%p233, %rs3, 0;
	mov.b64 	%rd1201, 0;
	@%p233 bra 	$L__BB9_359;
	ld.global.u64 	%rd705, [%rd217];
	sub.s64 	%rd1201, %rd219, %rd705;
$L__BB9_359:
	cvt.u64.u32 	%rd706, %r230;
	add.s64 	%rd707, %rd1201, %rd706;
	not.b64 	%rd708, %rd707;
	add.s64 	%rd1202, %rd218, %rd708;
$L__BB9_360:
	setp.ge.s32 	%p234, %r230, %r147;
	@%p234 bra 	$L__BB9_362;
	ld.shared.u32 	%r1090, [%r222+11264];
	shl.b64 	%rd709, %rd1202, 2;
	add.s64 	%rd710, %rd4, %rd709;
	st.global.u32 	[%rd710], %r1090;
$L__BB9_362:
	add.s32 	%r231, %r148, 3168;
	setp.lt.s32 	%p235, %r231, %r221;
	@%p235 bra 	$L__BB9_366;
	setp.ne.s16 	%p236, %rs3, 0;
	mov.b64 	%rd1203, 0;
	@%p236 bra 	$L__BB9_365;
	ld.global.u64 	%rd1203, [%rd217];
$L__BB9_365:
	sub.s32 	%r1091, %r231, %r221;
	cvt.s64.s32 	%rd712, %r1091;
	add.s64 	%rd1205, %rd1203, %rd712;
	bra.uni 	$L__BB9_369;
$L__BB9_366:
	setp.ne.s16 	%p237, %rs3, 0;
	mov.b64 	%rd1204, 0;
	@%p237 bra 	$L__BB9_368;
	ld.global.u64 	%rd714, [%rd217];
	sub.s64 	%rd1204, %rd219, %rd714;
$L__BB9_368:
	cvt.u64.u32 	%rd715, %r231;
	add.s64 	%rd716, %rd1204, %rd715;
	not.b64 	%rd717, %rd716;
	add.s64 	%rd1205, %rd218, %rd717;
$L__BB9_369:
	setp.ge.s32 	%p238, %r231, %r147;
	@%p238 bra 	$L__BB9_371;
	ld.shared.u32 	%r1092, [%r222+12672];
	shl.b64 	%rd718, %rd1205, 2;
	add.s64 	%rd719, %rd4, %rd718;
	st.global.u32 	[%rd719], %r1092;
$L__BB9_371:
	add.s32 	%r232, %r148, 3520;
	setp.lt.s32 	%p239, %r232, %r221;
	@%p239 bra 	$L__BB9_375;
	setp.ne.s16 	%p240, %rs3, 0;
	mov.b64 	%rd1206, 0;
	@%p240 bra 	$L__BB9_374;
	ld.global.u64 	%rd1206, [%rd217];
$L__BB9_374:
	sub.s32 	%r1093, %r232, %r221;
	cvt.s64.s32 	%rd721, %r1093;
	add.s64 	%rd1208, %rd1206, %rd721;
	bra.uni 	$L__BB9_378;
$L__BB9_375:
	setp.ne.s16 	%p241, %rs3, 0;
	mov.b64 	%rd1207, 0;
	@%p241 bra 	$L__BB9_377;
	ld.global.u64 	%rd723, [%rd217];
	sub.s64 	%rd1207, %rd219, %rd723;
$L__BB9_377:
	cvt.u64.u32 	%rd724, %r232;
	add.s64 	%rd725, %rd1207, %rd724;
	not.b64 	%rd726, %rd725;
	add.s64 	%rd1208, %rd218, %rd726;
$L__BB9_378:
	setp.ge.s32 	%p242, %r232, %r147;
	@%p242 bra 	$L__BB9_380;
	ld.shared.u32 	%r1094, [%r222+14080];
	shl.b64 	%rd727, %rd1208, 2;
	add.s64 	%rd728, %rd4, %rd727;
	st.global.u32 	[%rd728], %r1094;
$L__BB9_380:
	add.s32 	%r233, %r148, 3872;
	setp.lt.s32 	%p243, %r233, %r221;
	@%p243 bra 	$L__BB9_384;
	setp.ne.s16 	%p244, %rs3, 0;
	mov.b64 	%rd1209, 0;
	@%p244 bra 	$L__BB9_383;
	ld.global.u64 	%rd1209, [%rd217];
$L__BB9_383:
	sub.s32 	%r1095, %r233, %r221;
	cvt.s64.s32 	%rd730, %r1095;
	add.s64 	%rd1211, %rd1209, %rd730;
	bra.uni 	$L__BB9_387;
$L__BB9_384:
	setp.ne.s16 	%p245, %rs3, 0;
	mov.b64 	%rd1210, 0;
	@%p245 bra 	$L__BB9_386;
	ld.global.u64 	%rd732, [%rd217];
	sub.s64 	%rd1210, %rd219, %rd732;
$L__BB9_386:
	cvt.u64.u32 	%rd733, %r233;
	add.s64 	%rd734, %rd1210, %rd733;
	not.b64 	%rd735, %rd734;
	add.s64 	%rd1211, %rd218, %rd735;
$L__BB9_387:
	setp.ge.s32 	%p246, %r233, %r147;
	@%p246 bra 	$L__BB9_389;
	ld.shared.u32 	%r1096, [%r222+15488];
	shl.b64 	%rd736, %rd1211, 2;
	add.s64 	%rd737, %rd4, %rd736;
	st.global.u32 	[%rd737], %r1096;
$L__BB9_389:
	add.s32 	%r234, %r148, 4224;
	setp.lt.s32 	%p247, %r234, %r221;
	@%p247 bra 	$L__BB9_393;
	setp.ne.s16 	%p248, %rs3, 0;
	mov.b64 	%rd1212, 0;
	@%p248 bra 	$L__BB9_392;
	ld.global.u64 	%rd1212, [%rd217];
$L__BB9_392:
	sub.s32 	%r1097, %r234, %r221;
	cvt.s64.s32 	%rd739, %r1097;
	add.s64 	%rd1214, %rd1212, %rd739;
	bra.uni 	$L__BB9_396;
$L__BB9_393:
	setp.ne.s16 	%p249, %rs3, 0;
	mov.b64 	%rd1213, 0;
	@%p249 bra 	$L__BB9_395;
	ld.global.u64 	%rd741, [%rd217];
	sub.s64 	%rd1213, %rd219, %rd741;
$L__BB9_395:
	cvt.u64.u32 	%rd742, %r234;
	add.s64 	%rd743, %rd1213, %rd742;
	not.b64 	%rd744, %rd743;
	add.s64 	%rd1214, %rd218, %rd744;
$L__BB9_396:
	setp.ge.s32 	%p250, %r234, %r147;
	@%p250 bra 	$L__BB9_398;
	ld.shared.u32 	%r1098, [%r222+16896];
	shl.b64 	%rd745, %rd1214, 2;
	add.s64 	%rd746, %rd4, %rd745;
	st.global.u32 	[%rd746], %r1098;
$L__BB9_398:
	add.s32 	%r235, %r148, 4576;
	setp.lt.s32 	%p251, %r235, %r221;
	@%p251 bra 	$L__BB9_402;
	setp.ne.s16 	%p252, %rs3, 0;
	mov.b64 	%rd1215, 0;
	@%p252 bra 	$L__BB9_401;
	ld.global.u64 	%rd1215, [%rd217];
$L__BB9_401:
	sub.s32 	%r1099, %r235, %r221;
	cvt.s64.s32 	%rd748, %r1099;
	add.s64 	%rd1217, %rd1215, %rd748;
	bra.uni 	$L__BB9_405;
$L__BB9_402:
	setp.ne.s16 	%p253, %rs3, 0;
	mov.b64 	%rd1216, 0;
	@%p253 bra 	$L__BB9_404;
	ld.global.u64 	%rd750, [%rd217];
	sub.s64 	%rd1216, %rd219, %rd750;
$L__BB9_404:
	cvt.u64.u32 	%rd751, %r235;
	add.s64 	%rd752, %rd1216, %rd751;
	not.b64 	%rd753, %rd752;
	add.s64 	%rd1217, %rd218, %rd753;
$L__BB9_405:
	setp.ge.s32 	%p254, %r235, %r147;
	@%p254 bra 	$L__BB9_607;
	ld.shared.u32 	%r1100, [%r222+18304];
	shl.b64 	%rd754, %rd1217, 2;
	add.s64 	%rd755, %rd4, %rd754;
	st.global.u32 	[%rd755], %r1100;
	bra.uni 	$L__BB9_607;
$L__BB9_407:
	ld.param.u8 	%rs5, [%rd1];
	setp.eq.s16 	%p3, %rs5, 0;
	ld.param.u64 	%rd437, [%rd1+16];
	selp.b64 	%rd438, %rd437, 0, %p3;
	cvt.s64.s32 	%rd318, %r2;
	add.s64 	%rd439, %rd438, %rd318;
	mov.u32 	%r370, %tid.x;
	mul.lo.s32 	%r371, %r370, 14;
	setp.ge.s32 	%p4, %r371, %r147;
	cvt.u64.u32 	%rd319, %r371;
	add.s64 	%rd440, %rd439, %rd319;
	shl.b64 	%rd441, %rd440, 2;
	add.s64 	%rd320, %rd2, %rd441;
	@%p4 bra 	$L__BB9_409;
	ld.global.u32 	%r1782, [%rd320];
$L__BB9_409:
	cvt.u32.u64 	%r373, %rd319;
	add.s32 	%r238, %r373, 1;
	setp.ge.s32 	%p5, %r238, %r147;
	@%p5 bra 	$L__BB9_411;
	ld.global.u32 	%r1783, [%rd320+4];
$L__BB9_411:
	add.s32 	%r241, %r373, 2;
	setp.ge.s32 	%p6, %r241, %r147;
	@%p6 bra 	$L__BB9_413;
	ld.global.u32 	%r1784, [%rd320+8];
$L__BB9_413:
	add.s32 	%r244, %r373, 3;
	setp.ge.s32 	%p7, %r244, %r147;
	@%p7 bra 	$L__BB9_415;
	ld.global.u32 	%r1785, [%rd320+12];
$L__BB9_415:
	add.s32 	%r247, %r373, 4;
	setp.ge.s32 	%p8, %r247, %r147;
	@%p8 bra 	$L__BB9_417;
	ld.global.u32 	%r1786, [%rd320+16];
$L__BB9_417:
	add.s32 	%r250, %r373, 5;
	setp.ge.s32 	%p9, %r250, %r147;
	@%p9 bra 	$L__BB9_419;
	ld.global.u32 	%r1787, [%rd320+20];
$L__BB9_419:
	add.s32 	%r253, %r373, 6;
	setp.ge.s32 	%p10, %r253, %r147;
	@%p10 bra 	$L__BB9_421;
	ld.global.u32 	%r1788, [%rd320+24];
$L__BB9_421:
	add.s32 	%r256, %r373, 7;
	setp.ge.s32 	%p11, %r256, %r147;
	@%p11 bra 	$L__BB9_423;
	ld.global.u32 	%r1789, [%rd320+28];
$L__BB9_423:
	add.s32 	%r259, %r373, 8;
	setp.ge.s32 	%p12, %r259, %r147;
	@%p12 bra 	$L__BB9_425;
	ld.global.u32 	%r1790, [%rd320+32];
$L__BB9_425:
	add.s32 	%r262, %r373, 9;
	setp.ge.s32 	%p13, %r262, %r147;
	@%p13 bra 	$L__BB9_427;
	ld.global.u32 	%r1791, [%rd320+36];
$L__BB9_427:
	add.s32 	%r265, %r373, 10;
	setp.ge.s32 	%p14, %r265, %r147;
	@%p14 bra 	$L__BB9_429;
	ld.global.u32 	%r1792, [%rd320+40];
$L__BB9_429:
	add.s32 	%r394, %r373, 11;
	setp.ge.s32 	%p15, %r394, %r147;
	@%p15 bra 	$L__BB9_431;
	ld.global.u32 	%r1793, [%rd320+44];
$L__BB9_431:
	add.s32 	%r397, %r373, 12;
	setp.ge.s32 	%p16, %r397, %r147;
	@%p16 bra 	$L__BB9_433;
	ld.global.u32 	%r1794, [%rd320+48];
$L__BB9_433:
	add.s32 	%r400, %r373, 13;
	setp.ge.s32 	%p17, %r400, %r147;
	@%p17 bra 	$L__BB9_435;
	ld.global.u32 	%r1795, [%rd320+52];
$L__BB9_435:
	setp.ge.s32 	%p18, %r373, %r147;
	bar.sync 	0;
	setp.eq.s16 	%p19, %rs5, 0;
	selp.b64 	%rd443, %rd437, 0, %p19;
	add.s64 	%rd444, %rd443, %rd318;
	add.s64 	%rd445, %rd444, %rd319;
	shl.b64 	%rd446, %rd445, 2;
	add.s64 	%rd321, %rd5, %rd446;
	mov.b32 	%r1796, 1;
	@%p18 bra 	$L__BB9_437;
	ld.global.u32 	%r403, [%rd321];
	not.b32 	%r404, %r403;
	and.b32  	%r1796, %r404, 1;
$L__BB9_437:
	setp.ge.s32 	%p20, %r238, %r147;
	mov.b32 	%r1797, 1;
	@%p20 bra 	$L__BB9_439;
	ld.global.u32 	%r406, [%rd321+4];
	not.b32 	%r407, %r406;
	and.b32  	%r1797, %r407, 1;
$L__BB9_439:
	setp.ge.s32 	%p21, %r241, %r147;
	mov.b32 	%r1798, 1;
	@%p21 bra 	$L__BB9_441;
	ld.global.u32 	%r409, [%rd321+8];
	not.b32 	%r410, %r409;
	and.b32  	%r1798, %r410, 1;
$L__BB9_441:
	setp.ge.s32 	%p22, %r244, %r147;
	mov.b32 	%r1799, 1;
	@%p22 bra 	$L__BB9_443;
	ld.global.u32 	%r412, [%rd321+12];
	not.b32 	%r413, %r412;
	and.b32  	%r1799, %r413, 1;
$L__BB9_443:
	setp.ge.s32 	%p23, %r247, %r147;
	mov.b32 	%r1800, 1;
	@%p23 bra 	$L__BB9_445;
	ld.global.u32 	%r415, [%rd321+16];
	not.b32 	%r416, %r415;
	and.b32  	%r1800, %r416, 1;
$L__BB9_445:
	setp.ge.s32 	%p24, %r250, %r147;
	mov.b32 	%r1801, 1;
	@%p24 bra 	$L__BB9_447;
	ld.global.u32 	%r418, [%rd321+20];
	not.b32 	%r419, %r418;
	and.b32  	%r1801, %r419, 1;
$L__BB9_447:
	setp.ge.s32 	%p25, %r253, %r147;
	mov.b32 	%r1802, 1;
	@%p25 bra 	$L__BB9_449;
	ld.global.u32 	%r421, [%rd321+24];
	not.b32 	%r422, %r421;
	and.b32  	%r1802, %r422, 1;
$L__BB9_449:
	setp.ge.s32 	%p26, %r256, %r147;
	mov.b32 	%r1803, 1;
	@%p26 bra 	$L__BB9_451;
	ld.global.u32 	%r424, [%rd321+28];
	not.b32 	%r425, %r424;
	and.b32  	%r1803, %r425, 1;
$L__BB9_451:
	setp.ge.s32 	%p27, %r259, %r147;
	mov.b32 	%r1804, 1;
	@%p27 bra 	$L__BB9_453;
	ld.global.u32 	%r427, [%rd321+32];
	not.b32 	%r428, %r427;
	and.b32  	%r1804, %r428, 1;
$L__BB9_453:
	setp.ge.s32 	%p28, %r262, %r147;
	mov.b32 	%r1805, 1;
	@%p28 bra 	$L__BB9_455;
	ld.global.u32 	%r430, [%rd321+36];
	not.b32 	%r431, %r430;
	and.b32  	%r1805, %r431, 1;
$L__BB9_455:
	setp.ge.s32 	%p29, %r265, %r147;
	mov.b32 	%r1806, 1;
	@%p29 bra 	$L__BB9_457;
	ld.global.u32 	%r433, [%rd321+40];
	not.b32 	%r434, %r433;
	and.b32  	%r1806, %r434, 1;
$L__BB9_457:
	setp.ge.s32 	%p30, %r394, %r147;
	mov.b32 	%r1807, 1;
	@%p30 bra 	$L__BB9_459;
	ld.global.u32 	%r438, [%rd321+44];
	not.b32 	%r439, %r438;
	and.b32  	%r1807, %r439, 1;
$L__BB9_459:
	setp.ge.s32 	%p31, %r397, %r147;
	mov.b32 	%r1808, 1;
	@%p31 bra 	$L__BB9_461;
	ld.global.u32 	%r443, [%rd321+48];
	not.b32 	%r444, %r443;
	and.b32  	%r1808, %r444, 1;
$L__BB9_461:
	setp.ge.s32 	%p32, %r400, %r147;
	mov.b32 	%r1809, 1;
	@%p32 bra 	$L__BB9_463;
	ld.global.u32 	%r448, [%rd321+52];
	not.b32 	%r449, %r448;
	and.b32  	%r1809, %r449, 1;
$L__BB9_463:
	bar.sync 	0;
	add.s32 	%r481, %r1797, %r1796;
	add.s32 	%r482, %r1798, %r481;
	add.s32 	%r483, %r1799, %r482;
	add.s32 	%r484, %r1800, %r483;
	add.s32 	%r485, %r1801, %r484;
	add.s32 	%r486, %r1802, %r485;
	add.s32 	%r487, %r1803, %r486;
	add.s32 	%r488, %r1804, %r487;
	add.s32 	%r489, %r1805, %r488;
	add.s32 	%r490, %r1806, %r489;
	add.s32 	%r491, %r1807, %r490;
	add.s32 	%r492, %r1808, %r491;
	add.s32 	%r455, %r1809, %r492;
	// begin inline asm
	mov.u32 %r450, %laneid;
	// end inline asm
	mov.b32 	%r453, 1;
	mov.b32 	%r478, 0;
	mov.b32 	%r480, -1;
	// begin inline asm
	{  .reg .s32 r0;  .reg .pred p;  shfl.sync.up.b32 r0|p, %r455, %r453, %r478, %r480;  @p add.s32 r0, r0, %r455;  mov.s32 %r451, r0;}
	// end inline asm
	mov.b32 	%r459, 2;
	// begin inline asm
	{  .reg .s32 r0;  .reg .pred p;  shfl.sync.up.b32 r0|p, %r451, %r459, %r478, %r480;  @p add.s32 r0, r0, %r451;  mov.s32 %r457, r0;}
	// end inline asm
	mov.b32 	%r465, 4;
	// begin inline asm
	{  .reg .s32 r0;  .reg .pred p;  shfl.sync.up.b32 r0|p, %r457, %r465, %r478, %r480;  @p add.s32 r0, r0, %r457;  mov.s32 %r463, r0;}
	// end inline asm
	mov.b32 	%r471, 8;
	// begin inline asm
	{  .reg .s32 r0;  .reg .pred p;  shfl.sync.up.b32 r0|p, %r463, %r471, %r478, %r480;  @p add.s32 r0, r0, %r463;  mov.s32 %r469, r0;}
	// end inline asm
	mov.b32 	%r477, 16;
	// begin inline asm
	{  .reg .s32 r0;  .reg .pred p;  shfl.sync.up.b32 r0|p, %r469, %r477, %r478, %r480;  @p add.s32 r0, r0, %r469;  mov.s32 %r475, r0;}
	// end inline asm
	setp.ne.s32 	%p33, %r450, 31;
	@%p33 bra 	$L__BB9_465;
	shr.u32 	%r493, %r370, 3;
	and.b32  	%r494, %r493, 124;
	mov.u32 	%r495, _ZZN3cub18CUB_300001_SM_10006detail6select23DeviceSelectSweepKernelINS2_10policy_hubIiilLb0ELNS0_10SelectImplE2EE10Policy1000EPiN6thrust24THRUST_300001_SM_1000_NS6detail15normal_iteratorINSA_10device_ptrIiEEEESF_PlNS0_13ScanTileStateIiLb1EEE7is_evenNS0_8NullTypeEiNS2_19streaming_context_tIlLb1EEELS5_2EEEvT0_T1_T2_T3_T4_T5_T6_T7_iT8_NS1_7vsmem_tEE19static_temp_storage;
	add.s32 	%r496, %r495, %r494;
	st.shared.u32 	[%r496], %r475;
$L__BB9_465:
	sub.s32 	%r497, %r475, %r455;
	bar.sync 	0;
	ld.shared.v4.u32 	{%r498, %r499, %r500, %r501}, [_ZZN3cub18CUB_300001_SM_10006detail6select23DeviceSelectSweepKernelINS2_10policy_hubIiilLb0ELNS0_10SelectImplE2EE10Policy1000EPiN6thrust24THRUST_300001_SM_1000_NS6detail15normal_iteratorINSA_10device_ptrIiEEEESF_PlNS0_13ScanTileStateIiLb1EEE7is_evenNS0_8NullTypeEiNS2_19streaming_context_tIlLb1EEELS5_2EEEvT0_T1_T2_T3_T4_T5_T6_T7_iT8_NS1_7vsmem_tEE19static_temp_storage];
	shr.u32 	%r502, %r370, 5;
	add.s32 	%r503, %r499, %r498;
	setp.eq.s32 	%p34, %r502, 2;
	selp.b32 	%r504, %r503, %r498, %p34;
	add.s32 	%r505, %r503, %r500;
	setp.eq.s32 	%p35, %r502, 3;
	selp.b32 	%r506, %r505, %r504, %p35;
	add.s32 	%r507, %r505, %r501;
	setp.eq.s32 	%p36, %r502, 4;
	selp.b32 	%r508, %r507, %r506, %p36;
	ld.shared.v4.u32 	{%r509, %r510, %r511, %r512}, [_ZZN3cub18CUB_300001_SM_10006detail6select23DeviceSelectSweepKernelINS2_10policy_hubIiilLb0ELNS0_10SelectImplE2EE10Policy1000EPiN6thrust24THRUST_300001_SM_1000_NS6detail15normal_iteratorINSA_10device_ptrIiEEEESF_PlNS0_13ScanTileStateIiLb1EEE7is_evenNS0_8NullTypeEiNS2_19streaming_context_tIlLb1EEELS5_2EEEvT0_T1_T2_T3_T4_T5_T6_T7_iT8_NS1_7vsmem_tEE19static_temp_storage+16];
	add.s32 	%r513, %r507, %r509;
	setp.eq.s32 	%p37, %r502, 5;
	selp.b32 	%r514, %r513, %r508, %p37;
	add.s32 	%r515, %r513, %r510;
	setp.eq.s32 	%p38, %r502, 6;
	selp.b32 	%r516, %r515, %r514, %p38;
	add.s32 	%r517, %r515, %r511;
	setp.eq.s32 	%p39, %r502, 7;
	selp.b32 	%r518, %r517, %r516, %p39;
	add.s32 	%r519, %r517, %r512;
	setp.eq.s32 	%p40, %r502, 8;
	selp.b32 	%r520, %r519, %r518, %p40;
	.pragma "used_bytes_mask 4095";
	ld.shared.v4.u32 	{%r521, %r522, %r523, %r524}, [_ZZN3cub18CUB_300001_SM_10006detail6select23DeviceSelectSweepKernelINS2_10policy_hubIiilLb0ELNS0_10SelectImplE2EE10Policy1000EPiN6thrust24THRUST_300001_SM_1000_NS6detail15normal_iteratorINSA_10device_ptrIiEEEESF_PlNS0_13ScanTileStateIiLb1EEE7is_evenNS0_8NullTypeEiNS2_19streaming_context_tIlLb1EEELS5_2EEEvT0_T1_T2_T3_T4_T5_T6_T7_iT8_NS1_7vsmem_tEE19static_temp_storage+32];
	add.s32 	%r525, %r519, %r521;
	setp.eq.s32 	%p41, %r502, 9;
	selp.b32 	%r526, %r525, %r520, %p41;
	add.s32 	%r527, %r525, %r522;
	setp.eq.s32 	%p42, %r502, 10;
	selp.b32 	%r528, %r527, %r526, %p42;
	add.s32 	%r306, %r527, %r523;
	setp.gt.u32 	%p43, %r370, 31;
	setp.lt.u32 	%p44, %r370, 32;
	setp.eq.s32 	%p45, %r450, 0;
	selp.b32 	%r529, 0, %r497, %p45;
	add.s32 	%r1823, %r528, %r529;
	selp.b32 	%r308, %r497, %r1823, %p44;
	@%p43 bra 	$L__BB9_481;
	setp.ne.s32 	%p46, %r370, 0;
	mul.wide.s32 	%rd447, %r1810, 8;
	add.s64 	%rd322, %rd3, %rd447;
	@%p46 bra 	$L__BB9_468;
	st.shared.u32 	[_ZZN3cub18CUB_300001_SM_10006detail6select23DeviceSelectSweepKernelINS2_10policy_hubIiilLb0ELNS0_10SelectImplE2EE10Policy1000EPiN6thrust24THRUST_300001_SM_1000_NS6detail15normal_iteratorINSA_10device_ptrIiEEEESF_PlNS0_13ScanTileStateIiLb1EEE7is_evenNS0_8NullTypeEiNS2_19streaming_context_tIlLb1EEELS5_2EEEvT0_T1_T2_T3_T4_T5_T6_T7_iT8_NS1_7vsmem_tEE19static_temp_storage+76], %r306;
	add.s64 	%rd448, %rd322, 256;
	mov.b32 	%r533, 100;
	// begin inline asm
	st.relaxed.gpu.v2.u32 [%rd448], {%r533, %r306};
	// end inline asm
$L__BB9_468:
	not.b32 	%r539, %r370;
	add.s32 	%r1818, %r1810, %r539;
	mov.b32 	%r535, 655;
	// begin inline asm
	nanosleep.u32 %r535;
	// end inline asm
	mul.wide.s32 	%rd450, %r1818, 8;
	add.s64 	%rd451, %rd3, %rd450;
	add.s64 	%rd449, %rd451, 256;
	// begin inline asm
	ld.relaxed.gpu.v2.u32 {%r1820, %r1812}, [%rd449];
	// end inline asm
	mov.b32 	%r1813, 722;
$L__BB9_469:
	setp.eq.s32 	%p47, %r1820, 99;
	mov.b32 	%r540, -1;
	vote.sync.any.pred 	%p48, %p47, %r540;
	not.pred 	%p49, %p48;
	@%p49 bra 	$L__BB9_471;
	shr.u32 	%r319, %r1813, 1;
	mul.lo.s32 	%r801, %r1810, 16807;
	and.b32  	%r1810, %r801, 2147483647;
	sub.s32 	%r802, %r1813, %r319;
	add.s32 	%r803, %r802, 1;
	rem.u32 	%r804, %r1810, %r803;
	add.s32 	%r798, %r804, %r319;
	// begin inline asm
	nanosleep.u32 %r798;
	// end inline asm
	// begin inline asm
	ld.relaxed.gpu.v2.u32 {%r1820, %r1812}, [%rd449];
	// end inline asm
	mov.u32 	%r1813, %r319;
	bra.uni 	$L__BB9_469;
$L__BB9_471:
	setp.eq.s32 	%p50, %r1820, 101;
	mov.b32 	%r567, -1;
	vote.sync.ballot.b32 	%r569, %p50, %r567;
	// begin inline asm
	mov.u32 %r542, %lanemask_ge;
	// end inline asm
	and.b32  	%r570, %r569, %r542;
	or.b32  	%r571, %r570, -2147483648;
	add.s32 	%r572, %r571, -1;
	not.b32 	%r573, %r571;
	and.b32  	%r574, %r573, %r572;
	popc.b32 	%r546, %r574;
	mov.b32 	%r545, 1;
	// begin inline asm
	shfl.sync.down.b32 %r543, %r1812, %r545, %r546, %r567;
	// end inline asm
	setp.lt.s32 	%p52, %r450, %r546;
	selp.b32 	%r575, %r543, 0, %p52;
	add.s32 	%r549, %r575, %r1812;
	mov.b32 	%r550, 2;
	// begin inline asm
	shfl.sync.down.b32 %r548, %r549, %r550, %r546, %r567;
	// end inline asm
	add.s32 	%r576, %r450, 2;
	setp.gt.s32 	%p53, %r576, %r546;
	selp.b32 	%r577, 0, %r548, %p53;
	add.s32 	%r554, %r549, %r577;
	mov.b32 	%r555, 4;
	// begin inline asm
	shfl.sync.down.b32 %r553, %r554, %r555, %r546, %r567;
	// end inline asm
	add.s32 	%r578, %r450, 4;
	setp.gt.s32 	%p54, %r578, %r546;
	selp.b32 	%r579, 0, %r553, %p54;
	add.s32 	%r559, %r554, %r579;
	mov.b32 	%r560, 8;
	// begin inline asm
	shfl.sync.down.b32 %r558, %r559, %r560, %r546, %r567;
	// end inline asm
	add.s32 	%r580, %r450, 8;
	setp.gt.s32 	%p55, %r580, %r546;
	selp.b32 	%r581, 0, %r558, %p55;
	add.s32 	%r564, %r559, %r581;
	mov.b32 	%r565, 16;
	// begin inline asm
	shfl.sync.down.b32 %r563, %r564, %r565, %r546, %r567;
	// end inline asm
	add.s32 	%r582, %r450, 16;
	setp.gt.s32 	%p56, %r582, %r546;
	selp.b32 	%r583, 0, %r563, %p56;
	add.s32 	%r1816, %r564, %r583;
	add.s64 	%rd323, %rd3, 256;
	mov.b32 	%r1814, 722;
$L__BB9_472:
	setp.ne.s32 	%p57, %r1820, 101;
	mov.b32 	%r584, -1;
	vote.sync.all.pred 	%p58, %p57, %r584;
	not.pred 	%p59, %p58;
	@%p59 bra 	$L__BB9_477;
	shr.u32 	%r1814, %r1814, 1;
	mul.wide.s32 	%rd610, %r1818, 8;
	add.s64 	%rd611, %rd323, %rd610;
	add.s64 	%rd609, %rd611, -256;
	// begin inline asm
	ld.relaxed.gpu.v2.u32 {%r1820, %r1821}, [%rd609];
	// end inline asm
	mov.u32 	%r1822, %r1814;
$L__BB9_474:
	setp.eq.s32 	%p133, %r1820, 99;
	mov.b32 	%r748, -1;
	vote.sync.any.pred 	%p134, %p133, %r748;
	not.pred 	%p135, %p134;
	@%p135 bra 	$L__BB9_476;
	shr.u32 	%r339, %r1822, 1;
	mul.lo.s32 	%r794, %r1810, 16807;
	and.b32  	%r1810, %r794, 2147483647;
	sub.s32 	%r795, %r1822, %r339;
	add.s32 	%r796, %r795, 1;
	rem.u32 	%r797, %r1810, %r796;
	add.s32 	%r791, %r797, %r339;
	// begin inline asm
	nanosleep.u32 %r791;
	// end inline asm
	// begin inline asm
	ld.relaxed.gpu.v2.u32 {%r1820, %r1821}, [%rd609];
	// end inline asm
	mov.u32 	%r1822, %r339;
	bra.uni 	$L__BB9_474;
$L__BB9_476:
	setp.eq.s32 	%p136, %r1820, 101;
	mov.b32 	%r774, -1;
	vote.sync.ballot.b32 	%r775, %p136, %r774;
	and.b32  	%r776, %r775, %r542;
	or.b32  	%r777, %r776, -2147483648;
	add.s32 	%r778, %r777, -1;
	not.b32 	%r779, %r777;
	and.b32  	%r780, %r779, %r778;
	popc.b32 	%r753, %r780;
	mov.b32 	%r752, 1;
	// begin inline asm
	shfl.sync.down.b32 %r750, %r1821, %r752, %r753, %r774;
	// end inline asm
	setp.lt.s32 	%p138, %r450, %r753;
	selp.b32 	%r781, %r750, 0, %p138;
	add.s32 	%r756, %r781, %r1821;
	mov.b32 	%r757, 2;
	// begin inline asm
	shfl.sync.down.b32 %r755, %r756, %r757, %r753, %r774;
	// end inline asm
	setp.gt.s32 	%p139, %r576, %r753;
	selp.b32 	%r783, 0, %r755, %p139;
	add.s32 	%r761, %r756, %r783;
	mov.b32 	%r762, 4;
	// begin inline asm
	shfl.sync.down.b32 %r760, %r761, %r762, %r753, %r774;
	// end inline asm
	setp.gt.s32 	%p140, %r578, %r753;
	selp.b32 	%r785, 0, %r760, %p140;
	add.s32 	%r766, %r761, %r785;
	mov.b32 	%r767, 8;
	// begin inline asm
	shfl.sync.down.b32 %r765, %r766, %r767, %r753, %r774;
	// end inline asm
	setp.gt.s32 	%p141, %r580, %r753;
	selp.b32 	%r787, 0, %r765, %p141;
	add.s32 	%r771, %r766, %r787;
	mov.b32 	%r772, 16;
	// begin inline asm
	shfl.sync.down.b32 %r770, %r771, %r772, %r753, %r774;
	// end inline asm
	add.s32 	%r788, %r450, 16;
	setp.gt.s32 	%p142, %r788, %r753;
	selp.b32 	%r789, 0, %r770, %p142;
	add.s32 	%r790, %r789, %r1816;
	add.s32 	%r1816, %r790, %r771;
	add.s32 	%r1818, %r1818, -32;
	bra.uni 	$L__BB9_472;
$L__BB9_477:
	setp.ne.s32 	%p60, %r370, 0;
	@%p60 bra 	$L__BB9_479;
	add.s32 	%r587, %r1816, %r306;
	add.s64 	%rd452, %rd322, 256;
	mov.b32 	%r586, 101;
	// begin inline asm
	st.relaxed.gpu.v2.u32 [%rd452], {%r586, %r587};
	// end inline asm
	st.shared.u32 	[_ZZN3cub18CUB_300001_SM_10006detail6select23DeviceSelectSweepKernelINS2_10policy_hubIiilLb0ELNS0_10SelectImplE2EE10Policy1000EPiN6thrust24THRUST_300001_SM_1000_NS6detail15normal_iteratorINSA_10device_ptrIiEEEESF_PlNS0_13ScanTileStateIiLb1EEE7is_evenNS0_8NullTypeEiNS2_19streaming_context_tIlLb1EEELS5_2EEEvT0_T1_T2_T3_T4_T5_T6_T7_iT8_NS1_7vsmem_tEE19static_temp_storage+68], %r1816;
	st.shared.u32 	[_ZZN3cub18CUB_300001_SM_10006detail6select23DeviceSelectSweepKernelINS2_10policy_hubIiilLb0ELNS0_10SelectImplE2EE10Policy1000EPiN6thrust24THRUST_300001_SM_1000_NS6detail15normal_iteratorINSA_10device_ptrIiEEEESF_PlNS0_13ScanTileStateIiLb1EEE7is_evenNS0_8NullTypeEiNS2_19streaming_context_tIlLb1EEELS5_2EEEvT0_T1_T2_T3_T4_T5_T6_T7_iT8_NS1_7vsmem_tEE19static_temp_storage+72], %r587;
$L__BB9_479:
	setp.ne.s32 	%p61, %r450, 0;
	mov.u32 	%r1823, %r308;
	@%p61 bra 	$L__BB9_481;
	st.shared.u32 	[_ZZN3cub18CUB_300001_SM_10006detail6select23DeviceSelectSweepKernelINS2_10policy_hubIiilLb0ELNS0_10SelectImplE2EE10Policy1000EPiN6thrust24THRUST_300001_SM_1000_NS6detail15normal_iteratorINSA_10device_ptrIiEEEESF_PlNS0_13ScanTileStateIiLb1EEE7is_evenNS0_8NullTypeEiNS2_19streaming_context_tIlLb1EEELS5_2EEEvT0_T1_T2_T3_T4_T5_T6_T7_iT8_NS1_7vsmem_tEE19static_temp_storage+56], %r1816;
	mov.u32 	%r1823, %r1816;
$L__BB9_481:
	mul.lo.s32 	%r588, %r370, 14;
	bar.sync 	0;
	setp.eq.s32 	%p62, %r370, 0;
	mov.u32 	%r589, _ZZN3cub18CUB_300001_SM_10006detail6select23DeviceSelectSweepKernelINS2_10policy_hubIiilLb0ELNS0_10SelectImplE2EE10Policy1000EPiN6thrust24THRUST_300001_SM_1000_NS6detail15normal_iteratorINSA_10device_ptrIiEEEESF_PlNS0_13ScanTileStateIiLb1EEE7is_evenNS0_8NullTypeEiNS2_19streaming_context_tIlLb1EEELS5_2EEEvT0_T1_T2_T3_T4_T5_T6_T7_iT8_NS1_7vsmem_tEE19static_temp_storage;
	ld.shared.u32 	%r590, [_ZZN3cub18CUB_300001_SM_10006detail6select23DeviceSelectSweepKernelINS2_10policy_hubIiilLb0ELNS0_10SelectImplE2EE10Policy1000EPiN6thrust24THRUST_300001_SM_1000_NS6detail15normal_iteratorINSA_10device_ptrIiEEEESF_PlNS0_13ScanTileStateIiLb1EEE7is_evenNS0_8NullTypeEiNS2_19streaming_context_tIlLb1EEELS5_2EEEvT0_T1_T2_T3_T4_T5_T6_T7_iT8_NS1_7vsmem_tEE19static_temp_storage+56];
	.pragma "used_bytes_mask 65520";
	ld.shared.v4.u32 	{%r591, %r592, %r593, %r594}, [_ZZN3cub18CUB_300001_SM_10006detail6select23DeviceSelectSweepKernelINS2_10policy_hubIiilLb0ELNS0_10SelectImplE2EE10Policy1000EPiN6thrust24THRUST_300001_SM_1000_NS6detail15normal_iteratorINSA_10device_ptrIiEEEESF_PlNS0_13ScanTileStateIiLb1EEE7is_evenNS0_8NullTypeEiNS2_19streaming_context_tIlLb1EEELS5_2EEEvT0_T1_T2_T3_T4_T5_T6_T7_iT8_NS1_7vsmem_tEE19static_temp_storage+64];
	selp.b32 	%r595, 0, %r590, %p62;
	add.s32 	%r596, %r595, %r1823;
	add.s32 	%r597, %r596, %r1796;
	add.s32 	%r598, %r1797, %r1796;
	add.s32 	%r599, %r598, %r596;
	add.s32 	%r600, %r599, %r1798;
	add.s32 	%r601, %r600, %r1799;
	add.s32 	%r602, %r601, %r1800;
	add.s32 	%r603, %r602, %r1801;
	add.s32 	%r604, %r603, %r1802;
	add.s32 	%r605, %r604, %r1803;
	add.s32 	%r606, %r605, %r1804;
	add.s32 	%r607, %r606, %r1805;
	add.s32 	%r608, %r607, %r1806;
	add.s32 	%r609, %r608, %r1807;
	add.s32 	%r610, %r609, %r1808;
	mov.u32 	%r611, %ctaid.x;
	mov.u32 	%r612, %nctaid.y;
	mov.u32 	%r613, %ctaid.y;
	mad.lo.s32 	%r614, %r611, %r612, %r613;
	mul.lo.s32 	%r615, %r614, 4928;
	sub.s32 	%r616, %r615, %r592;
	sub.s32 	%r617, 4928, %r147;
	sub.s32 	%r1824, %r593, %r617;
	sub.s32 	%r618, %r617, %r594;
	bar.sync 	0;
	add.s32 	%r347, %r618, %r147;
	sub.s32 	%r619, %r596, %r592;
	sub.s32 	%r620, %r588, %r619;
	setp.eq.s32 	%p63, %r1796, 0;
	add.s32 	%r621, %r619, %r347;
	selp.b32 	%r622, %r620, %r621, %p63;
	shl.b32 	%r623, %r622, 2;
	add.s32 	%r624, %r589, %r623;
	st.shared.u32 	[%r624], %r1782;
	sub.s32 	%r625, %r592, %r597;
	add.s32 	%r626, %r588, %r625;
	add.s32 	%r627, %r626, 1;
	setp.eq.s32 	%p64, %r1797, 0;
	add.s32 	%r628, %r621, %r1796;
	selp.b32 	%r629, %r627, %r628, %p64;
	shl.b32 	%r630, %r629, 2;
	add.s32 	%r631, %r589, %r630;
	st.shared.u32 	[%r631], %r1783;
	sub.s32 	%r632, %r592, %r599;
	add.s32 	%r633, %r588, %r632;
	add.s32 	%r634, %r633, 2;
	setp.eq.s32 	%p65, %r1798, 0;
	add.s32 	%r635, %r628, %r1797;
	selp.b32 	%r636, %r634, %r635, %p65;
	shl.b32 	%r637, %r636, 2;
	add.s32 	%r638, %r589, %r637;
	st.shared.u32 	[%r638], %r1784;
	sub.s32 	%r639, %r592, %r600;
	add.s32 	%r640, %r588, %r639;
	add.s32 	%r641, %r640, 3;
	setp.eq.s32 	%p66, %r1799, 0;
	add.s32 	%r642, %r635, %r1798;
	selp.b32 	%r643, %r641, %r642, %p66;
	shl.b32 	%r644, %r643, 2;
	add.s32 	%r645, %r589, %r644;
	st.shared.u32 	[%r645], %r1785;
	sub.s32 	%r646, %r592, %r601;
	add.s32 	%r647, %r588, %r646;
	add.s32 	%r648, %r647, 4;
	setp.eq.s32 	%p67, %r1800, 0;
	add.s32 	%r649, %r642, %r1799;
	selp.b32 	%r650, %r648, %r649, %p67;
	shl.b32 	%r651, %r650, 2;
	add.s32 	%r652, %r589, %r651;
	st.shared.u32 	[%r652], %r1786;
	sub.s32 	%r653, %r592, %r602;
	add.s32 	%r654, %r588, %r653;
	add.s32 	%r655, %r654, 5;
	setp.eq.s32 	%p68, %r1801, 0;
	add.s32 	%r656, %r649, %r1800;
	selp.b32 	%r657, %r655, %r656, %p68;
	shl.b32 	%r658, %r657, 2;
	add.s32 	%r659, %r589, %r658;
	st.shared.u32 	[%r659], %r1787;
	sub.s32 	%r660, %r592, %r603;
	add.s32 	%r661, %r588, %r660;
	add.s32 	%r662, %r661, 6;
	setp.eq.s32 	%p69, %r1802, 0;
	add.s32 	%r663, %r656, %r1801;
	selp.b32 	%r664, %r662, %r663, %p69;
	shl.b32 	%r665, %r664, 2;
	add.s32 	%r666, %r589, %r665;
	st.shared.u32 	[%r666], %r1788;
	sub.s32 	%r667, %r592, %r604;
	add.s32 	%r668, %r588, %r667;
	add.s32 	%r669, %r668, 7;
	setp.eq.s32 	%p70, %r1803, 0;
	add.s32 	%r670, %r663, %r1802;
	selp.b32 	%r671, %r669, %r670, %p70;
	shl.b32 	%r672, %r671, 2;
	add.s32 	%r673, %r589, %r672;
	st.shared.u32 	[%r673], %r1789;
	sub.s32 	%r674, %r592, %r605;
	add.s32 	%r675, %r588, %r674;
	add.s32 	%r676, %r675, 8;
	setp.eq.s32 	%p71, %r1804, 0;
	add.s32 	%r677, %r670, %r1803;
	selp.b32 	%r678, %r676, %r677, %p71;
	shl.b32 	%r679, %r678, 2;
	add.s32 	%r680, %r589, %r679;
	st.shared.u32 	[%r680], %r1790;
	sub.s32 	%r681, %r592, %r606;
	add.s32 	%r682, %r588, %r681;
	add.s32 	%r683, %r682, 9;
	setp.eq.s32 	%p72, %r1805, 0;
	add.s32 	%r684, %r677, %r1804;
	selp.b32 	%r685, %r683, %r684, %p72;
	shl.b32 	%r686, %r685, 2;
	add.s32 	%r687, %r589, %r686;
	st.shared.u32 	[%r687], %r1791;
	sub.s32 	%r688, %r592, %r607;
	add.s32 	%r689, %r588, %r688;
	add.s32 	%r690, %r689, 10;
	setp.eq.s32 	%p73, %r1806, 0;
	add.s32 	%r691, %r684, %r1805;
	selp.b32 	%r692, %r690, %r691, %p73;
	shl.b32 	%r693, %r692, 2;
	add.s32 	%r694, %r589, %r693;
	st.shared.u32 	[%r694], %r1792;
	sub.s32 	%r695, %r592, %r608;
	add.s32 	%r696, %r588, %r695;
	add.s32 	%r697, %r696, 11;
	setp.eq.s32 	%p74, %r1807, 0;
	add.s32 	%r698, %r691, %r1806;
	selp.b32 	%r699, %r697, %r698, %p74;
	shl.b32 	%r700, %r699, 2;
	add.s32 	%r701, %r589, %r700;
	st.shared.u32 	[%r701], %r1793;
	sub.s32 	%r702, %r592, %r609;
	add.s32 	%r703, %r588, %r702;
	add.s32 	%r704, %r703, 12;
	setp.eq.s32 	%p75, %r1808, 0;
	add.s32 	%r705, %r698, %r1807;
	selp.b32 	%r706, %r704, %r705, %p75;
	shl.b32 	%r707, %r706, 2;
	add.s32 	%r708, %r589, %r707;
	st.shared.u32 	[%r708], %r1794;
	sub.s32 	%r709, %r592, %r610;
	add.s32 	%r710, %r588, %r709;
	add.s32 	%r711, %r710, 13;
	setp.eq.s32 	%p76, %r1809, 0;
	add.s32 	%r712, %r705, %r1808;
	selp.b32 	%r713, %r711, %r712, %p76;
	shl.b32 	%r714, %r713, 2;
	add.s32 	%r715, %r589, %r714;
	st.shared.u32 	[%r715], %r1795;
	bar.sync 	0;
	mov.u64 	%rd453, %rd434;
	ld.param.u8 	%rs4, [%rd453];
	ld.param.u64 	%rd454, [%rd453+24];
	cvta.to.global.u64 	%rd324, %rd454;
	cvt.s64.s32 	%rd325, %r592;
	ld.param.u64 	%rd326, [%rd453+8];
	ld.param.u64 	%rd327, [%rd453+16];
	cvt.s64.s32 	%rd328, %r616;
	setp.ge.s32 	%p77, %r370, %r347;
	@%p77 bra 	$L__BB9_485;
	setp.ne.s16 	%p79, %rs4, 0;
	mov.b64 	%rd1218, 0;
	@%p79 bra 	$L__BB9_484;
	ld.global.u64 	%rd459, [%rd324];
	sub.s64 	%rd1218, %rd327, %rd459;
$L__BB9_484:
	cvt.u64.u32 	%rd460, %r370;
	add.s64 	%rd461, %rd460, %rd328;
	add.s64 	%rd462, %rd461, %rd1218;
	not.b64 	%rd463, %rd462;
	add.s64 	%rd1220, %rd326, %rd463;
	bra.uni 	$L__BB9_488;
$L__BB9_485:
	setp.ne.s16 	%p78, %rs4, 0;
	mov.b64 	%rd1219, 0;
	@%p78 bra 	$L__BB9_487;
	ld.global.u64 	%rd1219, [%rd324];
$L__BB9_487:
	sub.s32 	%r716, %r370, %r347;
	cvt.s64.s32 	%rd456, %r716;
	add.s64 	%rd457, %rd456, %rd325;
	add.s64 	%rd1220, %rd457, %rd1219;
$L__BB9_488:
	setp.ge.s32 	%p80, %r370, %r147;
	shl.b32 	%r717, %r370, 2;
	add.s32 	%r348, %r589, %r717;
	@%p80 bra 	$L__BB9_490;
	ld.shared.u32 	%r719, [%r348];
	shl.b64 	%rd464, %rd1220, 2;
	add.s64 	%rd465, %rd4, %rd464;
	st.global.u32 	[%rd465], %r719;
$L__BB9_490:
	add.s32 	%r349, %r370, 352;
	setp.lt.s32 	%p81, %r349, %r347;
	@%p81 bra 	$L__BB9_494;
	setp.ne.s16 	%p82, %rs4, 0;
	mov.b64 	%rd1221, 0;
	@%p82 bra 	$L__BB9_493;
	ld.global.u64 	%rd1221, [%rd324];
$L__BB9_493:
	sub.s32 	%r720, %r349, %r347;
	cvt.s64.s32 	%rd467, %r720;
	add.s64 	%rd468, %rd467, %rd325;
	add.s64 	%rd1223, %rd468, %rd1221;
	bra.uni 	$L__BB9_497;
$L__BB9_494:
	setp.ne.s16 	%p83, %rs4, 0;
	mov.b64 	%rd1222, 0;
	@%p83 bra 	$L__BB9_496;
	ld.global.u64 	%rd470, [%rd324];
	sub.s64 	%rd1222, %rd327, %rd470;
$L__BB9_496:
	cvt.u64.u32 	%rd471, %r349;
	add.s64 	%rd472, %rd471, %rd328;
	add.s64 	%rd473, %rd472, %rd1222;
	not.b64 	%rd474, %rd473;
	add.s64 	%rd1223, %rd326, %rd474;
$L__BB9_497:
	setp.ge.s32 	%p84, %r349, %r147;
	@%p84 bra 	$L__BB9_499;
	ld.shared.u32 	%r721, [%r348+1408];
	shl.b64 	%rd475, %rd1223, 2;
	add.s64 	%rd476, %rd4, %rd475;
	st.global.u32 	[%rd476], %r721;
$L__BB9_499:
	add.s32 	%r350, %r370, 704;
	setp.lt.s32 	%p85, %r350, %r347;
	@%p85 bra 	$L__BB9_503;
	setp.ne.s16 	%p86, %rs4, 0;
	mov.b64 	%rd1224, 0;
	@%p86 bra 	$L__BB9_502;
	ld.global.u64 	%rd1224, [%rd324];
$L__BB9_502:
	sub.s32 	%r722, %r350, %r347;
	cvt.s64.s32 	%rd478, %r722;
	add.s64 	%rd479, %rd478, %rd325;
	add.s64 	%rd1226, %rd479, %rd1224;
	bra.uni 	$L__BB9_506;
$L__BB9_503:
	setp.ne.s16 	%p87, %rs4, 0;
	mov.b64 	%rd1225, 0;
	@%p87 bra 	$L__BB9_505;
	ld.global.u64 	%rd481, [%rd324];
	sub.s64 	%rd1225, %rd327, %rd481;
$L__BB9_505:
	cvt.u64.u32 	%rd482, %r350;
	add.s64 	%rd483, %rd482, %rd328;
	add.s64 	%rd484, %rd483, %rd1225;
	not.b64 	%rd485, %rd484;
	add.s64 	%rd1226, %rd326, %rd485;
$L__BB9_506:
	setp.ge.s32 	%p88, %r350, %r147;
	@%p88 bra 	$L__BB9_508;
	ld.shared.u32 	%r723, [%r348+2816];
	shl.b64 	%rd486, %rd1226, 2;
	add.s64 	%rd487, %rd4, %rd486;
	st.global.u32 	[%rd487], %r723;
$L__BB9_508:
	add.s32 	%r351, %r370, 1056;
	setp.lt.s32 	%p89, %r351, %r347;
	@%p89 bra 	$L__BB9_512;
	setp.ne.s16 	%p90, %rs4, 0;
	mov.b64 	%rd1227, 0;
	@%p90 bra 	$L__BB9_511;
	ld.global.u64 	%rd1227, [%rd324];
$L__BB9_511:
	sub.s32 	%r724, %r351, %r347;
	cvt.s64.s32 	%rd489, %r724;
	add.s64 	%rd490, %rd489, %rd325;
	add.s64 	%rd1229, %rd490, %rd1227;
	bra.uni 	$L__BB9_515;
$L__BB9_512:
	setp.ne.s16 	%p91, %rs4, 0;
	mov.b64 	%rd1228, 0;
	@%p91 bra 	$L__BB9_514;
	ld.global.u64 	%rd492, [%rd324];
	sub.s64 	%rd1228, %rd327, %rd492;
$L__BB9_514:
	cvt.u64.u32 	%rd493, %r351;
	add.s64 	%rd494, %rd493, %rd328;
	add.s64 	%rd495, %rd494, %rd1228;
	not.b64 	%rd496, %rd495;
	add.s64 	%rd1229, %rd326, %rd496;
$L__BB9_515:
	setp.ge.s32 	%p92, %r351, %r147;
	@%p92 bra 	$L__BB9_517;
	ld.shared.u32 	%r725, [%r348+4224];
	shl.b64 	%rd497, %rd1229, 2;
	add.s64 	%rd498, %rd4, %rd497;
	st.global.u32 	[%rd498], %r725;
$L__BB9_517:
	add.s32 	%r352, %r370, 1408;
	setp.lt.s32 	%p93, %r352, %r347;
	@%p93 bra 	$L__BB9_521;
	setp.ne.s16 	%p94, %rs4, 0;
	mov.b64 	%rd1230, 0;
	@%p94 bra 	$L__BB9_520;
	ld.global.u64 	%rd1230, [%rd324];
$L__BB9_520:
	sub.s32 	%r726, %r352, %r347;
	cvt.s64.s32 	%rd500, %r726;
	add.s64 	%rd501, %rd500, %rd325;
	add.s64 	%rd1232, %rd501, %rd1230;
	bra.uni 	$L__BB9_524;
$L__BB9_521:
	setp.ne.s16 	%p95, %rs4, 0;
	mov.b64 	%rd1231, 0;
	@%p95 bra 	$L__BB9_523;
	ld.global.u64 	%rd503, [%rd324];
	sub.s64 	%rd1231, %rd327, %rd503;
$L__BB9_523:
	cvt.u64.u32 	%rd504, %r352;
	add.s64 	%rd505, %rd504, %rd328;
	add.s64 	%rd506, %rd505, %rd1231;
	not.b64 	%rd507, %rd506;
	add.s64 	%rd1232, %rd326, %rd507;
$L__BB9_524:
	setp.ge.s32 	%p96, %r352, %r147;
	@%p96 bra 	$L__BB9_526;
	ld.shared.u32 	%r727, [%r348+5632];
	shl.b64 	%rd508, %rd1232, 2;
	add.s64 	%rd509, %rd4, %rd508;
	st.global.u32 	[%rd509], %r727;
$L__BB9_526:
	add.s32 	%r353, %r370, 1760;
	setp.lt.s32 	%p97, %r353, %r347;
	@%p97 bra 	$L__BB9_530;
	setp.ne.s16 	%p98, %rs4, 0;
	mov.b64 	%rd1233, 0;
	@%p98 bra 	$L__BB9_529;
	ld.global.u64 	%rd1233, [%rd324];
$L__BB9_529:
	sub.s32 	%r728, %r353, %r347;
	cvt.s64.s32 	%rd511, %r728;
	add.s64 	%rd512, %rd511, %rd325;
	add.s64 	%rd1235, %rd512, %rd1233;
	bra.uni 	$L__BB9_533;
$L__BB9_530:
	setp.ne.s16 	%p99, %rs4, 0;
	mov.b64 	%rd1234, 0;
	@%p99 bra 	$L__BB9_532;
	ld.global.u64 	%rd514, [%rd324];
	sub.s64 	%rd1234, %rd327, %rd514;
$L__BB9_532:
	cvt.u64.u32 	%rd515, %r353;
	add.s64 	%rd516, %rd515, %rd328;
	add.s64 	%rd517, %rd516, %rd1234;
	not.b64 	%rd518, %rd517;
	add.s64 	%rd1235, %rd326, %rd518;
$L__BB9_533:
	setp.ge.s32 	%p100, %r353, %r147;
	@%p100 bra 	$L__BB9_535;
	ld.shared.u32 	%r729, [%r348+7040];
	shl.b64 	%rd519, %rd1235, 2;
	add.s64 	%rd520, %rd4, %rd519;
	st.global.u32 	[%rd520], %r729;
$L__BB9_535:
	add.s32 	%r354, %r370, 2112;
	setp.lt.s32 	%p101, %r354, %r347;
	@%p101 bra 	$L__BB9_539;
	setp.ne.s16 	%p102, %rs4, 0;
	mov.b64 	%rd1236, 0;
	@%p102 bra 	$L__BB9_538;
	ld.global.u64 	%rd1236, [%rd324];
$L__BB9_538:
	sub.s32 	%r730, %r354, %r347;
	cvt.s64.s32 	%rd522, %r730;
	add.s64 	%rd523, %rd522, %rd325;
	add.s64 	%rd1238, %rd523, %rd1236;
	bra.uni 	$L__BB9_542;
$L__BB9_539:
	setp.ne.s16 	%p103, %rs4, 0;
	mov.b64 	%rd1237, 0;
	@%p103 bra 	$L__BB9_541;
	ld.global.u64 	%rd525, [%rd324];
	sub.s64 	%rd1237, %rd327, %rd525;
$L__BB9_541:
	cvt.u64.u32 	%rd526, %r354;
	add.s64 	%rd527, %rd526, %rd328;
	add.s64 	%rd528, %rd527, %rd1237;
	not.b64 	%rd529, %rd528;
	add.s64 	%rd1238, %rd326, %rd529;
$L__BB9_542:
	setp.ge.s32 	%p104, %r354, %r147;
	@%p104 bra 	$L__BB9_544;
	ld.shared.u32 	%r731, [%r348+8448];
	shl.b64 	%rd530, %rd1238, 2;
	add.s64 	%rd531, %rd4, %rd530;
	st.global.u32 	[%rd531], %r731;
$L__BB9_544:
	add.s32 	%r355, %r370, 2464;
	setp.lt.s32 	%p105, %r355, %r347;
	@%p105 bra 	$L__BB9_548;
	setp.ne.s16 	%p106, %rs4, 0;
	mov.b64 	%rd1239, 0;
	@%p106 bra 	$L__BB9_547;
	ld.global.u64 	%rd1239, [%rd324];
$L__BB9_547:
	sub.s32 	%r732, %r355, %r347;
	cvt.s64.s32 	%rd533, %r732;
	add.s64 	%rd534, %rd533, %rd325;
	add.s64 	%rd1241, %rd534, %rd1239;
	bra.uni 	$L__BB9_551;
$L__BB9_548:
	setp.ne.s16 	%p107, %rs4, 0;
	mov.b64 	%rd1240, 0;
	@%p107 bra 	$L__BB9_550;
	ld.global.u64 	%rd536, [%rd324];
	sub.s64 	%rd1240, %rd327, %rd536;
$L__BB9_550:
	cvt.u64.u32 	%rd537, %r355;
	add.s64 	%rd538, %rd537, %rd328;
	add.s64 	%rd539, %rd538, %rd1240;
	not.b64 	%rd540, %rd539;
	add.s64 	%rd1241, %rd326, %rd540;
$L__BB9_551:
	setp.ge.s32 	%p108, %r355, %r147;
	@%p108 bra 	$L__BB9_553;
	ld.shared.u32 	%r733, [%r348+9856];
	shl.b64 	%rd541, %rd1241, 2;
	add.s64 	%rd542, %rd4, %rd541;
	st.global.u32 	[%rd542], %r733;
$L__BB9_553:
	add.s32 	%r356, %r370, 2816;
	setp.lt.s32 	%p109, %r356, %r347;
	@%p109 bra 	$L__BB9_557;
	setp.ne.s16 	%p110, %rs4, 0;
	mov.b64 	%rd1242, 0;
	@%p110 bra 	$L__BB9_556;
	ld.global.u64 	%rd1242, [%rd324];
$L__BB9_556:
	sub.s32 	%r734, %r356, %r347;
	cvt.s64.s32 	%rd544, %r734;
	add.s64 	%rd545, %rd544, %rd325;
	add.s64 	%rd1244, %rd545, %rd1242;
	bra.uni 	$L__BB9_560;
$L__BB9_557:
	setp.ne.s16 	%p111, %rs4, 0;
	mov.b64 	%rd1243, 0;
	@%p111 bra 	$L__BB9_559;
	ld.global.u64 	%rd547, [%rd324];
	sub.s64 	%rd1243, %rd327, %rd547;
$L__BB9_559:
	cvt.u64.u32 	%rd548, %r356;
	add.s64 	%rd549, %rd548, %rd328;
	add.s64 	%rd550, %rd549, %rd1243;
	not.b64 	%rd551, %rd550;
	add.s64 	%rd1244, %rd326, %rd551;
$L__BB9_560:
	setp.ge.s32 	%p112, %r356, %r147;
	@%p112 bra 	$L__BB9_562;
	ld.shared.u32 	%r735, [%r348+11264];
	shl.b64 	%rd552, %rd1244, 2;
	add.s64 	%rd553, %rd4, %rd552;
	st.global.u32 	[%rd553], %r735;
$L__BB9_562:
	add.s32 	%r357, %r370, 3168;
	setp.lt.s32 	%p113, %r357, %r347;
	@%p113 bra 	$L__BB9_566;
	setp.ne.s16 	%p114, %rs4, 0;
	mov.b64 	%rd1245, 0;
	@%p114 bra 	$L__BB9_565;
	ld.global.u64 	%rd1245, [%rd324];
$L__BB9_565:
	sub.s32 	%r736, %r357, %r347;
	cvt.s64.s32 	%rd555, %r736;
	add.s64 	%rd556, %rd555, %rd325;
	add.s64 	%rd1247, %rd556, %rd1245;
	bra.uni 	$L__BB9_569;
$L__BB9_566:
	setp.ne.s16 	%p115, %rs4, 0;
	mov.b64 	%rd1246, 0;
	@%p115 bra 	$L__BB9_568;
	ld.global.u64 	%rd558, [%rd324];
	sub.s64 	%rd1246, %rd327, %rd558;
$L__BB9_568:
	cvt.u64.u32 	%rd559, %r357;
	add.s64 	%rd560, %rd559, %rd328;
	add.s64 	%rd561, %rd560, %rd1246;
	not.b64 	%rd562, %rd561;
	add.s64 	%rd1247, %rd326, %rd562;
$L__BB9_569:
	setp.ge.s32 	%p116, %r357, %r147;
	@%p116 bra 	$L__BB9_571;
	ld.shared.u32 	%r737, [%r348+12672];
	shl.b64 	%rd563, %rd1247, 2;
	add.s64 	%rd564, %rd4, %rd563;
	st.global.u32 	[%rd564], %r737;
$L__BB9_571:
	add.s32 	%r358, %r370, 3520;
	setp.lt.s32 	%p117, %r358, %r347;
	@%p117 bra 	$L__BB9_575;
	setp.ne.s16 	%p118, %rs4, 0;
	mov.b64 	%rd1248, 0;
	@%p118 bra 	$L__BB9_574;
	ld.global.u64 	%rd1248, [%rd324];
$L__BB9_574:
	sub.s32 	%r738, %r358, %r347;
	cvt.s64.s32 	%rd566, %r738;
	add.s64 	%rd567, %rd566, %rd325;
	add.s64 	%rd1250, %rd567, %rd1248;
	bra.uni 	$L__BB9_578;
$L__BB9_575:
	setp.ne.s16 	%p119, %rs4, 0;
	mov.b64 	%rd1249, 0;
	@%p119 bra 	$L__BB9_577;
	ld.global.u64 	%rd569, [%rd324];
	sub.s64 	%rd1249, %rd327, %rd569;
$L__BB9_577:
	cvt.u64.u32 	%rd570, %r358;
	add.s64 	%rd571, %rd570, %rd328;
	add.s64 	%rd572, %rd571, %rd1249;
	not.b64 	%rd573, %rd572;
	add.s64 	%rd1250, %rd326, %rd573;
$L__BB9_578:
	setp.ge.s32 	%p120, %r358, %r147;
	@%p120 bra 	$L__BB9_580;
	ld.shared.u32 	%r739, [%r348+14080];
	shl.b64 	%rd574, %rd1250, 2;
	add.s64 	%rd575, %rd4, %rd574;
	st.global.u32 	[%rd575], %r739;
$L__BB9_580:
	add.s32 	%r359, %r370, 3872;
	setp.lt.s32 	%p121, %r359, %r347;
	@%p121 bra 	$L__BB9_584;
	setp.ne.s16 	%p122, %rs4, 0;
	mov.b64 	%rd1251, 0;
	@%p122 bra 	$L__BB9_583;
	ld.global.u64 	%rd1251, [%rd324];
$L__BB9_583:
	sub.s32 	%r740, %r359, %r347;
	cvt.s64.s32 	%rd577, %r740;
	add.s64 	%rd578, %rd577, %rd325;
	add.s64 	%rd1253, %rd578, %rd1251;
	bra.uni 	$L__BB9_587;
$L__BB9_584:
	setp.ne.s16 	%p123, %rs4, 0;
	mov.b64 	%rd1252, 0;
	@%p123 bra 	$L__BB9_586;
	ld.global.u64 	%rd580, [%rd324];
	sub.s64 	%rd1252, %rd327, %rd580;
$L__BB9_586:
	cvt.u64.u32 	%rd581, %r359;
	add.s64 	%rd582, %rd581, %rd328;
	add.s64 	%rd583, %rd582, %rd1252;
	not.b64 	%rd584, %rd583;
	add.s64 	%rd1253, %rd326, %rd584;
$L__BB9_587:
	setp.ge.s32 	%p124, %r359, %r147;
	@%p124 bra 	$L__BB9_589;
	ld.shared.u32 	%r741, [%r348+15488];
	shl.b64 	%rd585, %rd1253, 2;
	add.s64 	%rd586, %rd4, %rd585;
	st.global.u32 	[%rd586], %r741;
$L__BB9_589:
	add.s32 	%r360, %r370, 4224;
	setp.lt.s32 	%p125, %r360, %r347;
	@%p125 bra 	$L__BB9_593;
	setp.ne.s16 	%p126, %rs4, 0;
	mov.b64 	%rd1254, 0;
	@%p126 bra 	$L__BB9_592;
	ld.global.u64 	%rd1254, [%rd324];
$L__BB9_592:
	sub.s32 	%r742, %r360, %r347;
	cvt.s64.s32 	%rd588, %r742;
	add.s64 	%rd589, %rd588, %rd325;
	add.s64 	%rd1256, %rd589, %rd1254;
	bra.uni 	$L__BB9_596;
$L__BB9_593:
	setp.ne.s16 	%p127, %rs4, 0;
	mov.b64 	%rd1255, 0;
	@%p127 bra 	$L__BB9_595;
	ld.global.u64 	%rd591, [%rd324];
	sub.s64 	%rd1255, %rd327, %rd591;
$L__BB9_595:
	cvt.u64.u32 	%rd592, %r360;
	add.s64 	%rd593, %rd592, %rd328;
	add.s64 	%rd594, %rd593, %rd1255;
	not.b64 	%rd595, %rd594;
	add.s64 	%rd1256, %rd326, %rd595;
$L__BB9_596:
	setp.ge.s32 	%p128, %r360, %r147;
	@%p128 bra 	$L__BB9_598;
	ld.shared.u32 	%r743, [%r348+16896];
	shl.b64 	%rd596, %rd1256, 2;
	add.s64 	%rd597, %rd4, %rd596;
	st.global.u32 	[%rd597], %r743;
$L__BB9_598:
	add.s32 	%r361, %r370, 4576;
	setp.lt.s32 	%p129, %r361, %r347;
	@%p129 bra 	$L__BB9_602;
	setp.ne.s16 	%p130, %rs4, 0;
	mov.b64 	%rd1257, 0;
	@%p130 bra 	$L__BB9_601;
	ld.global.u64 	%rd1257, [%rd324];
$L__BB9_601:
	sub.s32 	%r744, %r361, %r347;
	cvt.s64.s32 	%rd599, %r744;
	add.s64 	%rd600, %rd599, %rd325;
	add.s64 	%rd1259, %rd600, %rd1257;
	bra.uni 	$L__BB9_605;
$L__BB9_602:
	setp.ne.s16 	%p131, %rs4, 0;
	mov.b64 	%rd1258, 0;
	@%p131 bra 	$L__BB9_604;
	ld.global.u64 	%rd602, [%rd324];
	sub.s64 	%rd1258, %rd327, %rd602;
$L__BB9_604:
	cvt.u64.u32 	%rd603, %r361;
	add.s64 	%rd604, %rd603, %rd328;
	add.s64 	%rd605, %rd604, %rd1258;
	not.b64 	%rd606, %rd605;
	add.s64 	%rd1259, %rd326, %rd606;
$L__BB9_605:
	setp.ge.s32 	%p132, %r361, %r147;
	@%p132 bra 	$L__BB9_607;
	ld.shared.u32 	%r745, [%r348+18304];
	shl.b64 	%rd607, %rd1259, 2;
	add.s64 	%rd608, %rd4, %rd607;
	st.global.u32 	[%rd608], %r745;
$L__BB9_607:
	mov.u32 	%r1101, %tid.x;
	setp.ne.s32 	%p255, %r1101, 0;
	@%p255 bra 	$L__BB9_615;
	mov.u64 	%rd427, %rd434;
	ld.param.u8 	%rs65, [%rd427+1];
	setp.eq.s16 	%p256, %rs65, 0;
	@%p256 bra 	$L__BB9_612;
	ld.param.u8 	%rs66, [%rd427];
	setp.ne.s16 	%p257, %rs66, 0;
	mov.b64 	%rd1260, 0;
	@%p257 bra 	$L__BB9_611;
	ld.param.u64 	%rd757, [%rd427+24];
	cvta.to.global.u64 	%rd758, %rd757;
	ld.global.u64 	%rd1260, [%rd758];
$L__BB9_611:
	ld.param.u64 	%rd1091, [_ZN3cub18CUB_300001_SM_10006detail6select23DeviceSelectSweepKernelINS2_10policy_hubIiilLb0ELNS0_10SelectImplE2EE10Policy1000EPiN6thrust24THRUST_300001_SM_1000_NS6detail15normal_iteratorINSA_10device_ptrIiEEEESF_PlNS0_13ScanTileStateIiLb1EEE7is_evenNS0_8NullTypeEiNS2_19streaming_context_tIlLb1EEELS5_2EEEvT0_T1_T2_T3_T4_T5_T6_T7_iT8_NS1_7vsmem_tE_param_3];
	cvt.s64.s32 	%rd759, %r1824;
	add.s64 	%rd760, %rd1260, %rd759;
	cvta.to.global.u64 	%rd761, %rd1091;
	st.global.u64 	[%rd761], %rd760;
	bra.uni 	$L__BB9_615;
$L__BB9_612:
	ld.param.u8 	%rs67, [%rd427];
	setp.ne.s16 	%p258, %rs67, 0;
	mov.b64 	%rd1261, 0;
	@%p258 bra 	$L__BB9_614;
	ld.param.u64 	%rd763, [%rd427+24];
	cvta.to.global.u64 	%rd764, %rd763;
	ld.global.u64 	%rd1261, [%rd764];
$L__BB9_614:
	cvt.s64.s32 	%rd765, %r1824;
	add.s64 	%rd766, %rd1261, %rd765;
	ld.param.u64 	%rd767, [%rd427+32];
	cvta.to.global.u64 	%rd768, %rd767;
	st.global.u64 	[%rd768], %rd766;
$L__BB9_615:
	ret;

}


// ===== COMPILED SASS (sm_100) =====

	.target	sm_100

	.elftype	@"ET_EXEC"


//--------------------- .note.nv.tkinfo           --------------------------
	.section	.note.nv.tkinfo,"",@"SHT_NOTE"
	.sectionflags	@"SHF_NOTE_NV_TKINFO"
	.tkinfo
        /*0018*/ 	.word	0x00000002
        /*0030*/ 	.string	""
        /*0030*/ 	.string	"ptxas"
        /*0030*/ 	.string	"Cuda compilation tools, release 13.0, V13.0.88"
        /*0030*/ 	.string	"Build cuda_13.0.r13.0/compiler.36424714_0"
        /*0030*/ 	.string	"-arch sm_100 -m 64 "



//--------------------- .note.nv.cuinfo           --------------------------
	.section	.note.nv.cuinfo,"",@"SHT_NOTE"
	.sectionflags	@"SHF_NOTE_NV_CUINFO"
        /*0018*/ 	.short	0x0002
        /*001a*/ 	.short	0x0064
        /*001c*/ 	.short	0x0082
	.zero		2


//--------------------- .nv.info                  --------------------------
	.section	.nv.info,"",@"SHT_CUDA_INFO"
	.align	4


	//----- nvinfo : EIATTR_REGCOUNT
	.align		4
        /*0000*/ 	.byte	0x04, 0x2f
        /*0002*/ 	.short	(.L_46 - .L_45)
	.align		4
.L_45:
        /*0004*/ 	.word	index@(_ZN3cub18CUB_300001_SM_10006detail11EmptyKernelIvEEvv)
        /*0008*/ 	.word	0x00000004


	//----- nvinfo : EIATTR_FRAME_SIZE
	.align		4
.L_46:
        /*000c*/ 	.byte	0x04, 0x11
        /*000e*/ 	.short	(.L_48 - .L_47)
	.align		4
.L_47:
        /*0010*/ 	.word	index@(_ZN3cub18CUB_300001_SM_10006detail11EmptyKernelIvEEvv)
        /*0014*/ 	.word	0x00000000


	//----- nvinfo : EIATTR_REGCOUNT
	.align		4
.L_48:
        /*0018*/ 	.byte	0x04, 0x2f
        /*001a*/ 	.short	(.L_50 - .L_49)
	.align		4
.L_49:
        /*001c*/ 	.word	index@(_ZN3cub18CUB_300001_SM_10006detail8for_each13static_kernelINS2_12policy_hub_t12policy_500_tElN6thrust24THRUST_300001_SM_1000_NS8cuda_cub20__uninitialized_copy7functorINS7_6detail15normal_iteratorINS7_10device_ptrIiEEEENSC_INS7_7pointerIiNS8_5par_tENS7_11use_defaultESI_EEEEEEEEvT0_T1_)
        /*0020*/ 	.word	0x0000000c


	//----- nvinfo : EIATTR_FRAME_SIZE
	.align		4
.L_50:
        /*0024*/ 	.byte	0x04, 0x11
        /*0026*/ 	.short	(.L_52 - .L_51)
	.align		4
.L_51:
        /*0028*/ 	.word	index@(_ZN3cub18CUB_300001_SM_10006detail8for_each13static_kernelINS2_12policy_hub_t12policy_500_tElN6thrust24THRUST_300001_SM_1000_NS8cuda_cub20__uninitialized_copy7functorINS7_6detail15normal_iteratorINS7_10device_ptrIiEEEENSC_INS7_7pointerIiNS8_5par_tENS7_11use_defaultESI_EEEEEEEEvT0_T1_)
        /*002c*/ 	.word	0x00000000


	//----- nvinfo : EIATTR_REGCOUNT
	.align		4
.L_52:
        /*0030*/ 	.byte	0x04, 0x2f
        /*0032*/ 	.short	(.L_54 - .L_53)
	.align		4
.L_53:
        /*0034*/ 	.word	index@(_ZN3cub18CUB_300001_SM_10006detail8for_each13static_kernelINS2_12policy_hub_t12policy_500_tElN6thrust24THRUST_300001_SM_1000_NS8cuda_cub13__swap_ranges6swap_fINS7_6detail15normal_iteratorINS7_10device_ptrIiEEEENS7_16reverse_iteratorISF_EEEEEEvT0_T1_)
        /*0038*/ 	.word	0x00000010


	//----- nvinfo : EIATTR_FRAME_SIZE
	.align		4
.L_54:
        /*003c*/ 	.byte	0x04, 0x11
        /*003e*/ 	.short	(.L_56 - .L_55)
	.align		4
.L_55:
        /*0040*/ 	.word	index@(_ZN3cub18CUB_300001_SM_10006detail8for_each13static_kernelINS2_12policy_hub_t12policy_500_tElN6thrust24THRUST_300001_SM_1000_NS8cuda_cub13__swap_ranges6swap_fINS7_6detail15normal_iteratorINS7_10device_ptrIiEEEENS7_16reverse_iteratorISF_EEEEEEvT0_T1_)
        /*0044*/ 	.word	0x00000000


	//----- nvinfo : EIATTR_REGCOUNT
	.align		4
.L_56:
        /*0048*/ 	.byte	0x04, 0x2f
        /*004a*/ 	.short	(.L_58 - .L_57)
	.align		4
.L_57:
        /*004c*/ 	.word	index@(_ZN3cub18CUB_300001_SM_10006detail8for_each13static_kernelINS2_12policy_hub_t12policy_500_tElN6thrust24THRUST_300001_SM_1000_NS8cuda_cub20__uninitialized_copy7functorINS7_6detail15normal_iteratorINS7_10device_ptrIiEEEENSC_INS7_7pointerIiNS8_3tagENS7_11use_defaultESI_EEEEEEEEvT0_T1_)
        /*0050*/ 	.word	0x0000000c


	//----- nvinfo : EIATTR_FRAME_SIZE
	.align		4
.L_58:
        /*0054*/ 	.byte	0x04, 0x11
        /*0056*/ 	.short	(.L_60 - .L_59)
	.align		4
.L_59:
        /*0058*/ 	.word	index@(_ZN3cub18CUB_300001_SM_10006detail8for_each13static_kernelINS2_12policy_hub_t12policy_500_tElN6thrust24THRUST_300001_SM_1000_NS8cuda_cub20__uninitialized_copy7functorINS7_6detail15normal_iteratorINS7_10device_ptrIiEEEENSC_INS7_7pointerIiNS8_3tagENS7_11use_defaultESI_EEEEEEEEvT0_T1_)
        /*005c*/ 	.word	0x00000000


	//----- nvinfo : EIATTR_REGCOUNT
	.align		4
.L_60:
        /*0060*/ 	.byte	0x04, 0x2f
        /*0062*/ 	.short	(.L_62 - .L_61)
	.align		4
.L_61:
        /*0064*/ 	.word	index@(_ZN3cub18CUB_300001_SM_10006detail4scan23DeviceCompactInitKernelINS0_13ScanTileStateIiLb1EEEPiEEvT_iT0_)
        /*0068*/ 	.word	0x0000000a


	//----- nvinfo : EIATTR_FRAME_SIZE
	.align		4
.L_62:
        /*006c*/ 	.byte	0x04, 0x11
        /*006e*/ 	.short	(.L_64 - .L_63)
	.align		4
.L_63:
        /*0070*/ 	.word	index@(_ZN3cub18CUB_300001_SM_10006detail4scan23DeviceCompactInitKernelINS0_13ScanTileStateIiLb1EEEPiEEvT_iT0_)
        /*0074*/ 	.word	0x00000000


	//----- nvinfo : EIATTR_REGCOUNT
	.align		4
.L_64:
        /*0078*/ 	.byte	0x04, 0x2f
        /*007a*/ 	.short	(.L_66 - .L_65)
	.align		4
.L_65:
        /*007c*/ 	.word	index@(_ZN3cub18CUB_300001_SM_10006detail4scan23DeviceCompactInitKernelINS0_13ScanTileStateIiLb1EEEPlEEvT_iT0_)
        /*0080*/ 	.word	0x0000000a


	//----- nvinfo : EIATTR_FRAME_SIZE
	.align		4
.L_66:
        /*0084*/ 	.byte	0x04, 0x11
        /*0086*/ 	.short	(.L_68 - .L_67)
	.align		4
.L_67:
        /*0088*/ 	.word	index@(_ZN3cub18CUB_300001_SM_10006detail4scan23DeviceCompactInitKernelINS0_13ScanTileStateIiLb1EEEPlEEvT_iT0_)
        /*008c*/ 	.word	0x00000000


	//----- nvinfo : EIATTR_REGCOUNT
	.align		4
.L_68:
        /*0090*/ 	.byte	0x04, 0x2f
        /*0092*/ 	.short	(.L_70 - .L_69)
	.align		4
.L_69:
        /*0094*/ 	.word	index@(_ZN3cub18CUB_300001_SM_10006detail6select23DeviceSelectSweepKernelINS2_10policy_hubIiNS0_8NullTypeEiLb0ELNS0_10SelectImplE2EE10Policy1000EPiPS5_N6thrust24THRUST_300001_SM_1000_NS6detail15normal_iteratorINSC_10device_ptrIiEEEES9_NS0_13ScanTileStateIiLb1EEE7is_evenS5_iNS2_19streaming_context_tIiLb0EEELS6_2EEEvT0_T1_T2_T3_T4_T5_T6_T7_iT8_NS1_7vsmem_tE)
        /*0098*/ 	.word	0x0000005c


	//----- nvinfo : EIATTR_FRAME_SIZE
	.align		4
.L_70:
        /*009c*/ 	.byte	0x04, 0x11
        /*009e*/ 	.short	(.L_72 - .L_71)
	.align		4
.L_71:
        /*00a0*/ 	.word	index@(_ZN3cub18CUB_300001_SM_10006detail6select23DeviceSelectSweepKernelINS2_10policy_hubIiNS0_8NullTypeEiLb0ELNS0_10SelectImplE2EE10Policy1000EPiPS5_N6thrust24THRUST_300001_SM_1000_NS6detail15normal_iteratorINSC_10device_ptrIiEEEES9_NS0_13ScanTileStateIiLb1EEE7is_evenS5_iNS2_19streaming_context_tIiLb0EEELS6_2EEEvT0_T1_T2_T3_T4_T5_T6_T7_iT8_NS1_7vsmem_tE)
        /*00a4*/ 	.word	0x00000000


	//----- nvinfo : EIATTR_REGCOUNT
	.align		4
.L_72:
        /*00a8*/ 	.byte	0x04, 0x2f
        /*00aa*/ 	.short	(.L_74 - .L_73)
	.align		4
.L_73:
        /*00ac*/ 	.word	index@(_ZN3cub18CUB_300001_SM_10006detail6select23DeviceSelectSweepKernelINS2_10policy_hubIiNS0_8NullTypeElLb0ELNS0_10SelectImplE2EE10Policy1000EPiPS5_N6thrust24THRUST_300001_SM_1000_NS6detail15normal_iteratorINSC_10device_ptrIiEEEEPlNS0_13ScanTileStateIiLb1EEE7is_evenS5_iNS2_19streaming_context_tIlLb1EEELS6_2EEEvT0_T1_T2_T3_T4_T5_T6_T7_iT8_NS1_7vsmem_tE)
        /*00b0*/ 	.word	0x00000060


	//----- nvinfo : EIATTR_FRAME_SIZE
	.align		4
.L_74:
        /*00b4*/ 	.byte	0x04, 0x11
        /*00b6*/ 	.short	(.L_76 - .L_75)
	.align		4
.L_75:
        /*00b8*/ 	.word	index@(_ZN3cub18CUB_300001_SM_10006detail6select23DeviceSelectSweepKernelINS2_10policy_hubIiNS0_8NullTypeElLb0ELNS0_10SelectImplE2EE10Policy1000EPiPS5_N6thrust24THRUST_300001_SM_1000_NS6detail15normal_iteratorINSC_10device_ptrIiEEEEPlNS0_13ScanTileStateIiLb1EEE7is_evenS5_iNS2_19streaming_context_tIlLb1EEELS6_2EEEvT0_T1_T2_T3_T4_T5_T6_T7_iT8_NS1_7vsmem_tE)
        /*00bc*/ 	.word	0x00000000


	//----- nvinfo : EIATTR_REGCOUNT
	.align		4
.L_76:
        /*00c0*/ 	.byte	0x04, 0x2f
        /*00c2*/ 	.short	(.L_78 - .L_77)
	.align		4
.L_77:
        /*00c4*/ 	.word	index@(_ZN3cub18CUB_300001_SM_10006detail6select23DeviceSelectSweepKernelINS2_10policy_hubIiiiLb0ELNS0_10SelectImplE2EE10Policy1000EPiN6thrust24THRUST_300001_SM_1000_NS6detail15normal_iteratorINSA_10device_ptrIiEEEESF_S8_NS0_13ScanTileStateIiLb1EEE7is_evenNS0_8NullTypeEiNS2_19streaming_context_tIiLb0EEELS5_2EEEvT0_T1_T2_T3_T4_T5_T6_T7_iT8_NS1_7vsmem_tE)
        /*00c8*/ 	.word	0x00000038


	//----- nvinfo : EIATTR_FRAME_SIZE
	.align		4
.L_78:
        /*00cc*/ 	.byte	0x04, 0x11
        /*00ce*/ 	.short	(.L_80 - .L_79)
	.align		4
.L_79:
        /*00d0*/ 	.word	index@(_ZN3cub18CUB_300001_SM_10006detail6select23DeviceSelectSweepKernelINS2_10policy_hubIiiiLb0ELNS0_10SelectImplE2EE10Policy1000EPiN6thrust24THRUST_300001_SM_1000_NS6detail15normal_iteratorINSA_10device_ptrIiEEEESF_S8_NS0_13ScanTileStateIiLb1EEE7is_evenNS0_8NullTypeEiNS2_19streaming_context_tIiLb0EEELS5_2EEEvT0_T1_T2_T3_T4_T5_T6_T7_iT8_NS1_7vsmem_tE)
        /*00d4*/ 	.word	0x00000000


	//----- nvinfo : EIATTR_REGCOUNT
	.align		4
.L_80:
        /*00d8*/ 	.byte	0x04, 0x2f
        /*00da*/ 	.short	(.L_82 - .L_81)
	.align		4
.L_81:
        /*00dc*/ 	.word	index@(_ZN3cub18CUB_300001_SM_10006detail6select23DeviceSelectSweepKernelINS2_10policy_hubIiilLb0ELNS0_10SelectImplE2EE10Policy1000EPiN6thrust24THRUST_300001_SM_1000_NS6detail15normal_iteratorINSA_10device_ptrIiEEEESF_PlNS0_13ScanTileStateIiLb1EEE7is_evenNS0_8NullTypeEiNS2_19streaming_context_tIlLb1EEELS5_2EEEvT0_T1_T2_T3_T4_T5_T6_T7_iT8_NS1_7vsmem_tE)
        /*00e0*/ 	.word	0x00000038


	//----- nvinfo : EIATTR_FRAME_SIZE
	.align		4
.L_82:
        /*00e4*/ 	.byte	0x04, 0x11
        /*00e6*/ 	.short	(.L_84 - .L_83)
	.align		4
.L_83:
        /*00e8*/ 	.word	index@(_ZN3cub18CUB_300001_SM_10006detail6select23DeviceSelectSweepKernelINS2_10policy_hubIiilLb0ELNS0_10SelectImplE2EE10Policy1000EPiN6thrust24THRUST_300001_SM_1000_NS6detail15normal_iteratorINSA_10device_ptrIiEEEESF_PlNS0_13ScanTileStateIiLb1EEE7is_evenNS0_8NullTypeEiNS2_19streaming_context_tIlLb1EEELS5_2EEEvT0_T1_T2_T3_T4_T5_T6_T7_iT8_NS1_7vsmem_tE)
        /*00ec*/ 	.word	0x00000000


	//----- nvinfo : EIATTR_MIN_STACK_SIZE
	.align		4
.L_84:
        /*00f0*/ 	.byte	0x04, 0x12
        /*00f2*/ 	.short	(.L_86 - .L_85)
	.align		4
.L_85:
        /*00f4*/ 	.word	index@(_ZN3cub18CUB_300001_SM_10006detail6select23DeviceSelectSweepKernelINS2_10policy_hubIiilLb0ELNS0_10SelectImplE2EE10Policy1000EPiN6thrust24THRUST_300001_SM_1000_NS6detail15normal_iteratorINSA_10device_ptrIiEEEESF_PlNS0_13ScanTileStateIiLb1EEE7is_evenNS0_8NullTypeEiNS2_19streaming_context_tIlLb1EEELS5_2EEEvT0_T1_T2_T3_T4_T5_T6_T7_iT8_NS1_7vsmem_tE)
        /*00f8*/ 	.word	0x00000000


	//----- nvinfo : EIATTR_MIN_STACK_SIZE
	.align		4
.L_86:
        /*00fc*/ 	.byte	0x04, 0x12
        /*00fe*/ 	.short	(.L_88 - .L_87)
	.align		4
.L_87:
        /*0100*/ 	.word	index@(_ZN3cub18CUB_300001_SM_10006detail6select23DeviceSelectSweepKernelINS2_10policy_hubIiiiLb0ELNS0_10SelectImplE2EE10Policy1000EPiN6thrust24THRUST_300001_SM_1000_NS6detail15normal_iteratorINSA_10device_ptrIiEEEESF_S8_NS0_13ScanTileStateIiLb1EEE7is_evenNS0_8NullTypeEiNS2_19streaming_context_tIiLb0EEELS5_2EEEvT0_T1_T2_T3_T4_T5_T6_T7_iT8_NS1_7vsmem_tE)
        /*0104*/ 	.word	0x00000000


	//----- nvinfo : EIATTR_MIN_STACK_SIZE
	.align		4
.L_88:
        /*0108*/ 	.byte	0x04, 0x12
        /*010a*/ 	.short	(.L_90 - .L_89)
	.align		4
.L_89:
        /*010c*/ 	.word	index@(_ZN3cub18CUB_300001_SM_10006detail6select23DeviceSelectSweepKernelINS2_10policy_hubIiNS0_8NullTypeElLb0ELNS0_10SelectImplE2EE10Policy1000EPiPS5_N6thrust24THRUST_300001_SM_1000_NS6detail15normal_iteratorINSC_10device_ptrIiEEEEPlNS0_13ScanTileStateIiLb1EEE7is_evenS5_iNS2_19streaming_context_tIlLb1EEELS6_2EEEvT0_T1_T2_T3_T4_T5_T6_T7_iT8_NS1_7vsmem_tE)
        /*0110*/ 	.word	0x00000000


	//----- nvinfo : EIATTR_MIN_STACK_SIZE
	.align		4
.L_90:
        /*0114*/ 	.byte	0x04, 0x12
        /*0116*/ 	.short	(.L_92 - .L_91)
	.align		4
.L_91:
        /*0118*/ 	.word	index@(_ZN3cub18CUB_300001_SM_10006detail6select23DeviceSelectSweepKernelINS2_10policy_hubIiNS0_8NullTypeEiLb0ELNS0_10SelectImplE2EE10Policy1000EPiPS5_N6thrust24THRUST_300001_SM_1000_NS6detail15normal_iteratorINSC_10device_ptrIiEEEES9_NS0_13ScanTileStateIiLb1EEE7is_evenS5_iNS2_19streaming_context_tIiLb0EEELS6_2EEEvT0_T1_T2_T3_T4_T5_T6_T7_iT8_NS1_7vsmem_tE)
        /*011c*/ 	.word	0x00000000


	//----- nvinfo : EIATTR_MIN_STACK_SIZE
	.align		4
.L_92:
        /*0120*/ 	.byte	0x04, 0x12
        /*0122*/ 	.short	(.L_94 - .L_93)
	.align		4
.L_93:
        /*0124*/ 	.word	index@(_ZN3cub18CUB_300001_SM_10006detail4scan23DeviceCompactInitKernelINS0_13ScanTileStateIiLb1EEEPlEEvT_iT0_)
        /*0128*/ 	.word	0x00000000


	//----- nvinfo : EIATTR_MIN_STACK_SIZE
	.align		4
.L_94:
        /*012c*/ 	.byte	0x04, 0x12
        /*012e*/ 	.short	(.L_96 - .L_95)
	.align		4
.L_95:
        /*0130*/ 	.word	index@(_ZN3cub18CUB_300001_SM_10006detail4scan23DeviceCompactInitKernelINS0_13ScanTileStateIiLb1EEEPiEEvT_iT0_)
        /*0134*/ 	.word	0x00000000


	//----- nvinfo : EIATTR_MIN_STACK_SIZE
	.align		4
.L_96:
        /*0138*/ 	.byte	0x04, 0x12
        /*013a*/ 	.short	(.L_98 - .L_97)
	.align		4
.L_97:
        /*013c*/ 	.word	index@(_ZN3cub18CUB_300001_SM_10006detail8for_each13static_kernelINS2_12policy_hub_t12policy_500_tElN6thrust24THRUST_300001_SM_1000_NS8cuda_cub20__uninitialized_copy7functorINS7_6detail15normal_iteratorINS7_10device_ptrIiEEEENSC_INS7_7pointerIiNS8_3tagENS7_11use_defaultESI_EEEEEEEEvT0_T1_)
        /*0140*/ 	.word	0x00000000


	//----- nvinfo : EIATTR_MIN_STACK_SIZE
	.align		4
.L_98:
        /*0144*/ 	.byte	0x04, 0x12
        /*0146*/ 	.short	(.L_100 - .L_99)
	.align		4
.L_99:
        /*0148*/ 	.word	index@(_ZN3cub18CUB_300001_SM_10006detail8for_each13static_kernelINS2_12policy_hub_t12policy_500_tElN6thrust24THRUST_300001_SM_1000_NS8cuda_cub13__swap_ranges6swap_fINS7_6detail15normal_iteratorINS7_10device_ptrIiEEEENS7_16reverse_iteratorISF_EEEEEEvT0_T1_)
        /*014c*/ 	.word	0x00000000


	//----- nvinfo : EIATTR_MIN_STACK_SIZE
	.align		4
.L_100:
        /*0150*/ 	.byte	0x04, 0x12
        /*0152*/ 	.short	(.L_102 - .L_101)
	.align		4
.L_101:
        /*0154*/ 	.word	index@(_ZN3cub18CUB_300001_SM_10006detail8for_each13static_kernelINS2_12policy_hub_t12policy_500_tElN6thrust24THRUST_300001_SM_1000_NS8cuda_cub20__uninitialized_copy7functorINS7_6detail15normal_iteratorINS7_10device_ptrIiEEEENSC_INS7_7pointerIiNS8_5par_tENS7_11use_defaultESI_EEEEEEEEvT0_T1_)
        /*0158*/ 	.word	0x00000000


	//----- nvinfo : EIATTR_MIN_STACK_SIZE
	.align		4
.L_102:
        /*015c*/ 	.byte	0x04, 0x12
        /*015e*/ 	.short	(.L_104 - .L_103)
	.align		4
.L_103:
        /*0160*/ 	.word	index@(_ZN3cub18CUB_300001_SM_10006detail11EmptyKernelIvEEvv)
        /*0164*/ 	.word	0x00000000
.L_104:


//--------------------- .nv.compat                --------------------------
	.section	.nv.compat,"",@"SHT_CUDA_COMPAT_INFO"
	.align	4
        /*0000*/ 	.byte	0x02, 0x09, 0x00, 0x00, 0x02, 0x02, 0x01, 0x00, 0x02, 0x05, 0x05, 0x00, 0x03, 0x07, 0x01, 0x01
        /*0010*/ 	.byte	0x02, 0x03, 0x00, 0x00, 0x02, 0x06, 0x01, 0x00, 0x04, 0x0b, 0x08, 0x00, 0x09, 0x00, 0x00, 0x00
        /*0020*/ 	.byte	0x00, 0x00, 0x00, 0x00


//--------------------- .nv.info._ZN3cub18CUB_300001_SM_10006detail6select23DeviceSelectSweepKernelINS2_10policy_hubIiilLb0ELNS0_10SelectImplE2EE10Policy1000EPiN6thrust24THRUST_300001_SM_1000_NS6detail15normal_iteratorINSA_10device_ptrIiEEEESF_PlNS0_13ScanTileStateIiLb1EEE7is_evenNS0_8NullTypeEiNS2_19streaming_context_tIlLb1EEELS5_2EEEvT0_T1_T2_T3_T4_T5_T6_T7_iT8_NS1_7vsmem_tE --------------------------
	.section	.nv.info._ZN3cub18CUB_300001_SM_10006detail6select23DeviceSelectSweepKernelINS2_10policy_hubIiilLb0ELNS0_10SelectImplE2EE10Policy1000EPiN6thrust24THRUST_300001_SM_1000_NS6detail15normal_iteratorINSA_10device_ptrIiEEEESF_PlNS0_13ScanTileStateIiLb1EEE7is_evenNS0_8NullTypeEiNS2_19streaming_context_tIlLb1EEELS5_2EEEvT0_T1_T2_T3_T4_T5_T6_T7_iT8_NS1_7vsmem_tE,"",@"SHT_CUDA_INFO"
	.sectionflags	@""
	.align	4


	//----- nvinfo : EIATTR_CUDA_API_VERSION
	.align		4
        /*0000*/ 	.byte	0x04, 0x37
        /*0002*/ 	.short	(.L_106 - .L_105)
.L_105:
        /*0004*/ 	.word	0x00000082


	//----- nvinfo : EIATTR_KPARAM_INFO
	.align		4
.L_106:
        /*0008*/ 	.byte	0x04, 0x17
        /*000a*/ 	.short	(.L_108 - .L_107)
.L_107:
        /*000c*/ 	.word	0x00000000
        /*0010*/ 	.short	0x000a
        /*0012*/ 	.short	0x0060
        /*0014*/ 	.byte	0x00, 0xf0, 0x21, 0x00


	//----- nvinfo : EIATTR_KPARAM_INFO
	.align		4
.L_108:
        /*0018*/ 	.byte	0x04, 0x17
        /*001a*/ 	.short	(.L_110 - .L_109)
.L_109:
        /*001c*/ 	.word	0x00000000
        /*0020*/ 	.short	0x0009
        /*0022*/ 	.short	0x0038
        /*0024*/ 	.byte	0x00, 0xf0, 0xa1, 0x00


	//----- nvinfo : EIATTR_KPARAM_INFO
	.align		4
.L_110:
        /*0028*/ 	.byte	0x04, 0x17
        /*002a*/ 	.short	(.L_112 - .L_111)
.L_111:
        /*002c*/ 	.word	0x00000000
        /*0030*/ 	.short	0x0008
        /*0032*/ 	.short	0x0030
        /*0034*/ 	.byte	0x00, 0xf0, 0x11, 0x00


	//----- nvinfo : EIATTR_KPARAM_INFO
	.align		4
.L_112:
        /*0038*/ 	.byte	0x04, 0x17
        /*003a*/ 	.short	(.L_114 - .L_113)
.L_113:
        /*003c*/ 	.word	0x00000000
        /*0040*/ 	.short	0x0007
        /*0042*/ 	.short	0x002c
        /*0044*/ 	.byte	0x00, 0xf0, 0x11, 0x00


	//----- nvinfo : EIATTR_KPARAM_INFO
	.align		4
.L_114:
        /*0048*/ 	.byte	0x04, 0x17
        /*004a*/ 	.short	(.L_116 - .L_115)
.L_115:
        /*004c*/ 	.word	0x00000000
        /*0050*/ 	.short	0x0006
        /*0052*/ 	.short	0x0029
        /*0054*/ 	.byte	0x00, 0xf0, 0x05, 0x00


	//----- nvinfo : EIATTR_KPARAM_INFO
	.align		4
.L_116:
        /*0058*/ 	.byte	0x04, 0x17
        /*005a*/ 	.short	(.L_118 - .L_117)
.L_117:
        /*005c*/ 	.word	0x00000000
        /*0060*/ 	.short	0x0005
        /*0062*/ 	.short	0x0028
        /*0064*/ 	.byte	0x00, 0xf0, 0x05, 0x00


	//----- nvinfo : EIATTR_KPARAM_INFO
	.align		4
.L_118:
        /*0068*/ 	.byte	0x04, 0x17
        /*006a*/ 	.short	(.L_120 - .L_119)
.L_119:
        /*006c*/ 	.word	0x00000000
        /*0070*/ 	.short	0x0004
        /*0072*/ 	.short	0x0020
        /*0074*/ 	.byte	0x00, 0xf0, 0x21, 0x00


	//----- nvinfo : EIATTR_KPARAM_INFO
	.align		4
.L_120:
        /*0078*/ 	.byte	0x04, 0x17
        /*007a*/ 	.short	(.L_122 - .L_121)
.L_121:
        /*007c*/ 	.word	0x00000000
        /*0080*/ 	.short	0x0003
        /*0082*/ 	.short	0x0018
        /*0084*/ 	.byte	0x00, 0xf5, 0x21, 0x00


	//----- nvinfo : EIATTR_KPARAM_INFO
	.align		4
.L_122:
        /*0088*/ 	.byte	0x04, 0x17
        /*008a*/ 	.short	(.L_124 - .L_123)
.L_123:
        /*008c*/ 	.word	0x00000000
        /*0090*/ 	.short	0x0002
        /*0092*/ 	.short	0x0010
        /*0094*/ 	.byte	0x00, 0xf0, 0x21, 0x00


	//----- nvinfo : EIATTR_KPARAM_INFO
	.align		4
.L_124:
        /*0098*/ 	.byte	0x04, 0x17
        /*009a*/ 	.short	(.L_126 - .L_125)
.L_125:
        /*009c*/ 	.word	0x00000000
        /*00a0*/ 	.short	0x0001
        /*00a2*/ 	.short	0x0008
        /*00a4*/ 	.byte	0x00, 0xf0, 0x21, 0x00


	//----- nvinfo : EIATTR_KPARAM_INFO
	.align		4
.L_126:
        /*00a8*/ 	.byte	0x04, 0x17
        /*00aa*/ 	.short	(.L_128 - .L_127)
.L_127:
        /*00ac*/ 	.word	0x00000000
        /*00b0*/ 	.short	0x0000
        /*00b2*/ 	.short	0x0000
        /*00b4*/ 	.byte	0x00, 0xf5, 0x21, 0x00


	//----- nvinfo : EIATTR_SPARSE_MMA_MASK
	.align		4
.L_128:
        /*00b8*/ 	.byte	0x03, 0x50
        /*00ba*/ 	.short	0x0000


	//----- nvinfo : EIATTR_MAXREG_COUNT
	.align		4
        /*00bc*/ 	.byte	0x03, 0x1b
        /*00be*/ 	.short	0x00a8


	//----- nvinfo : EIATTR_NUM_BARRIERS
	.align		4
        /*00c0*/ 	.byte	0x02, 0x4c
        /*00c2*/ 	.byte	0x01
	.zero		1


	//----- nvinfo : EIATTR_MERCURY_ISA_VERSION
	.align		4
        /*00c4*/ 	.byte	0x03, 0x5f
        /*00c6*/ 	.short	0x0101


	//----- nvinfo : EIATTR_UNUSED_LOAD_BYTE_OFFSET
	.align		4
        /*00c8*/ 	.byte	0x04, 0x44
        /*00ca*/ 	.short	(.L_130 - .L_129)


	//   ....[0]....
.L_129:
        /*00cc*/ 	.word	0x00000940
        /*00d0*/ 	.word	0x00000fff


	//   ....[1]....
        /*00d4*/ 	.word	0x00003590
        /*00d8*/ 	.word	0x00000fff


	//   ....[2]....
        /*00dc*/ 	.word	0x00007520
        /*00e0*/ 	.word	0x00000fff


	//   ....[3]....
        /*00e4*/ 	.word	0x0000a780
        /*00e8*/ 	.word	0x00000fff


	//   ....[4]....
        /*00ec*/ 	.word	0x0000b5a0
        /*00f0*/ 	.word	0x0000fff0


	//----- nvinfo : EIATTR_COOP_GROUP_MASK_REGIDS
	.align		4
.L_130:
        /*00f4*/ 	.byte	0x04, 0x29
        /*00f6*/ 	.short	(.L_132 - .L_131)


	//   ....[0]....
.L_131:
        /*00f8*/ 	.word	0xffffffff


	//   ....[1]....
        /*00fc*/ 	.word	0xffffffff


	//   ....[2]....
        /*0100*/ 	.word	0xffffffff


	//   ....[3]....
        /*0104*/ 	.word	0xffffffff


	//   ....[4]....
        /*0108*/ 	.word	0xffffffff


	//   ....[5]....
        /*010c*/ 	.word	0xffffffff


	//   ....[6]....
        /*0110*/ 	.word	0xffffffff


	//   ....[7]....
        /*0114*/ 	.word	0xffffffff


	//   ....[8]....
        /*0118*/ 	.word	0xffffffff


	//   ....[9]....
        /*011c*/ 	.word	0xffffffff


	//   ....[10]....
        /*0120*/ 	.word	0xffffffff


	//   ....[11]....
        /*0124*/ 	.word	0xffffffff


	//   ....[12]....
        /*0128*/ 	.word	0xffffffff


	//   ....[13]....
        /*012c*/ 	.word	0xffffffff


	//   ....[14]....
        /*0130*/ 	.word	0xffffffff


	//   ....[15]....
        /*0134*/ 	.word	0xffffffff


	//   ....[16]....
        /*0138*/ 	.word	0xffffffff


	//   ....[17]....
        /*013c*/ 	.word	0xffffffff


	//   ....[18]....
        /*0140*/ 	.word	0xffffffff


	//   ....[19]....
        /*0144*/ 	.word	0xffffffff


	//   ....[20]....
        /*0148*/ 	.word	0xffffffff


	//   ....[21]....
        /*014c*/ 	.word	0xffffffff


	//   ....[22]....
        /*0150*/ 	.word	0xffffffff


	//   ....[23]....
        /*0154*/ 	.word	0xffffffff


	//   ....[24]....
        /*0158*/ 	.word	0xffffffff


	//   ....[25]....
        /*015c*/ 	.word	0xffffffff


	//   ....[26]....
        /*0160*/ 	.word	0xffffffff


	//   ....[27]....
        /*0164*/ 	.word	0xffffffff


	//   ....[28]....
        /*0168*/ 	.word	0xffffffff


	//   ....[29]....
        /*016c*/ 	.word	0xffffffff


	//   ....[30]....
        /*0170*/ 	.word	0xffffffff


	//   ....[31]....
        /*0174*/ 	.word	0xffffffff


	//   ....[32]....
        /*0178*/ 	.word	0xffffffff


	//   ....[33]....
        /*017c*/ 	.word	0xffffffff


	//   ....[34]....
        /*0180*/ 	.word	0xffffffff


	//   ....[35]....
        /*0184*/ 	.word	0xffffffff


	//   ....[36]....
        /*0188*/ 	.word	0xffffffff


	//   ....[37]....
        /*018c*/ 	.word	0xffffffff


	//   ....[38]....
        /*0190*/ 	.word	0xffffffff


	//   ....[39]....
        /*0194*/ 	.word	0xffffffff


	//   ....[40]....
        /*0198*/ 	.word	0xffffffff


	//   ....[41]....
        /*019c*/ 	.word	0xffffffff


	//   ....[42]....
        /*01a0*/ 	.word	0xffffffff


	//   ....[43]....
        /*01a4*/ 	.word	0xffffffff


	//   ....[44]....
        /*01a8*/ 	.word	0xffffffff


	//   ....[45]....
        /*01ac*/ 	.word	0xffffffff


	//   ....[46]....
        /*01b0*/ 	.word	0xffffffff


	//   ....[47]....
        /*01b4*/ 	.word	0xffffffff


	//   ....[48]....
        /*01b8*/ 	.word	0xffffffff


	//   ....[49]....
        /*01bc*/ 	.word	0xffffffff


	//   ....[50]....
        /*01c0*/ 	.word	0xffffffff


	//   ....[51]....
        /*01c4*/ 	.word	0xffffffff


	//   ....[52]....
        /*01c8*/ 	.word	0xffffffff


	//   ....[53]....
        /*01cc*/ 	.word	0xffffffff


	//   ....[54]....
        /*01d0*/ 	.word	0xffffffff


	//   ....[55]....
        /*01d4*/ 	.word	0xffffffff


	//   ....[56]....
        /*01d8*/ 	.word	0x0500000e


	//   ....[57]....
        /*01dc*/ 	.word	0x0500000e


	//   ....[58]....
        /*01e0*/ 	.word	0x0500000e


	//   ....[59]....
        /*01e4*/ 	.word	0x0500000e


	//   ....[60]....
        /*01e8*/ 	.word	0x0500000e


	//   ....[61]....
        /*01ec*/ 	.word	0x0500000e


	//   ....[62]....
        /*01f0*/ 	.word	0x0500000e


	//   ....[63]....
        /*01f4*/ 	.word	0x0500000e


	//   ....[64]....
        /*01f8*/ 	.word	0x0500000e


	//   ....[65]....
        /*01fc*/ 	.word	0x0500000e


	//   ....[66]....
        /*0200*/ 	.word	0x0500000e


	//   ....[67]....
        /*0204*/ 	.word	0x0500000e


	//   ....[68]....
        /*0208*/ 	.word	0x0500000e


	//   ....[69]....
        /*020c*/ 	.word	0x0500000e


	//   ....[70]....
        /*0210*/ 	.word	0x0500000e


	//   ....[71]....
        /*0214*/ 	.word	0x0500000e


	//   ....[72]....
        /*0218*/ 	.word	0x0500000e


	//   ....[73]....
        /*021c*/ 	.word	0x0500000e


	//   ....[74]....
        /*0220*/ 	.word	0x0500000e


	//   ....[75]....
        /*0224*/ 	.word	0x0500000e


	//   ....[76]....
        /*0228*/ 	.word	0x0500000e


	//   ....[77]....
        /*022c*/ 	.word	0x0500000e


	//   ....[78]....
        /*0230*/ 	.word	0x0500000e


	//   ....[79]....
        /*0234*/ 	.word	0x0500000e


	//   ....[80]....
        /*0238*/ 	.word	0x0500000e


	//   ....[81]....
        /*023c*/ 	.word	0x0500000e


	//   ....[82]....
        /*0240*/ 	.word	0x0500000e


	//   ....[83]....
        /*0244*/ 	.word	0x0500000e


	//   ....[84]....
        /*0248*/ 	.word	0x0500000e


	//   ....[85]....
        /*024c*/ 	.word	0x0500000e


	//   ....[86]....
        /*0250*/ 	.word	0x0500000e


	//   ....[87]....
        /*0254*/ 	.word	0x0500000e


	//   ....[88]....
        /*0258*/ 	.word	0x0500000e


	//   ....[89]....
        /*025c*/ 	.word	0x0500000e


	//   ....[90]....
        /*0260*/ 	.word	0x0500000e


	//   ....[91]....
        /*0264*/ 	.word	0x0500000e


	//----- nvinfo : EIATTR_COOP_GROUP_INSTR_OFFSETS
	.align		4
.L_132:
        /*0268*/ 	.byte	0x04, 0x28
        /*026a*/ 	.short	(.L_134 - .L_133)


	//   ....[0]....
.L_133:
        /*026c*/ 	.word	0x00000660


	//   ....[1]....
        /*0270*/ 	.word	0x00000690


	//   ....[2]....
        /*0274*/ 	.word	0x000006b0


	//   ....[3]....
        /*0278*/ 	.word	0x000006d0


	//   ....[4]....
        /*027c*/ 	.word	0x00000700


	//   ....[5]....
        /*0280*/ 	.word	0x00003470


	//   ....[6]....
        /*0284*/ 	.word	0x00003490


	//   ....[7]....
        /*0288*/ 	.word	0x000034c0


	//   ....[8]....
        /*028c*/ 	.word	0x000034f0


	//   ....[9]....
        /*0290*/ 	.word	0x00003510


	//   ....[10]....
        /*0294*/ 	.word	0x000038a0


	//   ....[11]....
        /*0298*/ 	.word	0x00003a90


	//   ....[12]....
        /*029c*/ 	.word	0x00003af0


	//   ....[13]....
        /*02a0*/ 	.word	0x00003b80


	//   ....[14]....
        /*02a4*/ 	.word	0x00003bf0


	//   ....[15]....
        /*02a8*/ 	.word	0x00003c40


	//   ....[16]....
        /*02ac*/ 	.word	0x00003c80


	//   ....[17]....
        /*02b0*/ 	.word	0x00003cd0


	//   ....[18]....
        /*02b4*/ 	.word	0x00003ce0


	//   ....[19]....
        /*02b8*/ 	.word	0x00003da0


	//   ....[20]....
        /*02bc*/ 	.word	0x00003f90


	//   ....[21]....
        /*02c0*/ 	.word	0x00003fe0


	//   ....[22]....
        /*02c4*/ 	.word	0x00004040


	//   ....[23]....
        /*02c8*/ 	.word	0x00004090


	//   ....[24]....
        /*02cc*/ 	.word	0x000040d0


	//   ....[25]....
        /*02d0*/ 	.word	0x00004110


	//   ....[26]....
        /*02d4*/ 	.word	0x00004160


	//   ....[27]....
        /*02d8*/ 	.word	0x00004180


	//   ....[28]....
        /*02dc*/ 	.word	0x00007410


	//   ....[29]....
        /*02e0*/ 	.word	0x00007430


	//   ....[30]....
        /*02e4*/ 	.word	0x00007450


	//   ....[31]....
        /*02e8*/ 	.word	0x00007470


	//   ....[32]....
        /*02ec*/ 	.word	0x00007490


	//   ....[33]....
        /*02f0*/ 	.word	0x0000a680


	//   ....[34]....
        /*02f4*/ 	.word	0x0000a6a0


	//   ....[35]....
        /*02f8*/ 	.word	0x0000a6c0


	//   ....[36]....
        /*02fc*/ 	.word	0x0000a6e0


	//   ....[37]....
        /*0300*/ 	.word	0x0000a700


	//   ....[38]....
        /*0304*/ 	.word	0x0000aab0


	//   ....[39]....
        /*0308*/ 	.word	0x0000aca0


	//   ....[40]....
        /*030c*/ 	.word	0x0000ad00


	//   ....[41]....
        /*0310*/ 	.word	0x0000ad80


	//   ....[42]....
        /*0314*/ 	.word	0x0000adf0


	//   ....[43]....
        /*0318*/ 	.word	0x0000ae50


	//   ....[44]....
        /*031c*/ 	.word	0x0000aea0


	//   ....[45]....
        /*0320*/ 	.word	0x0000aee0


	//   ....[46]....
        /*0324*/ 	.word	0x0000aef0


	//   ....[47]....
        /*0328*/ 	.word	0x0000afb0


	//   ....[48]....
        /*032c*/ 	.word	0x0000b1a0


	//   ....[49]....
        /*0330*/ 	.word	0x0000b1f0


	//   ....[50]....
        /*0334*/ 	.word	0x0000b250


	//   ....[51]....
        /*0338*/ 	.word	0x0000b2a0


	//   ....[52]....
        /*033c*/ 	.word	0x0000b2e0


	//   ....[53]....
        /*0340*/ 	.word	0x0000b330


	//   ....[54]....
        /*0344*/ 	.word	0x0000b380


	//   ....[55]....
        /*0348*/ 	.word	0x0000b390


	//   ....[56]....
        /*034c*/ 	.word	0x0000e140


	//   ....[57]....
        /*0350*/ 	.word	0x0000e1c0


	//   ....[58]....
        /*0354*/ 	.word	0x0000e250


	//   ....[59]....
        /*0358*/ 	.word	0x0000e340


	//   ....[60]....
        /*035c*/ 	.word	0x0000e3c0


	//   ....[61]....
        /*0360*/ 	.word	0x0000e440


	//   ....[62]....
        /*0364*/ 	.word	0x0000e4d0


	//   ....[63]....
        /*0368*/ 	.word	0x0000e550


	//   ....[64]....
        /*036c*/ 	.word	0x0000e580


	//   ....[65]....
        /*0370*/ 	.word	0x0000e650


	//   ....[66]....
        /*0374*/ 	.word	0x0000e6d0


	//   ....[67]....
        /*0378*/ 	.word	0x0000e750


	//   ....[68]....
        /*037c*/ 	.word	0x0000e800


	//   ....[69]....
        /*0380*/ 	.word	0x0000e890


	//   ....[70]....
        /*0384*/ 	.word	0x0000e910


	//   ....[71]....
        /*0388*/ 	.word	0x0000e9a0


	//   ....[72]....
        /*038c*/ 	.word	0x0000ea20


	//   ....[73]....
        /*0390*/ 	.word	0x0000ea80


	//   ....[74]....
        /*0394*/ 	.word	0x0000eaf0


	//   ....[75]....
        /*0398*/ 	.word	0x0000eb70


	//   ....[76]....
        /*039c*/ 	.word	0x0000ec10


	//   ....[77]....
        /*03a0*/ 	.word	0x0000ece0


	//   ....[78]....
        /*03a4*/ 	.word	0x0000ed60


	//   ....[79]....
        /*03a8*/ 	.word	0x0000edf0


	//   ....[80]....
        /*03ac*/ 	.word	0x0000ee80


	//   ....[81]....
        /*03b0*/ 	.word	0x0000ef00


	//   ....[82]....
        /*03b4*/ 	.word	0x0000ef30


	//   ....[83]....
        /*03b8*/ 	.word	0x0000f000


	//   ....[84]....
        /*03bc*/ 	.word	0x0000f080


	//   ....[85]....
        /*03c0*/ 	.word	0x0000f100


	//   ....[86]....
        /*03c4*/ 	.word	0x0000f1b0


	//   ....[87]....
        /*03c8*/ 	.word	0x0000f240


	//   ....[88]....
        /*03cc*/ 	.word	0x0000f2c0


	//   ....[89]....
        /*03d0*/ 	.word	0x0000f340


	//   ....[90]....
        /*03d4*/ 	.word	0x0000f3c0


	//   ....[91]....
        /*03d8*/ 	.word	0x0000f420


	//----- nvinfo : EIATTR_VRC_CTA_INIT_COUNT
	.align		4
.L_134:
        /*03dc*/ 	.byte	0x02, 0x4a
	.zero		1
	.zero		1


	//----- nvinfo : EIATTR_EXIT_INSTR_OFFSETS
	.align		4
        /*03e0*/ 	.byte	0x04, 0x1c
        /*03e2*/ 	.short	(.L_136 - .L_135)


	//   ....[0]....
.L_135:
        /*03e4*/ 	.word	0x00002ec0


	//   ....[1]....
        /*03e8*/ 	.word	0x00006bf0


	//   ....[2]....
        /*03ec*/ 	.word	0x0000df60


	//   ....[3]....
        /*03f0*/ 	.word	0x0000e040


	//   ....[4]....
        /*03f4*/ 	.word	0x0000e0f0


	//----- nvinfo : EIATTR_MAX_THREADS
	.align		4
.L_136:
        /*03f8*/ 	.byte	0x04, 0x05
        /*03fa*/ 	.short	(.L_138 - .L_137)
.L_137:
        /*03fc*/ 	.word	0x00000160
        /*0400*/ 	.word	0x00000001
        /*0404*/ 	.word	0x00000001


	//----- nvinfo : EIATTR_CRS_STACK_SIZE
	.align		4
.L_138:
        /*0408*/ 	.byte	0x04, 0x1e
        /*040a*/ 	.short	(.L_140 - .L_139)
.L_139:
        /*040c*/ 	.word	0x00000000


	//----- nvinfo : EIATTR_CBANK_PARAM_SIZE
	.align		4
.L_140:
        /*0410*/ 	.byte	0x03, 0x19
        /*0412*/ 	.short	0x0068


	//----- nvinfo : EIATTR_PARAM_CBANK
	.align		4
        /*0414*/ 	.byte	0x04, 0x0a
        /*0416*/ 	.short	(.L_142 - .L_141)
	.align		4
.L_141:
        /*0418*/ 	.word	index@(.nv.constant0._ZN3cub18CUB_300001_SM_10006detail6select23DeviceSelectSweepKernelINS2_10policy_hubIiilLb0ELNS0_10SelectImplE2EE10Policy1000EPiN6thrust24THRUST_300001_SM_1000_NS6detail15normal_iteratorINSA_10device_ptrIiEEEESF_PlNS0_13ScanTileStateIiLb1EEE7is_evenNS0_8NullTypeEiNS2_19streaming_context_tIlLb1EEELS5_2EEEvT0_T1_T2_T3_T4_T5_T6_T7_iT8_NS1_7vsmem_tE)
        /*041c*/ 	.short	0x0380
        /*041e*/ 	.short	0x0068


	//----- nvinfo : EIATTR_SW_WAR
	.align		4
.L_142:
        /*0420*/ 	.byte	0x04, 0x36
        /*0422*/ 	.short	(.L_144 - .L_143)
.L_143:
        /*0424*/ 	.word	0x00000008
.L_144:


//--------------------- .nv.info._ZN3cub18CUB_300001_SM_10006detail6select23DeviceSelectSweepKernelINS2_10policy_hubIiiiLb0ELNS0_10SelectImplE2EE10Policy1000EPiN6thrust24THRUST_300001_SM_1000_NS6detail15normal_iteratorINSA_10device_ptrIiEEEESF_S8_NS0_13ScanTileStateIiLb1EEE7is_evenNS0_8NullTypeEiNS2_19streaming_context_tIiLb0EEELS5_2EEEvT0_T1_T2_T3_T4_T5_T6_T7_iT8_NS1_7vsmem_tE --------------------------
	.section	.nv.info._ZN3cub18CUB_300001_SM_10006detail6select23DeviceSelectSweepKernelINS2_10policy_hubIiiiLb0ELNS0_10SelectImplE2EE10Policy1000EPiN6thrust24THRUST_300001_SM_1000_NS6detail15normal_iteratorINSA_10device_ptrIiEEEESF_S8_NS0_13ScanTileStateIiLb1EEE7is_evenNS0_8NullTypeEiNS2_19streaming_context_tIiLb0EEELS5_2EEEvT0_T1_T2_T3_T4_T5_T6_T7_iT8_NS1_7vsmem_tE,"",@"SHT_CUDA_INFO"
	.sectionflags	@""
	.align	4


	//----- nvinfo : EIATTR_CUDA_API_VERSION
	.align		4
        /*0000*/ 	.byte	0x04, 0x37
        /*0002*/ 	.short	(.L_146 - .L_145)
.L_145:
        /*0004*/ 	.word	0x00000082


	//----- nvinfo : EIATTR_KPARAM_INFO
	.align		4
.L_146:
        /*0008*/ 	.byte	0x04, 0x17
        /*000a*/ 	.short	(.L_148 - .L_147)
.L_147:
        /*000c*/ 	.word	0x00000000
        /*0010*/ 	.short	0x000a
        /*0012*/ 	.short	0x0038
        /*0014*/ 	.byte	0x00, 0xf0, 0x21, 0x00


	//----- nvinfo : EIATTR_KPARAM_INFO
	.align		4
.L_148:
        /*0018*/ 	.byte	0x04, 0x17
        /*001a*/ 	.short	(.L_150 - .L_149)
.L_149:
        /*001c*/ 	.word	0x00000000
        /*0020*/ 	.short	0x0009
        /*0022*/ 	.short	0x0034
        /*0024*/ 	.byte	0x00, 0xf0, 0x05, 0x00


	//----- nvinfo : EIATTR_KPARAM_INFO
	.align		4
.L_150:
        /*0028*/ 	.byte	0x04, 0x17
        /*002a*/ 	.short	(.L_152 - .L_151)
.L_151:
        /*002c*/ 	.word	0x00000000
        /*0030*/ 	.short	0x0008
        /*0032*/ 	.short	0x0030
        /*0034*/ 	.byte	0x00, 0xf0, 0x11, 0x00


	//----- nvinfo : EIATTR_KPARAM_INFO
	.align		4
.L_152:
        /*0038*/ 	.byte	0x04, 0x17
        /*003a*/ 	.short	(.L_154 - .L_153)
.L_153:
        /*003c*/ 	.word	0x00000000
        /*0040*/ 	.short	0x0007
        /*0042*/ 	.short	0x002c
        /*0044*/ 	.byte	0x00, 0xf0, 0x11, 0x00


	//----- nvinfo : EIATTR_KPARAM_INFO
	.align		4
.L_154:
        /*0048*/ 	.byte	0x04, 0x17
        /*004a*/ 	.short	(.L_156 - .L_155)
.L_155:
        /*004c*/ 	.word	0x00000000
        /*0050*/ 	.short	0x0006
        /*0052*/ 	.short	0x0029
        /*0054*/ 	.byte	0x00, 0xf0, 0x05, 0x00


	//----- nvinfo : EIATTR_KPARAM_INFO
	.align		4
.L_156:
        /*0058*/ 	.byte	0x04, 0x17
        /*005a*/ 	.short	(.L_158 - .L_157)
.L_157:
        /*005c*/ 	.word	0x00000000
        /*0060*/ 	.short	0x0005
        /*0062*/ 	.short	0x0028
        /*0064*/ 	.byte	0x00, 0xf0, 0x05, 0x00


	//----- nvinfo : EIATTR_KPARAM_INFO
	.align		4
.L_158:
        /*0068*/ 	.byte	0x04, 0x17
        /*006a*/ 	.short	(.L_160 - .L_159)
.L_159:
        /*006c*/ 	.word	0x00000000
        /*0070*/ 	.short	0x0004
        /*0072*/ 	.short	0x0020
        /*0074*/ 	.byte	0x00, 0xf0, 0x21, 0x00


	//----- nvinfo : EIATTR_KPARAM_INFO
	.align		4
.L_160:
        /*0078*/ 	.byte	0x04, 0x17
        /*007a*/ 	.short	(.L_162 - .L_161)
.L_161:
        /*007c*/ 	.word	0x00000000
        /*0080*/ 	.short	0x0003
        /*0082*/ 	.short	0x0018
        /*0084*/ 	.byte	0x00, 0xf5, 0x21, 0x00


	//----- nvinfo : EIATTR_KPARAM_INFO
	.align		4
.L_162:
        /*0088*/ 	.byte	0x04, 0x17
        /*008a*/ 	.short	(.L_164 - .L_163)
.L_163:
        /*008c*/ 	.word	0x00000000
        /*0090*/ 	.short	0x0002
        /*0092*/ 	.short	0x0010
        /*0094*/ 	.byte	0x00, 0xf0, 0x21, 0x00


	//----- nvinfo : EIATTR_KPARAM_INFO
	.align		4
.L_164:
        /*0098*/ 	.byte	0x04, 0x17
        /*009a*/ 	.short	(.L_166 - .L_165)
.L_165:
        /*009c*/ 	.word	0x00000000
        /*00a0*/ 	.short	0x0001
        /*00a2*/ 	.short	0x0008
        /*00a4*/ 	.byte	0x00, 0xf0, 0x21, 0x00


	//----- nvinfo : EIATTR_KPARAM_INFO
	.align		4
.L_166:
        /*00a8*/ 	.byte	0x04, 0x17
        /*00aa*/ 	.short	(.L_168 - .L_167)
.L_167:
        /*00ac*/ 	.word	0x00000000
        /*00b0*/ 	.short	0x0000
        /*00b2*/ 	.short	0x0000
        /*00b4*/ 	.byte	0x00, 0xf5, 0x21, 0x00


	//----- nvinfo : EIATTR_SPARSE_MMA_MASK
	.align		4
.L_168:
        /*00b8*/ 	.byte	0x03, 0x50
        /*00ba*/ 	.short	0x0000


	//----- nvinfo : EIATTR_MAXREG_COUNT
	.align		4
        /*00bc*/ 	.byte	0x03, 0x1b
        /*00be*/ 	.short	0x0080


	//----- nvinfo : EIATTR_NUM_BARRIERS
	.align		4
        /*00c0*/ 	.byte	0x02, 0x4c
        /*00c2*/ 	.byte	0x01
	.zero		1


	//----- nvinfo : EIATTR_MERCURY_ISA_VERSION
	.align		4
        /*00c4*/ 	.byte	0x03, 0x5f
        /*00c6*/ 	.short	0x0101


	//----- nvinfo : EIATTR_UNUSED_LOAD_BYTE_OFFSET
	.align		4
        /*00c8*/ 	.byte	0x04, 0x44
        /*00ca*/ 	.short	(.L_170 - .L_169)


	//   ....[0]....
.L_169:
        /*00cc*/ 	.word	0x00005930
        /*00d0*/ 	.word	0x0000fff0


	//----- nvinfo : EIATTR_COOP_GROUP_MASK_REGIDS
	.align		4
.L_170:
        /*00d4*/ 	.byte	0x04, 0x29
        /*00d6*/ 	.short	(.L_172 - .L_171)


	//   ....[0]....
.L_171:
        /*00d8*/ 	.word	0xffffffff


	//   ....[1]....
        /*00dc*/ 	.word	0xffffffff


	//   ....[2]....
        /*00e0*/ 	.word	0xffffffff


	//   ....[3]....
        /*00e4*/ 	.word	0xffffffff


	//   ....[4]....
        /*00e8*/ 	.word	0xffffffff


	//   ....[5]....
        /*00ec*/ 	.word	0xffffffff


	//   ....[6]....
        /*00f0*/ 	.word	0xffffffff


	//   ....[7]....
        /*00f4*/ 	.word	0xffffffff


	//   ....[8]....
        /*00f8*/ 	.word	0xffffffff


	//   ....[9]....
        /*00fc*/ 	.word	0xffffffff


	//   ....[10]....
        /*0100*/ 	.word	0xffffffff


	//   ....[11]....
        /*0104*/ 	.word	0xffffffff


	//   ....[12]....
        /*0108*/ 	.word	0xffffffff


	//   ....[13]....
        /*010c*/ 	.word	0xffffffff


	//   ....[14]....
        /*0110*/ 	.word	0xffffffff


	//   ....[15]....
        /*0114*/ 	.word	0xffffffff


	//   ....[16]....
        /*0118*/ 	.word	0xffffffff


	//   ....[17]....
        /*011c*/ 	.word	0xffffffff


	//   ....[18]....
        /*0120*/ 	.word	0xffffffff


	//   ....[19]....
        /*0124*/ 	.word	0xffffffff


	//   ....[20]....
        /*0128*/ 	.word	0xffffffff


	//   ....[21]....
        /*012c*/ 	.word	0xffffffff


	//   ....[22]....
        /*0130*/ 	.word	0xffffffff


	//   ....[23]....
        /*0134*/ 	.word	0xffffffff


	//   ....[24]....
        /*0138*/ 	.word	0xffffffff


	//   ....[25]....
        /*013c*/ 	.word	0xffffffff


	//   ....[26]....
        /*0140*/ 	.word	0xffffffff


	//   ....[27]....
        /*0144*/ 	.word	0xffffffff


	//   ....[28]....
        /*0148*/ 	.word	0xffffffff


	//   ....[29]....
        /*014c*/ 	.word	0xffffffff


	//   ....[30]....
        /*0150*/ 	.word	0xffffffff


	//   ....[31]....
        /*0154*/ 	.word	0xffffffff


	//   ....[32]....
        /*0158*/ 	.word	0xffffffff


	//   ....[33]....
        /*015c*/ 	.word	0xffffffff


	//   ....[34]....
        /*0160*/ 	.word	0xffffffff


	//   ....[35]....
        /*0164*/ 	.word	0xffffffff


	//   ....[36]....
        /*0168*/ 	.word	0xffffffff


	//   ....[37]....
        /*016c*/ 	.word	0xffffffff


	//   ....[38]....
        /*0170*/ 	.word	0xffffffff


	//   ....[39]....
        /*0174*/ 	.word	0xffffffff


	//   ....[40]....
        /*0178*/ 	.word	0xffffffff


	//   ....[41]....
        /*017c*/ 	.word	0xffffffff


	//   ....[42]....
        /*0180*/ 	.word	0xffffffff


	//   ....[43]....
        /*0184*/ 	.word	0xffffffff


	//   ....[44]....
        /*0188*/ 	.word	0xffffffff


	//   ....[45]....
        /*018c*/ 	.word	0xffffffff


	//   ....[46]....
        /*0190*/ 	.word	0xffffffff


	//   ....[47]....
        /*0194*/ 	.word	0xffffffff


	//   ....[48]....
        /*0198*/ 	.word	0xffffffff


	//   ....[49]....
        /*019c*/ 	.word	0xffffffff


	//   ....[50]....
        /*01a0*/ 	.word	0xffffffff


	//   ....[51]....
        /*01a4*/ 	.word	0xffffffff


	//   ....[52]....
        /*01a8*/ 	.word	0xffffffff


	//   ....[53]....
        /*01ac*/ 	.word	0xffffffff


	//   ....[54]....
        /*01b0*/ 	.word	0xffffffff


	//   ....[55]....
        /*01b4*/ 	.word	0xffffffff


	//   ....[56]....
        /*01b8*/ 	.word	0x05000000


	//   ....[57]....
        /*01bc*/ 	.word	0x05000000


	//   ....[58]....
        /*01c0*/ 	.word	0x05000000


	//   ....[59]....
        /*01c4*/ 	.word	0x05000000


	//   ....[60]....
        /*01c8*/ 	.word	0x05000000


	//   ....[61]....
        /*01cc*/ 	.word	0x05000000


	//   ....[62]....
        /*01d0*/ 	.word	0x05000000


	//   ....[63]....
        /*01d4*/ 	.word	0x05000000


	//   ....[64]....
        /*01d8*/ 	.word	0x05000000


	//   ....[65]....
        /*01dc*/ 	.word	0x05000000


	//   ....[66]....
        /*01e0*/ 	.word	0x05000000


	//   ....[67]....
        /*01e4*/ 	.word	0x05000000


	//   ....[68]....
        /*01e8*/ 	.word	0x05000000


	//   ....[69]....
        /*01ec*/ 	.word	0x05000000


	//   ....[70]....
        /*01f0*/ 	.word	0x05000000


	//   ....[71]....
        /*01f4*/ 	.word	0x05000000


	//   ....[72]....
        /*01f8*/ 	.word	0x05000000


	//   ....[73]....
        /*01fc*/ 	.word	0x05000000


	//   ....[74]....
        /*0200*/ 	.word	0x05000000


	//   ....[75]....
        /*0204*/ 	.word	0x05000000


	//   ....[76]....
        /*0208*/ 	.word	0x05000000


	//   ....[77]....
        /*020c*/ 	.word	0x05000000


	//   ....[78]....
        /*0210*/ 	.word	0x05000000


	//   ....[79]....
        /*0214*/ 	.word	0x05000000


	//   ....[80]....
        /*0218*/ 	.word	0x05000000


	//   ....[81]....
        /*021c*/ 	.word	0x05000000


	//   ....[82]....
        /*0220*/ 	.word	0x05000000


	//   ....[83]....
        /*0224*/ 	.word	0x05000000


	//   ....[84]....
        /*0228*/ 	.word	0x05000000


	//   ....[85]....
        /*022c*/ 	.word	0x05000000


	//   ....[86]....
        /*0230*/ 	.word	0x05000000


	//   ....[87]....
        /*0234*/ 	.word	0x05000000


	//   ....[88]....
        /*0238*/ 	.word	0x05000000


	//   ....[89]....
        /*023c*/ 	.word	0x05000000


	//   ....[90]....
        /*0240*/ 	.word	0x05000000


	//   ....[91]....
        /*0244*/ 	.word	0x05000000


	//----- nvinfo : EIATTR_COOP_GROUP_INSTR_OFFSETS
	.align		4
.L_172:
        /*0248*/ 	.byte	0x04, 0x28
        /*024a*/ 	.short	(.L_174 - .L_173)


	//   ....[0]....
.L_173:
        /*024c*/ 	.word	0x00000500


	//   ....[1]....
        /*0250*/ 	.word	0x00000530


	//   ....[2]....
        /*0254*/ 	.word	0x00000550


	//   ....[3]....
        /*0258*/ 	.word	0x00000580


	//   ....[4]....
        /*025c*/ 	.word	0x000005d0


	//   ....[5]....
        /*0260*/ 	.word	0x00001740


	//   ....[6]....
        /*0264*/ 	.word	0x00001760


	//   ....[7]....
        /*0268*/ 	.word	0x00001790


	//   ....[8]....
        /*026c*/ 	.word	0x000017c0


	//   ....[9]....
        /*0270*/ 	.word	0x000017e0


	//   ....[10]....
        /*0274*/ 	.word	0x00001c00


	//   ....[11]....
        /*0278*/ 	.word	0x00001c90


	//   ....[12]....
        /*027c*/ 	.word	0x00001cf0


	//   ....[13]....
        /*0280*/ 	.word	0x00001d80


	//   ....[14]....
        /*0284*/ 	.word	0x00001de0


	//   ....[15]....
        /*0288*/ 	.word	0x00001e30


	//   ....[16]....
        /*028c*/ 	.word	0x00001e90


	//   ....[17]....
        /*0290*/ 	.word	0x00001ed0


	//   ....[18]....
        /*0294*/ 	.word	0x00001ee0


	//   ....[19]....
        /*0298*/ 	.word	0x00001fc0


	//   ....[20]....
        /*029c*/ 	.word	0x00002050


	//   ....[21]....
        /*02a0*/ 	.word	0x000020a0


	//   ....[22]....
        /*02a4*/ 	.word	0x00002100


	//   ....[23]....
        /*02a8*/ 	.word	0x00002160


	//   ....[24]....
        /*02ac*/ 	.word	0x000021a0


	//   ....[25]....
        /*02b0*/ 	.word	0x000021e0


	//   ....[26]....
        /*02b4*/ 	.word	0x00002220


	//   ....[27]....
        /*02b8*/ 	.word	0x00002230


	//   ....[28]....
        /*02bc*/ 	.word	0x00003620


	//   ....[29]....
        /*02c0*/ 	.word	0x00003640


	//   ....[30]....
        /*02c4*/ 	.word	0x00003660


	//   ....[31]....
        /*02c8*/ 	.word	0x00003690


	//   ....[32]....
        /*02cc*/ 	.word	0x000036c0


	//   ....[33]....
        /*02d0*/ 	.word	0x00004c10


	//   ....[34]....
        /*02d4*/ 	.word	0x00004c30


	//   ....[35]....
        /*02d8*/ 	.word	0x00004c50


	//   ....[36]....
        /*02dc*/ 	.word	0x00004c70


	//   ....[37]....
        /*02e0*/ 	.word	0x00004ca0


	//   ....[38]....
        /*02e4*/ 	.word	0x000050f0


	//   ....[39]....
        /*02e8*/ 	.word	0x00005180


	//   ....[40]....
        /*02ec*/ 	.word	0x000051e0


	//   ....[41]....
        /*02f0*/ 	.word	0x00005260


	//   ....[42]....
        /*02f4*/ 	.word	0x000052d0


	//   ....[43]....
        /*02f8*/ 	.word	0x00005310


	//   ....[44]....
        /*02fc*/ 	.word	0x00005380


	//   ....[45]....
        /*0300*/ 	.word	0x000053c0


	//   ....[46]....
        /*0304*/ 	.word	0x000053d0


	//   ....[47]....
        /*0308*/ 	.word	0x000054b0


	//   ....[48]....
        /*030c*/ 	.word	0x00005540


	//   ....[49]....
        /*0310*/ 	.word	0x00005590


	//   ....[50]....
        /*0314*/ 	.word	0x000055f0


	//   ....[51]....
        /*0318*/ 	.word	0x00005650


	//   ....[52]....
        /*031c*/ 	.word	0x00005690


	//   ....[53]....
        /*0320*/ 	.word	0x000056f0


	//   ....[54]....
        /*0324*/ 	.word	0x00005730


	//   ....[55]....
        /*0328*/ 	.word	0x00005740


	//   ....[56]....
        /*032c*/ 	.word	0x000066b0


	//   ....[57]....
        /*0330*/ 	.word	0x00006730


	//   ....[58]....
        /*0334*/ 	.word	0x000067d0


	//   ....[59]....
        /*0338*/ 	.word	0x000068b0


	//   ....[60]....
        /*033c*/ 	.word	0x00006940


	//   ....[61]....
        /*0340*/ 	.word	0x000069d0


	//   ....[62]....
        /*0344*/ 	.word	0x00006a50


	//   ....[63]....
        /*0348*/ 	.word	0x00006ae0


	//   ....[64]....
        /*034c*/ 	.word	0x00006b10


	//   ....[65]....
        /*0350*/ 	.word	0x00006bc0


	//   ....[66]....
        /*0354*/ 	.word	0x00006c40


	//   ....[67]....
        /*0358*/ 	.word	0x00006cc0


	//   ....[68]....
        /*035c*/ 	.word	0x00006d80


	//   ....[69]....
        /*0360*/ 	.word	0x00006e10


	//   ....[70]....
        /*0364*/ 	.word	0x00006e90


	//   ....[71]....
        /*0368*/ 	.word	0x00006f10


	//   ....[72]....
        /*036c*/ 	.word	0x00006f90


	//   ....[73]....
        /*0370*/ 	.word	0x00006ff0


	//   ....[74]....
        /*0374*/ 	.word	0x00007060


	//   ....[75]....
        /*0378*/ 	.word	0x000070e0


	//   ....[76]....
        /*037c*/ 	.word	0x00007180


	//   ....[77]....
        /*0380*/ 	.word	0x00007260


	//   ....[78]....
        /*0384*/ 	.word	0x000072e0


	//   ....[79]....
        /*0388*/ 	.word	0x00007370


	//   ....[80]....
        /*038c*/ 	.word	0x00007400


	//   ....[81]....
        /*0390*/ 	.word	0x00007480


	//   ....[82]....
        /*0394*/ 	.word	0x000074b0


	//   ....[83]....
        /*0398*/ 	.word	0x00007570


	//   ....[84]....
        /*039c*/ 	.word	0x000075f0


	//   ....[85]....
        /*03a0*/ 	.word	0x00007670


	//   ....[86]....
        /*03a4*/ 	.word	0x00007720


	//   ....[87]....
        /*03a8*/ 	.word	0x000077b0


	//   ....[88]....
        /*03ac*/ 	.word	0x00007840


	//   ....[89]....
        /*03b0*/ 	.word	0x000078d0


	//   ....[90]....
        /*03b4*/ 	.word	0x00007950


	//   ....[91]....
        /*03b8*/ 	.word	0x000079b0


	//----- nvinfo : EIATTR_VRC_CTA_INIT_COUNT
	.align		4
.L_174:
        /*03bc*/ 	.byte	0x02, 0x4a
	.zero		1
	.zero		1


	//----- nvinfo : EIATTR_EXIT_INSTR_OFFSETS
	.align		4
        /*03c0*/ 	.byte	0x04, 0x1c
        /*03c2*/ 	.short	(.L_176 - .L_175)


	//   ....[0]....
.L_175:
        /*03c4*/ 	.word	0x000012d0


	//   ....[1]....
        /*03c8*/ 	.word	0x00003000


	//   ....[2]....
        /*03cc*/ 	.word	0x00006630


	//   ....[3]....
        /*03d0*/ 	.word	0x00006660


	//----- nvinfo : EIATTR_MAX_THREADS
	.align		4
.L_176:
        /*03d4*/ 	.byte	0x04, 0x05
        /*03d6*/ 	.short	(.L_178 - .L_177)
.L_177:
        /*03d8*/ 	.word	0x000001c0
        /*03dc*/ 	.word	0x00000001
        /*03e0*/ 	.word	0x00000001


	//----- nvinfo : EIATTR_CRS_STACK_SIZE
	.align		4
.L_178:
        /*03e4*/ 	.byte	0x04, 0x1e
        /*03e6*/ 	.short	(.L_180 - .L_179)
.L_179:
        /*03e8*/ 	.word	0x00000000


	//----- nvinfo : EIATTR_CBANK_PARAM_SIZE
	.align		4
.L_180:
        /*03ec*/ 	.byte	0x03, 0x19
        /*03ee*/ 	.short	0x0040


	//----- nvinfo : EIATTR_PARAM_CBANK
	.align		4
        /*03f0*/ 	.byte	0x04, 0x0a
        /*03f2*/ 	.short	(.L_182 - .L_181)
	.align		4
.L_181:
        /*03f4*/ 	.word	index@(.nv.constant0._ZN3cub18CUB_300001_SM_10006detail6select23DeviceSelectSweepKernelINS2_10policy_hubIiiiLb0ELNS0_10SelectImplE2EE10Policy1000EPiN6thrust24THRUST_300001_SM_1000_NS6detail15normal_iteratorINSA_10device_ptrIiEEEESF_S8_NS0_13ScanTileStateIiLb1EEE7is_evenNS0_8NullTypeEiNS2_19streaming_context_tIiLb0EEELS5_2EEEvT0_T1_T2_T3_T4_T5_T6_T7_iT8_NS1_7vsmem_tE)
        /*03f8*/ 	.short	0x0380
        /*03fa*/ 	.short	0x0040


	//----- nvinfo : EIATTR_SW_WAR
	.align		4
.L_182:
        /*03fc*/ 	.byte	0x04, 0x36
        /*03fe*/ 	.short	(.L_184 - .L_183)
.L_183:
        /*0400*/ 	.word	0x00000008
.L_184:


//--------------------- .nv.info._ZN3cub18CUB_300001_SM_10006detail6select23DeviceSelectSweepKernelINS2_10policy_hubIiNS0_8NullTypeElLb0ELNS0_10SelectImplE2EE10Policy1000EPiPS5_N6thrust24THRUST_300001_SM_1000_NS6detail15normal_iteratorINSC_10device_ptrIiEEEEPlNS0_13ScanTileStateIiLb1EEE7is_evenS5_iNS2_19streaming_context_tIlLb1EEELS6_2EEEvT0_T1_T2_T3_T4_T5_T6_T7_iT8_NS1_7vsmem_tE --------------------------
	.section	.nv.info._ZN3cub18CUB_300001_SM_10006detail6select23DeviceSelectSweepKernelINS2_10policy_hubIiNS0_8NullTypeElLb0ELNS0_10SelectImplE2EE10Policy1000EPiPS5_N6thrust24THRUST_300001_SM_1000_NS6detail15normal_iteratorINSC_10device_ptrIiEEEEPlNS0_13ScanTileStateIiLb1EEE7is_evenS5_iNS2_19streaming_context_tIlLb1EEELS6_2EEEvT0_T1_T2_T3_T4_T5_T6_T7_iT8_NS1_7vsmem_tE,"",@"SHT_CUDA_INFO"
	.sectionflags	@""
	.align	4


	//----- nvinfo : EIATTR_CUDA_API_VERSION
	.align		4
        /*0000*/ 	.byte	0x04, 0x37
        /*0002*/ 	.short	(.L_186 - .L_185)
.L_185:
        /*0004*/ 	.word	0x00000082


	//----- nvinfo : EIATTR_KPARAM_INFO
	.align		4
.L_186:
        /*0008*/ 	.byte	0x04, 0x17
        /*000a*/ 	.short	(.L_188 - .L_187)
.L_187:
        /*000c*/ 	.word	0x00000000
        /*0010*/ 	.short	0x000a
        /*0012*/ 	.short	0x0060
        /*0014*/ 	.byte	0x00, 0xf0, 0x21, 0x00


	//----- nvinfo : EIATTR_KPARAM_INFO
	.align		4
.L_188:
        /*0018*/ 	.byte	0x04, 0x17
        /*001a*/ 	.short	(.L_190 - .L_189)
.L_189:
        /*001c*/ 	.word	0x00000000
        /*0020*/ 	.short	0x0009
        /*0022*/ 	.short	0x0038
        /*0024*/ 	.byte	0x00, 0xf0, 0xa1, 0x00


	//----- nvinfo : EIATTR_KPARAM_INFO
	.align		4
.L_190:
        /*0028*/ 	.byte	0x04, 0x17
        /*002a*/ 	.short	(.L_192 - .L_191)
.L_191:
        /*002c*/ 	.word	0x00000000
        /*0030*/ 	.short	0x0008
        /*0032*/ 	.short	0x0030
        /*0034*/ 	.byte	0x00, 0xf0, 0x11, 0x00


	//----- nvinfo : EIATTR_KPARAM_INFO
	.align		4
.L_192:
        /*0038*/ 	.byte	0x04, 0x17
        /*003a*/ 	.short	(.L_194 - .L_193)
.L_193:
        /*003c*/ 	.word	0x00000000
        /*0040*/ 	.short	0x0007
        /*0042*/ 	.short	0x002c
        /*0044*/ 	.byte	0x00, 0xf0, 0x11, 0x00


	//----- nvinfo : EIATTR_KPARAM_INFO
	.align		4
.L_194:
        /*0048*/ 	.byte	0x04, 0x17
        /*004a*/ 	.short	(.L_196 - .L_195)
.L_195:
        /*004c*/ 	.word	0x00000000
        /*0050*/ 	.short	0x0006
        /*0052*/ 	.short	0x0029
        /*0054*/ 	.byte	0x00, 0xf0, 0x05, 0x00


	//----- nvinfo : EIATTR_KPARAM_INFO
	.align		4
.L_196:
        /*0058*/ 	.byte	0x04, 0x17
        /*005a*/ 	.short	(.L_198 - .L_197)
.L_197:
        /*005c*/ 	.word	0x00000000
        /*0060*/ 	.short	0x0005
        /*0062*/ 	.short	0x0028
        /*0064*/ 	.byte	0x00, 0xf0, 0x05, 0x00


	//----- nvinfo : EIATTR_KPARAM_INFO
	.align		4
.L_198:
        /*0068*/ 	.byte	0x04, 0x17
        /*006a*/ 	.short	(.L_200 - .L_199)
.L_199:
        /*006c*/ 	.word	0x00000000
        /*0070*/ 	.short	0x0004
        /*0072*/ 	.short	0x0020
        /*0074*/ 	.byte	0x00, 0xf0, 0x21, 0x00


	//----- nvinfo : EIATTR_KPARAM_INFO
	.align		4
.L_200:
        /*0078*/ 	.byte	0x04, 0x17
        /*007a*/ 	.short	(.L_202 - .L_201)
.L_201:
        /*007c*/ 	.word	0x00000000
        /*0080*/ 	.short	0x0003
        /*0082*/ 	.short	0x0018
        /*0084*/ 	.byte	0x00, 0xf5, 0x21, 0x00


	//----- nvinfo : EIATTR_KPARAM_INFO
	.align		4
.L_202:
        /*0088*/ 	.byte	0x04, 0x17
        /*008a*/ 	.short	(.L_204 - .L_203)
.L_203:
        /*008c*/ 	.word	0x00000000
        /*0090*/ 	.short	0x0002
        /*0092*/ 	.short	0x0010
        /*0094*/ 	.byte	0x00, 0xf0, 0x21, 0x00


	//----- nvinfo : EIATTR_KPARAM_INFO
	.align		4
.L_204:
        /*0098*/ 	.byte	0x04, 0x17
        /*009a*/ 	.short	(.L_206 - .L_205)
.L_205:
        /*009c*/ 	.word	0x00000000
        /*00a0*/ 	.short	0x0001
        /*00a2*/ 	.short	0x0008
        /*00a4*/ 	.byte	0x00, 0xf5, 0x21, 0x00


	//----- nvinfo : EIATTR_KPARAM_INFO
	.align		4
.L_206:
        /*00a8*/ 	.byte	0x04, 0x17
        /*00aa*/ 	.short	(.L_208 - .L_207)
.L_207:
        /*00ac*/ 	.word	0x00000000
        /*00b0*/ 	.short	0x0000
        /*00b2*/ 	.short	0x0000
        /*00b4*/ 	.byte	0x00, 0xf5, 0x21, 0x00


	//----- nvinfo : EIATTR_SPARSE_MMA_MASK
	.align		4
.L_208:
        /*00b8*/ 	.byte	0x03, 0x50
        /*00ba*/ 	.short	0x0000


	//----- nvinfo : EIATTR_MAXREG_COUNT
	.align		4
        /*00bc*/ 	.byte	0x03, 0x1b
        /*00be*/ 	.short	0x0060


	//----- nvinfo : EIATTR_NUM_BARRIERS
	.align		4
        /*00c0*/ 	.byte	0x02, 0x4c
        /*00c2*/ 	.byte	0x01
	.zero		1


	//----- nvinfo : EIATTR_MERCURY_ISA_VERSION
	.align		4
        /*00c4*/ 	.byte	0x03, 0x5f
        /*00c6*/ 	.short	0x0101


	//----- nvinfo : EIATTR_UNUSED_LOAD_BYTE_OFFSET
	.align		4
        /*00c8*/ 	.byte	0x04, 0x44
        /*00ca*/ 	.short	(.L_210 - .L_209)


	//   ....[0]....
.L_209:
        /*00cc*/ 	.word	0x00000b40
        /*00d0*/ 	.word	0x00000fff


	//   ....[1]....
        /*00d4*/ 	.word	0x00004c90
        /*00d8*/ 	.word	0x00000fff


	//   ....[2]....
        /*00dc*/ 	.word	0x0000a1a0
        /*00e0*/ 	.word	0x00000fff


	//   ....[3]....
        /*00e4*/ 	.word	0x0000e6a0
        /*00e8*/ 	.word	0x00000fff


	//   ....[4]....
        /*00ec*/ 	.word	0x0000f450
        /*00f0*/ 	.word	0x0000fff0


	//----- nvinfo : EIATTR_COOP_GROUP_MASK_REGIDS
	.align		4
.L_210:
        /*00f4*/ 	.byte	0x04, 0x29
        /*00f6*/ 	.short	(.L_212 - .L_211)


	//   ....[0]....
.L_211:
        /*00f8*/ 	.word	0xffffffff


	//   ....[1]....
        /*00fc*/ 	.word	0xffffffff


	//   ....[2]....
        /*0100*/ 	.word	0xffffffff


	//   ....[3]....
        /*0104*/ 	.word	0xffffffff


	//   ....[4]....
        /*0108*/ 	.word	0xffffffff


	//   ....[5]....
        /*010c*/ 	.word	0xffffffff


	//   ....[6]....
        /*0110*/ 	.word	0xffffffff


	//   ....[7]....
        /*0114*/ 	.word	0xffffffff


	//   ....[8]....
        /*0118*/ 	.word	0xffffffff


	//   ....[9]....
        /*011c*/ 	.word	0xffffffff


	//   ....[10]....
        /*0120*/ 	.word	0xffffffff


	//   ....[11]....
        /*0124*/ 	.word	0xffffffff


	//   ....[12]....
        /*0128*/ 	.word	0xffffffff


	//   ....[13]....
        /*012c*/ 	.word	0xffffffff


	//   ....[14]....
        /*0130*/ 	.word	0xffffffff


	//   ....[15]....
        /*0134*/ 	.word	0xffffffff


	//   ....[16]....
        /*0138*/ 	.word	0xffffffff


	//   ....[17]....
        /*013c*/ 	.word	0xffffffff


	//   ....[18]....
        /*0140*/ 	.word	0xffffffff


	//   ....[19]....
        /*0144*/ 	.word	0xffffffff


	//   ....[20]....
        /*0148*/ 	.word	0xffffffff


	//   ....[21]....
        /*014c*/ 	.word	0xffffffff


	//   ....[22]....
        /*0150*/ 	.word	0xffffffff


	//   ....[23]....
        /*0154*/ 	.word	0xffffffff


	//   ....[24]....
        /*0158*/ 	.word	0xffffffff


	//   ....[25]....
        /*015c*/ 	.word	0xffffffff


	//   ....[26]....
        /*0160*/ 	.word	0xffffffff


	//   ....[27]....
        /*0164*/ 	.word	0xffffffff


	//   ....[28]....
        /*0168*/ 	.word	0xffffffff


	//   ....[29]....
        /*016c*/ 	.word	0xffffffff


	//   ....[30]....
        /*0170*/ 	.word	0xffffffff


	//   ....[31]....
        /*0174*/ 	.word	0xffffffff


	//   ....[32]....
        /*0178*/ 	.word	0xffffffff


	//   ....[33]....
        /*017c*/ 	.word	0xffffffff


	//   ....[34]....
        /*0180*/ 	.word	0xffffffff


	//   ....[35]....
        /*0184*/ 	.word	0xffffffff


	//   ....[36]....
        /*0188*/ 	.word	0xffffffff


	//   ....[37]....
        /*018c*/ 	.word	0xffffffff


	//   ....[38]....
        /*0190*/ 	.word	0xffffffff


	//   ....[39]....
        /*0194*/ 	.word	0xffffffff


	//   ....[40]....
        /*0198*/ 	.word	0xffffffff


	//   ....[41]....
        /*019c*/ 	.word	0xffffffff


	//   ....[42]....
        /*01a0*/ 	.word	0xffffffff


	//   ....[43]....
        /*01a4*/ 	.word	0xffffffff


	//   ....[44]....
        /*01a8*/ 	.word	0xffffffff


	//   ....[45]....
        /*01ac*/ 	.word	0xffffffff


	//   ....[46]....
        /*01b0*/ 	.word	0xffffffff


	//   ....[47]....
        /*01b4*/ 	.word	0xffffffff


	//   ....[48]....
        /*01b8*/ 	.word	0xffffffff


	//   ....[49]....
        /*01bc*/ 	.word	0xffffffff


	//   ....[50]....
        /*01c0*/ 	.word	0xffffffff


	//   ....[51]....
        /*01c4*/ 	.word	0xffffffff


	//   ....[52]....
        /*01c8*/ 	.word	0xffffffff


	//   ....[53]....
        /*01cc*/ 	.word	0xffffffff


	//   ....[54]....
        /*01d0*/ 	.word	0xffffffff


	//   ....[55]....
        /*01d4*/ 	.word	0xffffffff


	//   ....[56]....
        /*01d8*/ 	.word	0xffffffff


	//   ....[57]....
        /*01dc*/ 	.word	0xffffffff


	//   ....[58]....
        /*01e0*/ 	.word	0xffffffff


	//   ....[59]....
        /*01e4*/ 	.word	0xffffffff


	//   ....[60]....
        /*01e8*/ 	.word	0x05000016


	//   ....[61]....
        /*01ec*/ 	.word	0x05000016


	//   ....[62]....
        /*01f0*/ 	.word	0x05000016


	//   ....[63]....
        /*01f4*/ 	.word	0x05000016


	//   ....[64]....
        /*01f8*/ 	.word	0x05000016


	//   ....[65]....
        /*01fc*/ 	.word	0x05000016


	//   ....[66]....
        /*0200*/ 	.word	0x05000016


	//   ....[67]....
        /*0204*/ 	.word	0x05000016


	//   ....[68]....
        /*0208*/ 	.word	0x05000016


	//   ....[69]....
        /*020c*/ 	.word	0x05000016


	//   ....[70]....
        /*0210*/ 	.word	0x05000016


	//   ....[71]....
        /*0214*/ 	.word	0x05000016


	//   ....[72]....
        /*0218*/ 	.word	0x05000016


	//   ....[73]....
        /*021c*/ 	.word	0x05000016


	//   ....[74]....
        /*0220*/ 	.word	0x05000016


	//   ....[75]....
        /*0224*/ 	.word	0x05000016


	//   ....[76]....
        /*0228*/ 	.word	0x05000016


	//   ....[77]....
        /*022c*/ 	.word	0x05000016


	//   ....[78]....
        /*0230*/ 	.word	0x05000016


	//   ....[79]....
        /*0234*/ 	.word	0x05000016


	//   ....[80]....
        /*0238*/ 	.word	0x05000016


	//   ....[81]....
        /*023c*/ 	.word	0x05000016


	//   ....[82]....
        /*0240*/ 	.word	0x05000016


	//   ....[83]....
        /*0244*/ 	.word	0x05000016


	//   ....[84]....
        /*0248*/ 	.word	0x05000016


	//   ....[85]....
        /*024c*/ 	.word	0x05000016


	//   ....[86]....
        /*0250*/ 	.word	0x05000016


	//   ....[87]....
        /*0254*/ 	.word	0x05000016


	//   ....[88]....
        /*0258*/ 	.word	0x05000016


	//   ....[89]....
        /*025c*/ 	.word	0x05000016


	//   ....[90]....
        /*0260*/ 	.word	0x05000016


	//   ....[91]....
        /*0264*/ 	.word	0x05000016


	//   ....[92]....
        /*0268*/ 	.word	0x05000016


	//   ....[93]....
        /*026c*/ 	.word	0x05000016


	//   ....[94]....
        /*0270*/ 	.word	0x05000016


	//   ....[95]....
        /*0274*/ 	.word	0x05000016


	//----- nvinfo : EIATTR_COOP_GROUP_INSTR_OFFSETS
	.align		4
.L_212:
        /*0278*/ 	.byte	0x04, 0x28
        /*027a*/ 	.short	(.L_214 - .L_213)


	//   ....[0]....
.L_213:
        /*027c*/ 	.word	0x00000500


	//   ....[1]....
        /*0280*/ 	.word	0x000008a0


	//   ....[2]....
        /*0284*/ 	.word	0x000008c0


	//   ....[3]....
        /*0288*/ 	.word	0x000008e0


	//   ....[4]....
        /*028c*/ 	.word	0x00000900


	//   ....[5]....
        /*0290*/ 	.word	0x00000920


	//   ....[6]....
        /*0294*/ 	.word	0x000045d0


	//   ....[7]....
        /*0298*/ 	.word	0x000049f0


	//   ....[8]....
        /*029c*/ 	.word	0x00004a10


	//   ....[9]....
        /*02a0*/ 	.word	0x00004a30


	//   ....[10]....
        /*02a4*/ 	.word	0x00004a50


	//   ....[11]....
        /*02a8*/ 	.word	0x00004a70


	//   ....[12]....
        /*02ac*/ 	.word	0x00005010


	//   ....[13]....
        /*02b0*/ 	.word	0x000051e0


	//   ....[14]....
        /*02b4*/ 	.word	0x00005240


	//   ....[15]....
        /*02b8*/ 	.word	0x000052e0


	//   ....[16]....
        /*02bc*/ 	.word	0x00005350


	//   ....[17]....
        /*02c0*/ 	.word	0x00005390


	//   ....[18]....
        /*02c4*/ 	.word	0x000053d0


	//   ....[19]....
        /*02c8*/ 	.word	0x00005420


	//   ....[20]....
        /*02cc*/ 	.word	0x00005430


	//   ....[21]....
        /*02d0*/ 	.word	0x000054f0


	//   ....[22]....
        /*02d4*/ 	.word	0x000056c0


	//   ....[23]....
        /*02d8*/ 	.word	0x00005710


	//   ....[24]....
        /*02dc*/ 	.word	0x00005770


	//   ....[25]....
        /*02e0*/ 	.word	0x000057d0


	//   ....[26]....
        /*02e4*/ 	.word	0x00005810


	//   ....[27]....
        /*02e8*/ 	.word	0x00005850


	//   ....[28]....
        /*02ec*/ 	.word	0x00005890


	//   ....[29]....
        /*02f0*/ 	.word	0x000058a0


	//   ....[30]....
        /*02f4*/ 	.word	0x00009890


	//   ....[31]....
        /*02f8*/ 	.word	0x00009e80


	//   ....[32]....
        /*02fc*/ 	.word	0x00009eb0


	//   ....[33]....
        /*0300*/ 	.word	0x00009ed0


	//   ....[34]....
        /*0304*/ 	.word	0x00009ef0


	//   ....[35]....
        /*0308*/ 	.word	0x00009f10


	//   ....[36]....
        /*030c*/ 	.word	0x0000ddf0


	//   ....[37]....
        /*0310*/ 	.word	0x0000e3d0


	//   ....[38]....
        /*0314*/ 	.word	0x0000e400


	//   ....[39]....
        /*0318*/ 	.word	0x0000e420


	//   ....[40]....
        /*031c*/ 	.word	0x0000e440


	//   ....[41]....
        /*0320*/ 	.word	0x0000e460


	//   ....[42]....
        /*0324*/ 	.word	0x0000e980


	//   ....[43]....
        /*0328*/ 	.word	0x0000eb50


	//   ....[44]....
        /*032c*/ 	.word	0x0000ebb0


	//   ....[45]....
        /*0330*/ 	.word	0x0000ec30


	//   ....[46]....
        /*0334*/ 	.word	0x0000ec90


	//   ....[47]....
        /*0338*/ 	.word	0x0000ece0


	//   ....[48]....
        /*033c*/ 	.word	0x0000ed30


	//   ....[49]....
        /*0340*/ 	.word	0x0000ed90


	//   ....[50]....
        /*0344*/ 	.word	0x0000eda0


	//   ....[51]....
        /*0348*/ 	.word	0x0000ee60


	//   ....[52]....
        /*034c*/ 	.word	0x0000f030


	//   ....[53]....
        /*0350*/ 	.word	0x0000f080


	//   ....[54]....
        /*0354*/ 	.word	0x0000f0e0


	//   ....[55]....
        /*0358*/ 	.word	0x0000f140


	//   ....[56]....
        /*035c*/ 	.word	0x0000f180


	//   ....[57]....
        /*0360*/ 	.word	0x0000f1c0


	//   ....[58]....
        /*0364*/ 	.word	0x0000f200


	//   ....[59]....
        /*0368*/ 	.word	0x0000f210


	//   ....[60]....
        /*036c*/ 	.word	0x00012c50


	//   ....[61]....
        /*0370*/ 	.word	0x00012cd0


	//   ....[62]....
        /*0374*/ 	.word	0x00012d70


	//   ....[63]....
        /*0378*/ 	.word	0x00012e60


	//   ....[64]....
        /*037c*/ 	.word	0x00012ee0


	//   ....[65]....
        /*0380*/ 	.word	0x00012f60


	//   ....[66]....
        /*0384*/ 	.word	0x00012fe0


	//   ....[67]....
        /*0388*/ 	.word	0x00013060


	//   ....[68]....
        /*038c*/ 	.word	0x00013090


	//   ....[69]....
        /*0390*/ 	.word	0x00013160


	//   ....[70]....
        /*0394*/ 	.word	0x000131e0


	//   ....[71]....
        /*0398*/ 	.word	0x00013260


	//   ....[72]....
        /*039c*/ 	.word	0x00013320


	//   ....[73]....
        /*03a0*/ 	.word	0x000133a0


	//   ....[74]....
        /*03a4*/ 	.word	0x00013420


	//   ....[75]....
        /*03a8*/ 	.word	0x00013490


	//   ....[76]....
        /*03ac*/ 	.word	0x00013510


	//   ....[77]....
        /*03b0*/ 	.word	0x00013570


	//   ....[78]....
        /*03b4*/ 	.word	0x000135e0


	//   ....[79]....
        /*03b8*/ 	.word	0x00013660


	//   ....[80]....
        /*03bc*/ 	.word	0x00013700


	//   ....[81]....
        /*03c0*/ 	.word	0x000137d0


	//   ....[82]....
        /*03c4*/ 	.word	0x00013850


	//   ....[83]....
        /*03c8*/ 	.word	0x000138e0


	//   ....[84]....
        /*03cc*/ 	.word	0x00013970


	//   ....[85]....
        /*03d0*/ 	.word	0x000139f0


	//   ....[86]....
        /*03d4*/ 	.word	0x00013a20


	//   ....[87]....
        /*03d8*/ 	.word	0x00013af0


	//   ....[88]....
        /*03dc*/ 	.word	0x00013b70


	//   ....[89]....
        /*03e0*/ 	.word	0x00013bf0


	//   ....[90]....
        /*03e4*/ 	.word	0x00013cb0


	//   ....[91]....
        /*03e8*/ 	.word	0x00013d30


	//   ....[92]....
        /*03ec*/ 	.word	0x00013db0


	//   ....[93]....
        /*03f0*/ 	.word	0x00013e20


	//   ....[94]....
        /*03f4*/ 	.word	0x00013ea0


	//   ....[95]....
        /*03f8*/ 	.word	0x00013f00


	//----- nvinfo : EIATTR_VRC_CTA_INIT_COUNT
	.align		4
.L_214:
        /*03fc*/ 	.byte	0x02, 0x4a
	.zero		1
	.zero		1


	//----- nvinfo : EIATTR_EXIT_INSTR_OFFSETS
	.align		4
        /*0400*/ 	.byte	0x04, 0x1c
        /*0402*/ 	.short	(.L_216 - .L_215)


	//   ....[0]....
.L_215:
        /*0404*/ 	.word	0x000041c0


	//   ....[1]....
        /*0408*/ 	.word	0x00009090


	//   ....[2]....
        /*040c*/ 	.word	0x00012a70


	//   ....[3]....
        /*0410*/ 	.word	0x00012b50


	//   ....[4]....
        /*0414*/ 	.word	0x00012c00


	//----- nvinfo : EIATTR_MAX_THREADS
	.align		4
.L_216:
        /*0418*/ 	.byte	0x04, 0x05
        /*041a*/ 	.short	(.L_218 - .L_217)
.L_217:
        /*041c*/ 	.word	0x00000260
        /*0420*/ 	.word	0x00000001
        /*0424*/ 	.word	0x00000001


	//----- nvinfo : EIATTR_CRS_STACK_SIZE
	.align		4
.L_218:
        /*0428*/ 	.byte	0x04, 0x1e
        /*042a*/ 	.short	(.L_220 - .L_219)
.L_219:
        /*042c*/ 	.word	0x00000000


	//----- nvinfo : EIATTR_CBANK_PARAM_SIZE
	.align		4
.L_220:
        /*0430*/ 	.byte	0x03, 0x19
        /*0432*/ 	.short	0x0068


	//----- nvinfo : EIATTR_PARAM_CBANK
	.align		4
        /*0434*/ 	.byte	0x04, 0x0a
        /*0436*/ 	.short	(.L_222 - .L_221)
	.align		4
.L_221:
        /*0438*/ 	.word	index@(.nv.constant0._ZN3cub18CUB_300001_SM_10006detail6select23DeviceSelectSweepKernelINS2_10policy_hubIiNS0_8NullTypeElLb0ELNS0_10SelectImplE2EE10Policy1000EPiPS5_N6thrust24THRUST_300001_SM_1000_NS6detail15normal_iteratorINSC_10device_ptrIiEEEEPlNS0_13ScanTileStateIiLb1EEE7is_evenS5_iNS2_19streaming_context_tIlLb1EEELS6_2EEEvT0_T1_T2_T3_T4_T5_T6_T7_iT8_NS1_7vsmem_tE)
        /*043c*/ 	.short	0x0380
        /*043e*/ 	.short	0x0068


	//----- nvinfo : EIATTR_SW_WAR
	.align		4
.L_222:
        /*0440*/ 	.byte	0x04, 0x36
        /*0442*/ 	.short	(.L_224 - .L_223)
.L_223:
        /*0444*/ 	.word	0x00000008
.L_224:


//--------------------- .nv.info._ZN3cub18CUB_300001_SM_10006detail6select23DeviceSelectSweepKernelINS2_10policy_hubIiNS0_8NullTypeEiLb0ELNS0_10SelectImplE2EE10Policy1000EPiPS5_N6thrust24THRUST_300001_SM_1000_NS6detail15normal_iteratorINSC_10device_ptrIiEEEES9_NS0_13ScanTileStateIiLb1EEE7is_evenS5_iNS2_19streaming_context_tIiLb0EEELS6_2EEEvT0_T1_T2_T3_T4_T5_T6_T7_iT8_NS1_7vsmem_tE --------------------------
	.section	.nv.info._ZN3cub18CUB_300001_SM_10006detail6select23DeviceSelectSweepKernelINS2_10policy_hubIiNS0_8NullTypeEiLb0ELNS0_10SelectImplE2EE10Policy1000EPiPS5_N6thrust24THRUST_300001_SM_1000_NS6detail15normal_iteratorINSC_10device_ptrIiEEEES9_NS0_13ScanTileStateIiLb1EEE7is_evenS5_iNS2_19streaming_context_tIiLb0EEELS6_2EEEvT0_T1_T2_T3_T4_T5_T6_T7_iT8_NS1_7vsmem_tE,"",@"SHT_CUDA_INFO"
	.sectionflags	@""
	.align	4


	//----- nvinfo : EIATTR_CUDA_API_VERSION
	.align		4
        /*0000*/ 	.byte	0x04, 0x37
        /*0002*/ 	.short	(.L_226 - .L_225)
.L_225:
        /*0004*/ 	.word	0x00000082


	//----- nvinfo : EIATTR_KPARAM_INFO
	.align		4
.L_226:
        /*0008*/ 	.byte	0x04, 0x17
        /*000a*/ 	.short	(.L_228 - .L_227)
.L_227:
        /*000c*/ 	.word	0x00000000
        /*0010*/ 	.short	0x000a
        /*0012*/ 	.short	0x0038
        /*0014*/ 	.byte	0x00, 0xf0, 0x21, 0x00


	//----- nvinfo : EIATTR_KPARAM_INFO
	.align		4
.L_228:
        /*0018*/ 	.byte	0x04, 0x17
        /*001a*/ 	.short	(.L_230 - .L_229)
.L_229:
        /*001c*/ 	.word	0x00000000
        /*0020*/ 	.short	0x0009
        /*0022*/ 	.short	0x0034
        /*0024*/ 	.byte	0x00, 0xf0, 0x05, 0x00


	//----- nvinfo : EIATTR_KPARAM_INFO
	.align		4
.L_230:
        /*0028*/ 	.byte	0x04, 0x17
        /*002a*/ 	.short	(.L_232 - .L_231)
.L_231:
        /*002c*/ 	.word	0x00000000
        /*0030*/ 	.short	0x0008
        /*0032*/ 	.short	0x0030
        /*0034*/ 	.byte	0x00, 0xf0, 0x11, 0x00


	//----- nvinfo : EIATTR_KPARAM_INFO
	.align		4
.L_232:
        /*0038*/ 	.byte	0x04, 0x17
        /*003a*/ 	.short	(.L_234 - .L_233)
.L_233:
        /*003c*/ 	.word	0x00000000
        /*0040*/ 	.short	0x0007
        /*0042*/ 	.short	0x002c
        /*0044*/ 	.byte	0x00, 0xf0, 0x11, 0x00


	//----- nvinfo : EIATTR_KPARAM_INFO
	.align		4
.L_234:
        /*0048*/ 	.byte	0x04, 0x17
        /*004a*/ 	.short	(.L_236 - .L_235)
.L_235:
        /*004c*/ 	.word	0x00000000
        /*0050*/ 	.short	0x0006
        /*0052*/ 	.short	0x0029
        /*0054*/ 	.byte	0x00, 0xf0, 0x05, 0x00


	//----- nvinfo : EIATTR_KPARAM_INFO
	.align		4
.L_236:
        /*0058*/ 	.byte	0x04, 0x17
        /*005a*/ 	.short	(.L_238 - .L_237)
.L_237:
        /*005c*/ 	.word	0x00000000
        /*0060*/ 	.short	0x0005
        /*0062*/ 	.short	0x0028
        /*0064*/ 	.byte	0x00, 0xf0, 0x05, 0x00


	//----- nvinfo : EIATTR_KPARAM_INFO
	.align		4
.L_238:
        /*0068*/ 	.byte	0x04, 0x17
        /*006a*/ 	.short	(.L_240 - .L_239)
.L_239:
        /*006c*/ 	.word	0x00000000
        /*0070*/ 	.short	0x0004
        /*0072*/ 	.short	0x0020
        /*0074*/ 	.byte	0x00, 0xf0, 0x21, 0x00


	//----- nvinfo : EIATTR_KPARAM_INFO
	.align		4
.L_240:
        /*0078*/ 	.byte	0x04, 0x17
        /*007a*/ 	.short	(.L_242 - .L_241)
.L_241:
        /*007c*/ 	.word	0x00000000
        /*0080*/ 	.short	0x0003
        /*0082*/ 	.short	0x0018
        /*0084*/ 	.byte	0x00, 0xf5, 0x21, 0x00


	//----- nvinfo : EIATTR_KPARAM_INFO
	.align		4
.L_242:
        /*0088*/ 	.byte	0x04, 0x17
        /*008a*/ 	.short	(.L_244 - .L_243)
.L_243:
        /*008c*/ 	.word	0x00000000
        /*0090*/ 	.short	0x0002
        /*0092*/ 	.short	0x0010
        /*0094*/ 	.byte	0x00, 0xf0, 0x21, 0x00


	//----- nvinfo : EIATTR_KPARAM_INFO
	.align		4
.L_244:
        /*0098*/ 	.byte	0x04, 0x17
        /*009a*/ 	.short	(.L_246 - .L_245)
.L_245:
        /*009c*/ 	.word	0x00000000
        /*00a0*/ 	.short	0x0001
        /*00a2*/ 	.short	0x0008
        /*00a4*/ 	.byte	0x00, 0xf5, 0x21, 0x00


	//----- nvinfo : EIATTR_KPARAM_INFO
	.align		4
.L_246:
        /*00a8*/ 	.byte	0x04, 0x17
        /*00aa*/ 	.short	(.L_248 - .L_247)
.L_247:
        /*00ac*/ 	.word	0x00000000
        /*00b0*/ 	.short	0x0000
        /*00b2*/ 	.short	0x0000
        /*00b4*/ 	.byte	0x00, 0xf5, 0x21, 0x00


	//----- nvinfo : EIATTR_SPARSE_MMA_MASK
	.align		4
.L_248:
        /*00b8*/ 	.byte	0x03, 0x50
        /*00ba*/ 	.short	0x0000


	//----- nvinfo : EIATTR_MAXREG_COUNT
	.align		4
        /*00bc*/ 	.byte	0x03, 0x1b
        /*00be*/ 	.short	0x0060


	//----- nvinfo : EIATTR_NUM_BARRIERS
	.align		4
        /*00c0*/ 	.byte	0x02, 0x4c
        /*00c2*/ 	.byte	0x01
	.zero		1


	//----- nvinfo : EIATTR_MERCURY_ISA_VERSION
	.align		4
        /*00c4*/ 	.byte	0x03, 0x5f
        /*00c6*/ 	.short	0x0101


	//----- nvinfo : EIATTR_UNUSED_LOAD_BYTE_OFFSET
	.align		4
        /*00c8*/ 	.byte	0x04, 0x44
        /*00ca*/ 	.short	(.L_250 - .L_249)


	//   ....[0]....
.L_249:
        /*00cc*/ 	.word	0x00000b80
        /*00d0*/ 	.word	0x00000fff


	//   ....[1]....
        /*00d4*/ 	.word	0x000028f0
        /*00d8*/ 	.word	0x00000fff


	//   ....[2]....
        /*00dc*/ 	.word	0x00005b30
        /*00e0*/ 	.word	0x00000fff


	//   ....[3]....
        /*00e4*/ 	.word	0x000081c0
        /*00e8*/ 	.word	0x00000fff


	//   ....[4]....
        /*00ec*/ 	.word	0x00009080
        /*00f0*/ 	.word	0x0000fff0


	//----- nvinfo : EIATTR_COOP_GROUP_MASK_REGIDS
	.align		4
.L_250:
        /*00f4*/ 	.byte	0x04, 0x29
        /*00f6*/ 	.short	(.L_252 - .L_251)


	//   ....[0]....
.L_251:
        /*00f8*/ 	.word	0xffffffff


	//   ....[1]....
        /*00fc*/ 	.word	0xffffffff


	//   ....[2]....
        /*0100*/ 	.word	0xffffffff


	//   ....[3]....
        /*0104*/ 	.word	0xffffffff


	//   ....[4]....
        /*0108*/ 	.word	0xffffffff


	//   ....[5]....
        /*010c*/ 	.word	0xffffffff


	//   ....[6]....
        /*0110*/ 	.word	0xffffffff


	//   ....[7]....
        /*0114*/ 	.word	0xffffffff


	//   ....[8]....
        /*0118*/ 	.word	0xffffffff


	//   ....[9]....
        /*011c*/ 	.word	0xffffffff


	//   ....[10]....
        /*0120*/ 	.word	0xffffffff


	//   ....[11]....
        /*0124*/ 	.word	0xffffffff


	//   ....[12]....
        /*0128*/ 	.word	0xffffffff


	//   ....[13]....
        /*012c*/ 	.word	0xffffffff


	//   ....[14]....
        /*0130*/ 	.word	0xffffffff


	//   ....[15]....
        /*0134*/ 	.word	0xffffffff


	//   ....[16]....
        /*0138*/ 	.word	0xffffffff


	//   ....[17]....
        /*013c*/ 	.word	0xffffffff


	//   ....[18]....
        /*0140*/ 	.word	0xffffffff


	//   ....[19]....
        /*0144*/ 	.word	0xffffffff


	//   ....[20]....
        /*0148*/ 	.word	0xffffffff


	//   ....[21]....
        /*014c*/ 	.word	0xffffffff


	//   ....[22]....
        /*0150*/ 	.word	0xffffffff


	//   ....[23]....
        /*0154*/ 	.word	0xffffffff


	//   ....[24]....
        /*0158*/ 	.word	0xffffffff


	//   ....[25]....
        /*015c*/ 	.word	0xffffffff


	//   ....[26]....
        /*0160*/ 	.word	0xffffffff


	//   ....[27]....
        /*0164*/ 	.word	0xffffffff


	//   ....[28]....
        /*0168*/ 	.word	0xffffffff


	//   ....[29]....
        /*016c*/ 	.word	0xffffffff


	//   ....[30]....
        /*0170*/ 	.word	0xffffffff


	//   ....[31]....
        /*0174*/ 	.word	0xffffffff


	//   ....[32]....
        /*0178*/ 	.word	0xffffffff


	//   ....[33]....
        /*017c*/ 	.word	0xffffffff


	//   ....[34]....
        /*0180*/ 	.word	0xffffffff


	//   ....[35]....
        /*0184*/ 	.word	0xffffffff


	//   ....[36]....
        /*0188*/ 	.word	0xffffffff


	//   ....[37]....
        /*018c*/ 	.word	0xffffffff


	//   ....[38]....
        /*0190*/ 	.word	0xffffffff


	//   ....[39]....
        /*0194*/ 	.word	0xffffffff


	//   ....[40]....
        /*0198*/ 	.word	0xffffffff


	//   ....[41]....
        /*019c*/ 	.word	0xffffffff


	//   ....[42]....
        /*01a0*/ 	.word	0xffffffff


	//   ....[43]....
        /*01a4*/ 	.word	0xffffffff


	//   ....[44]....
        /*01a8*/ 	.word	0xffffffff


	//   ....[45]....
        /*01ac*/ 	.word	0xffffffff


	//   ....[46]....
        /*01b0*/ 	.word	0xffffffff


	//   ....[47]....
        /*01b4*/ 	.word	0xffffffff


	//   ....[48]....
        /*01b8*/ 	.word	0xffffffff


	//   ....[49]....
        /*01bc*/ 	.word	0xffffffff


	//   ....[50]....
        /*01c0*/ 	.word	0xffffffff


	//   ....[51]....
        /*01c4*/ 	.word	0xffffffff


	//   ....[52]....
        /*01c8*/ 	.word	0xffffffff


	//   ....[53]....
        /*01cc*/ 	.word	0xffffffff


	//   ....[54]....
        /*01d0*/ 	.word	0xffffffff


	//   ....[55]....
        /*01d4*/ 	.word	0xffffffff


	//   ....[56]....
        /*01d8*/ 	.word	0xffffffff


	//   ....[57]....
        /*01dc*/ 	.word	0xffffffff


	//   ....[58]....
        /*01e0*/ 	.word	0xffffffff


	//   ....[59]....
        /*01e4*/ 	.word	0xffffffff


	//   ....[60]....
        /*01e8*/ 	.word	0x05000004


	//   ....[61]....
        /*01ec*/ 	.word	0x05000004


	//   ....[62]....
        /*01f0*/ 	.word	0x05000004


	//   ....[63]....
        /*01f4*/ 	.word	0x05000004


	//   ....[64]....
        /*01f8*/ 	.word	0x05000004


	//   ....[65]....
        /*01fc*/ 	.word	0x05000004


	//   ....[66]....
        /*0200*/ 	.word	0x05000004


	//   ....[67]....
        /*0204*/ 	.word	0x05000004


	//   ....[68]....
        /*0208*/ 	.word	0x05000004


	//   ....[69]....
        /*020c*/ 	.word	0x05000004


	//   ....[70]....
        /*0210*/ 	.word	0x05000004


	//   ....[71]....
        /*0214*/ 	.word	0x05000004


	//   ....[72]....
        /*0218*/ 	.word	0x05000004


	//   ....[73]....
        /*021c*/ 	.word	0x05000004


	//   ....[74]....
        /*0220*/ 	.word	0x05000004


	//   ....[75]....
        /*0224*/ 	.word	0x05000004


	//   ....[76]....
        /*0228*/ 	.word	0x05000004


	//   ....[77]....
        /*022c*/ 	.word	0x05000004


	//   ....[78]....
        /*0230*/ 	.word	0x05000004


	//   ....[79]....
        /*0234*/ 	.word	0x05000004


	//   ....[80]....
        /*0238*/ 	.word	0x05000004


	//   ....[81]....
        /*023c*/ 	.word	0x05000004


	//   ....[82]....
        /*0240*/ 	.word	0x05000004


	//   ....[83]....
        /*0244*/ 	.word	0x05000004


	//   ....[84]....
        /*0248*/ 	.word	0x05000004


	//   ....[85]....
        /*024c*/ 	.word	0x05000004


	//   ....[86]....
        /*0250*/ 	.word	0x05000004


	//   ....[87]....
        /*0254*/ 	.word	0x05000004


	//   ....[88]....
        /*0258*/ 	.word	0x05000004


	//   ....[89]....
        /*025c*/ 	.word	0x05000004


	//   ....[90]....
        /*0260*/ 	.word	0x05000004


	//   ....[91]....
        /*0264*/ 	.word	0x05000004


	//   ....[92]....
        /*0268*/ 	.word	0x05000004


	//   ....[93]....
        /*026c*/ 	.word	0x05000004


	//   ....[94]....
        /*0270*/ 	.word	0x05000004


	//   ....[95]....
        /*0274*/ 	.word	0x05000004


	//----- nvinfo : EIATTR_COOP_GROUP_INSTR_OFFSETS
	.align		4
.L_252:
        /*0278*/ 	.byte	0x04, 0x28
        /*027a*/ 	.short	(.L_254 - .L_253)


	//   ....[0]....
.L_253:
        /*027c*/ 	.word	0x00000570


	//   ....[1]....
        /*0280*/ 	.word	0x000008c0


	//   ....[2]....
        /*0284*/ 	.word	0x000008e0


	//   ....[3]....
        /*0288*/ 	.word	0x00000900


	//   ....[4]....
        /*028c*/ 	.word	0x00000920


	//   ....[5]....
        /*0290*/ 	.word	0x00000940


	//   ....[6]....
        /*0294*/ 	.word	0x00002360


	//   ....[7]....
        /*0298*/ 	.word	0x00002670


	//   ....[8]....
        /*029c*/ 	.word	0x00002690


	//   ....[9]....
        /*02a0*/ 	.word	0x000026b0


	//   ....[10]....
        /*02a4*/ 	.word	0x000026d0


	//   ....[11]....
        /*02a8*/ 	.word	0x00002700


	//   ....[12]....
        /*02ac*/ 	.word	0x00002c40


	//   ....[13]....
        /*02b0*/ 	.word	0x00002e30


	//   ....[14]....
        /*02b4*/ 	.word	0x00002eb0


	//   ....[15]....
        /*02b8*/ 	.word	0x00002f60


	//   ....[16]....
        /*02bc*/ 	.word	0x00002fb0


	//   ....[17]....
        /*02c0*/ 	.word	0x00002ff0


	//   ....[18]....
        /*02c4*/ 	.word	0x00003040


	//   ....[19]....
        /*02c8*/ 	.word	0x00003090


	//   ....[20]....
        /*02cc*/ 	.word	0x000030a0


	//   ....[21]....
        /*02d0*/ 	.word	0x00003160


	//   ....[22]....
        /*02d4*/ 	.word	0x00003350


	//   ....[23]....
        /*02d8*/ 	.word	0x000033c0


	//   ....[24]....
        /*02dc*/ 	.word	0x00003420


	//   ....[25]....
        /*02e0*/ 	.word	0x00003480


	//   ....[26]....
        /*02e4*/ 	.word	0x000034c0


	//   ....[27]....
        /*02e8*/ 	.word	0x00003500


	//   ....[28]....
        /*02ec*/ 	.word	0x00003540


	//   ....[29]....
        /*02f0*/ 	.word	0x00003550


	//   ....[30]....
        /*02f4*/ 	.word	0x000052b0


	//   ....[31]....
        /*02f8*/ 	.word	0x00005880


	//   ....[32]....
        /*02fc*/ 	.word	0x000058a0


	//   ....[33]....
        /*0300*/ 	.word	0x000058c0


	//   ....[34]....
        /*0304*/ 	.word	0x000058e0


	//   ....[35]....
        /*0308*/ 	.word	0x00005910


	//   ....[36]....
        /*030c*/ 	.word	0x000078a0


	//   ....[37]....
        /*0310*/ 	.word	0x00007f40


	//   ....[38]....
        /*0314*/ 	.word	0x00007f60


	//   ....[39]....
        /*0318*/ 	.word	0x00007f80


	//   ....[40]....
        /*031c*/ 	.word	0x00007fa0


	//   ....[41]....
        /*0320*/ 	.word	0x00007fd0


	//   ....[42]....
        /*0324*/ 	.word	0x00008510


	//   ....[43]....
        /*0328*/ 	.word	0x00008700


	//   ....[44]....
        /*032c*/ 	.word	0x00008780


	//   ....[45]....
        /*0330*/ 	.word	0x00008830


	//   ....[46]....
        /*0334*/ 	.word	0x00008880


	//   ....[47]....
        /*0338*/ 	.word	0x000088c0


	//   ....[48]....
        /*033c*/ 	.word	0x00008910


	//   ....[49]....
        /*0340*/ 	.word	0x00008960


	//   ....[50]....
        /*0344*/ 	.word	0x00008970


	//   ....[51]....
        /*0348*/ 	.word	0x00008a30


	//   ....[52]....
        /*034c*/ 	.word	0x00008c20


	//   ....[53]....
        /*0350*/ 	.word	0x00008c90


	//   ....[54]....
        /*0354*/ 	.word	0x00008cf0


	//   ....[55]....
        /*0358*/ 	.word	0x00008d50


	//   ....[56]....
        /*035c*/ 	.word	0x00008d90


	//   ....[57]....
        /*0360*/ 	.word	0x00008dd0


	//   ....[58]....
        /*0364*/ 	.word	0x00008e10


	//   ....[59]....
        /*0368*/ 	.word	0x00008e20


	//   ....[60]....
        /*036c*/ 	.word	0x0000a930


	//   ....[61]....
        /*0370*/ 	.word	0x0000a9b0


	//   ....[62]....
        /*0374*/ 	.word	0x0000aa40


	//   ....[63]....
        /*0378*/ 	.word	0x0000ab50


	//   ....[64]....
        /*037c*/ 	.word	0x0000abe0


	//   ....[65]....
        /*0380*/ 	.word	0x0000ac60


	//   ....[66]....
        /*0384*/ 	.word	0x0000ad00


	//   ....[67]....
        /*0388*/ 	.word	0x0000ad80


	//   ....[68]....
        /*038c*/ 	.word	0x0000ade0


	//   ....[69]....
        /*0390*/ 	.word	0x0000ae50


	//   ....[70]....
        /*0394*/ 	.word	0x0000aed0


	//   ....[71]....
        /*0398*/ 	.word	0x0000af50


	//   ....[72]....
        /*039c*/ 	.word	0x0000b020


	//   ....[73]....
        /*03a0*/ 	.word	0x0000b0b0


	//   ....[74]....
        /*03a4*/ 	.word	0x0000b130


	//   ....[75]....
        /*03a8*/ 	.word	0x0000b1b0


	//   ....[76]....
        /*03ac*/ 	.word	0x0000b230


	//   ....[77]....
        /*03b0*/ 	.word	0x0000b290


	//   ....[78]....
        /*03b4*/ 	.word	0x0000b300


	//   ....[79]....
        /*03b8*/ 	.word	0x0000b380


	//   ....[80]....
        /*03bc*/ 	.word	0x0000b410


	//   ....[81]....
        /*03c0*/ 	.word	0x0000b520


	//   ....[82]....
        /*03c4*/ 	.word	0x0000b5b0


	//   ....[83]....
        /*03c8*/ 	.word	0x0000b630


	//   ....[84]....
        /*03cc*/ 	.word	0x0000b6d0


	//   ....[85]....
        /*03d0*/ 	.word	0x0000b750


	//   ....[86]....
        /*03d4*/ 	.word	0x0000b7b0


	//   ....[87]....
        /*03d8*/ 	.word	0x0000b820


	//   ....[88]....
        /*03dc*/ 	.word	0x0000b8a0


	//   ....[89]....
        /*03e0*/ 	.word	0x0000b920


	//   ....[90]....
        /*03e4*/ 	.word	0x0000b9f0


	//   ....[91]....
        /*03e8*/ 	.word	0x0000ba80


	//   ....[92]....
        /*03ec*/ 	.word	0x0000bb00


	//   ....[93]....
        /*03f0*/ 	.word	0x0000bb80


	//   ....[94]....
        /*03f4*/ 	.word	0x0000bc00


	//   ....[95]....
        /*03f8*/ 	.word	0x0000bc60


	//----- nvinfo : EIATTR_VRC_CTA_INIT_COUNT
	.align		4
.L_254:
        /*03fc*/ 	.byte	0x02, 0x4a
	.zero		1
	.zero		1


	//----- nvinfo : EIATTR_EXIT_INSTR_OFFSETS
	.align		4
        /*0400*/ 	.byte	0x04, 0x1c
        /*0402*/ 	.short	(.L_256 - .L_255)


	//   ....[0]....
.L_255:
        /*0404*/ 	.word	0x00001fb0


	//   ....[1]....
        /*0408*/ 	.word	0x00004bb0


	//   ....[2]....
        /*040c*/ 	.word	0x0000a8b0


	//   ....[3]....
        /*0410*/ 	.word	0x0000a8e0


	//----- nvinfo : EIATTR_MAX_THREADS
	.align		4
.L_256:
        /*0414*/ 	.byte	0x04, 0x05
        /*0416*/ 	.short	(.L_258 - .L_257)
.L_257:
        /*0418*/ 	.word	0x00000260
        /*041c*/ 	.word	0x00000001
        /*0420*/ 	.word	0x00000001


	//----- nvinfo : EIATTR_CRS_STACK_SIZE
	.align		4
.L_258:
        /*0424*/ 	.byte	0x04, 0x1e
        /*0426*/ 	.short	(.L_260 - .L_259)
.L_259:
        /*0428*/ 	.word	0x00000000


	//----- nvinfo : EIATTR_CBANK_PARAM_SIZE
	.align		4
.L_260:
        /*042c*/ 	.byte	0x03, 0x19
        /*042e*/ 	.short	0x0040


	//----- nvinfo : EIATTR_PARAM_CBANK
	.align		4
        /*0430*/ 	.byte	0x04, 0x0a
        /*0432*/ 	.short	(.L_262 - .L_261)
	.align		4
.L_261:
        /*0434*/ 	.word	index@(.nv.constant0._ZN3cub18CUB_300001_SM_10006detail6select23DeviceSelectSweepKernelINS2_10policy_hubIiNS0_8NullTypeEiLb0ELNS0_10SelectImplE2EE10Policy1000EPiPS5_N6thrust24THRUST_300001_SM_1000_NS6detail15normal_iteratorINSC_10device_ptrIiEEEES9_NS0_13ScanTileStateIiLb1EEE7is_evenS5_iNS2_19streaming_context_tIiLb0EEELS6_2EEEvT0_T1_T2_T3_T4_T5_T6_T7_iT8_NS1_7vsmem_tE)
        /*0438*/ 	.short	0x0380
        /*043a*/ 	.short	0x0040


	//----- nvinfo : EIATTR_SW_WAR
	.align		4
.L_262:
        /*043c*/ 	.byte	0x04, 0x36
        /*043e*/ 	.short	(.L_264 - .L_263)
.L_263:
        /*0440*/ 	.word	0x00000008
.L_264:


//--------------------- .nv.info._ZN3cub18CUB_300001_SM_10006detail4scan23DeviceCompactInitKernelINS0_13ScanTileStateIiLb1EEEPlEEvT_iT0_ --------------------------
	.section	.nv.info._ZN3cub18CUB_300001_SM_10006detail4scan23DeviceCompactInitKernelINS0_13ScanTileStateIiLb1EEEPlEEvT_iT0_,"",@"SHT_CUDA_INFO"
	.sectionflags	@""
	.align	4


	//----- nvinfo : EIATTR_CUDA_API_VERSION
	.align		4
        /*0000*/ 	.byte	0x04, 0x37
        /*0002*/ 	.short	(.L_266 - .L_265)
.L_265:
        /*0004*/ 	.word	0x00000082


	//----- nvinfo : EIATTR_KPARAM_INFO
	.align		4
.L_266:
        /*0008*/ 	.byte	0x04, 0x17
        /*000a*/ 	.short	(.L_268 - .L_267)
.L_267:
        /*000c*/ 	.word	0x00000000
        /*0010*/ 	.short	0x0002
        /*0012*/ 	.short	0x0010
        /*0014*/ 	.byte	0x00, 0xf5, 0x21, 0x00


	//----- nvinfo : EIATTR_KPARAM_INFO
	.align		4
.L_268:
        /*0018*/ 	.byte	0x04, 0x17
        /*001a*/ 	.short	(.L_270 - .L_269)
.L_269:
        /*001c*/ 	.word	0x00000000
        /*0020*/ 	.short	0x0001
        /*0022*/ 	.short	0x0008
        /*0024*/ 	.byte	0x00, 0xf0, 0x11, 0x00


	//----- nvinfo : EIATTR_KPARAM_INFO
	.align		4
.L_270:
        /*0028*/ 	.byte	0x04, 0x17
        /*002a*/ 	.short	(.L_272 - .L_271)
.L_271:
        /*002c*/ 	.word	0x00000000
        /*0030*/ 	.short	0x0000
        /*0032*/ 	.short	0x0000
        /*0034*/ 	.byte	0x00, 0xf0, 0x21, 0x00


	//----- nvinfo : EIATTR_SPARSE_MMA_MASK
	.align		4
.L_272:
        /*0038*/ 	.byte	0x03, 0x50
        /*003a*/ 	.short	0x0000


	//----- nvinfo : EIATTR_MAXREG_COUNT
	.align		4
        /*003c*/ 	.byte	0x03, 0x1b
        /*003e*/ 	.short	0x00ff


	//----- nvinfo : EIATTR_MERCURY_ISA_VERSION
	.align		4
        /*0040*/ 	.byte	0x03, 0x5f
        /*0042*/ 	.short	0x0101


	//----- nvinfo : EIATTR_VRC_CTA_INIT_COUNT
	.align		4
        /*0044*/ 	.byte	0x02, 0x4a
	.zero		1
	.zero		1


	//----- nvinfo : EIATTR_EXIT_INSTR_OFFSETS
	.align		4
        /*0048*/ 	.byte	0x04, 0x1c
        /*004a*/ 	.short	(.L_274 - .L_273)


	//   ....[0]....
.L_273:
        /*004c*/ 	.word	0x00000130


	//   ....[1]....
        /*0050*/ 	.word	0x00000160


	//----- nvinfo : EIATTR_CBANK_PARAM_SIZE
	.align		4
.L_274:
        /*0054*/ 	.byte	0x03, 0x19
        /*0056*/ 	.short	0x0018


	//----- nvinfo : EIATTR_PARAM_CBANK
	.align		4
        /*0058*/ 	.byte	0x04, 0x0a
        /*005a*/ 	.short	(.L_276 - .L_275)
	.align		4
.L_275:
        /*005c*/ 	.word	index@(.nv.constant0._ZN3cub18CUB_300001_SM_10006detail4scan23DeviceCompactInitKernelINS0_13ScanTileStateIiLb1EEEPlEEvT_iT0_)
        /*0060*/ 	.short	0x0380
        /*0062*/ 	.short	0x0018


	//----- nvinfo : EIATTR_SW_WAR
	.align		4
.L_276:
        /*0064*/ 	.byte	0x04, 0x36
        /*0066*/ 	.short	(.L_278 - .L_277)
.L_277:
        /*0068*/ 	.word	0x00000008
.L_278:


//--------------------- .nv.info._ZN3cub18CUB_300001_SM_10006detail4scan23DeviceCompactInitKernelINS0_13ScanTileStateIiLb1EEEPiEEvT_iT0_ --------------------------
	.section	.nv.info._ZN3cub18CUB_300001_SM_10006detail4scan23DeviceCompactInitKernelINS0_13ScanTileStateIiLb1EEEPiEEvT_iT0_,"",@"SHT_CUDA_INFO"
	.sectionflags	@""
	.align	4


	//----- nvinfo : EIATTR_CUDA_API_VERSION
	.align		4
        /*0000*/ 	.byte	0x04, 0x37
        /*0002*/ 	.short	(.L_280 - .L_279)
.L_279:
        /*0004*/ 	.word	0x00000082


	//----- nvinfo : EIATTR_KPARAM_INFO
	.align		4
.L_280:
        /*0008*/ 	.byte	0x04, 0x17
        /*000a*/ 	.short	(.L_282 - .L_281)
.L_281:
        /*000c*/ 	.word	0x00000000
        /*0010*/ 	.short	0x0002
        /*0012*/ 	.short	0x0010
        /*0014*/ 	.byte	0x00, 0xf5, 0x21, 0x00


	//----- nvinfo : EIATTR_KPARAM_INFO
	.align		4
.L_282:
        /*0018*/ 	.byte	0x04, 0x17
        /*001a*/ 	.short	(.L_284 - .L_283)
.L_283:
        /*001c*/ 	.word	0x00000000
        /*0020*/ 	.short	0x0001
        /*0022*/ 	.short	0x0008
        /*0024*/ 	.byte	0x00, 0xf0, 0x11, 0x00


	//----- nvinfo : EIATTR_KPARAM_INFO
	.align		4
.L_284:
        /*0028*/ 	.byte	0x04, 0x17
        /*002a*/ 	.short	(.L_286 - .L_285)
.L_285:
        /*002c*/ 	.word	0x00000000
        /*0030*/ 	.short	0x0000
        /*0032*/ 	.short	0x0000
        /*0034*/ 	.byte	0x00, 0xf0, 0x21, 0x00


	//----- nvinfo : EIATTR_SPARSE_MMA_MASK
	.align		4
.L_286:
        /*0038*/ 	.byte	0x03, 0x50
        /*003a*/ 	.short	0x0000


	//----- nvinfo : EIATTR_MAXREG_COUNT
	.align		4
        /*003c*/ 	.byte	0x03, 0x1b
        /*003e*/ 	.short	0x00ff


	//----- nvinfo : EIATTR_MERCURY_ISA_VERSION
	.align		4
        /*0040*/ 	.byte	0x03, 0x5f
        /*0042*/ 	.short	0x0101


	//----- nvinfo : EIATTR_VRC_CTA_INIT_COUNT
	.align		4
        /*0044*/ 	.byte	0x02, 0x4a
	.zero		1
	.zero		1


	//----- nvinfo : EIATTR_EXIT_INSTR_OFFSETS
	.align		4
        /*0048*/ 	.byte	0x04, 0x1c
        /*004a*/ 	.short	(.L_288 - .L_287)


	//   ....[0]....
.L_287:
        /*004c*/ 	.word	0x00000130


	//   ....[1]....
        /*0050*/ 	.word	0x00000160


	//----- nvinfo : EIATTR_CBANK_PARAM_SIZE
	.align		4
.L_288:
        /*0054*/ 	.byte	0x03, 0x19
        /*0056*/ 	.short	0x0018


	//----- nvinfo : EIATTR_PARAM_CBANK
	.align		4
        /*0058*/ 	.byte	0x04, 0x0a
        /*005a*/ 	.short	(.L_290 - .L_289)
	.align		4
.L_289:
        /*005c*/ 	.word	index@(.nv.constant0._ZN3cub18CUB_300001_SM_10006detail4scan23DeviceCompactInitKernelINS0_13ScanTileStateIiLb1EEEPiEEvT_iT0_)
        /*0060*/ 	.short	0x0380
        /*0062*/ 	.short	0x0018


	//----- nvinfo : EIATTR_SW_WAR
	.align		4
.L_290:
        /*0064*/ 	.byte	0x04, 0x36
        /*0066*/ 	.short	(.L_292 - .L_291)
.L_291:
        /*0068*/ 	.word	0x00000008
.L_292:


//--------------------- .nv.info._ZN3cub18CUB_300001_SM_10006detail8for_each13static_kernelINS2_12policy_hub_t12policy_500_tElN6thrust24THRUST_300001_SM_1000_NS8cuda_cub20__uninitialized_copy7functorINS7_6detail15normal_iteratorINS7_10device_ptrIiEEEENSC_INS7_7pointerIiNS8_3tagENS7_11use_defaultESI_EEEEEEEEvT0_T1_ --------------------------
	.section	.nv.info._ZN3cub18CUB_300001_SM_10006detail8for_each13static_kernelINS2_12policy_hub_t12policy_500_tElN6thrust24THRUST_300001_SM_1000_NS8cuda_cub20__uninitialized_copy7functorINS7_6detail15normal_iteratorINS7_10device_ptrIiEEEENSC_INS7_7pointerIiNS8_3tagENS7_11use_defaultESI_EEEEEEEEvT0_T1_,"",@"SHT_CUDA_INFO"
	.sectionflags	@""
	.align	4


	//----- nvinfo : EIATTR_CUDA_API_VERSION
	.align		4
        /*0000*/ 	.byte	0x04, 0x37
        /*0002*/ 	.short	(.L_294 - .L_293)
.L_293:
        /*0004*/ 	.word	0x00000082


	//----- nvinfo : EIATTR_KPARAM_INFO
	.align		4
.L_294:
        /*0008*/ 	.byte	0x04, 0x17
        /*000a*/ 	.short	(.L_296 - .L_295)
.L_295:
        /*000c*/ 	.word	0x00000000
        /*0010*/ 	.short	0x0001
        /*0012*/ 	.short	0x0008
        /*0014*/ 	.byte	0x00, 0xf0, 0x41, 0x00


	//----- nvinfo : EIATTR_KPARAM_INFO
	.align		4
.L_296:
        /*0018*/ 	.byte	0x04, 0x17
        /*001a*/ 	.short	(.L_298 - .L_297)
.L_297:
        /*001c*/ 	.word	0x00000000
        /*0020*/ 	.short	0x0000
        /*0022*/ 	.short	0x0000
        /*0024*/ 	.byte	0x00, 0xf0, 0x21, 0x00


	//----- nvinfo : EIATTR_SPARSE_MMA_MASK
	.align		4
.L_298:
        /*0028*/ 	.byte	0x03, 0x50
        /*002a*/ 	.short	0x0000


	//----- nvinfo : EIATTR_MAXREG_COUNT
	.align		4
        /*002c*/ 	.byte	0x03, 0x1b
        /*002e*/ 	.short	0x00ff


	//----- nvinfo : EIATTR_MERCURY_ISA_VERSION
	.align		4
        /*0030*/ 	.byte	0x03, 0x5f
        /*0032*/ 	.short	0x0101


	//----- nvinfo : EIATTR_VRC_CTA_INIT_COUNT
	.align		4
        /*0034*/ 	.byte	0x02, 0x4a
	.zero		1
	.zero		1


	//----- nvinfo : EIATTR_EXIT_INSTR_OFFSETS
	.align		4
        /*0038*/ 	.byte	0x04, 0x1c
        /*003a*/ 	.short	(.L_300 - .L_299)


	//   ....[0]....
.L_299:
        /*003c*/ 	.word	0x00000190


	//   ....[1]....
        /*0040*/ 	.word	0x00000320


	//   ....[2]....
        /*0044*/ 	.word	0x000003f0


	//----- nvinfo : EIATTR_MAX_THREADS
	.align		4
.L_300:
        /*0048*/ 	.byte	0x04, 0x05
        /*004a*/ 	.short	(.L_302 - .L_301)
.L_301:
        /*004c*/ 	.word	0x00000100
        /*0050*/ 	.word	0x00000001
        /*0054*/ 	.word	0x00000001


	//----- nvinfo : EIATTR_CRS_STACK_SIZE
	.align		4
.L_302:
        /*0058*/ 	.byte	0x04, 0x1e
        /*005a*/ 	.short	(.L_304 - .L_303)
.L_303:
        /*005c*/ 	.word	0x00000000


	//----- nvinfo : EIATTR_CBANK_PARAM_SIZE
	.align		4
.L_304:
        /*0060*/ 	.byte	0x03, 0x19
        /*0062*/ 	.short	0x0018


	//----- nvinfo : EIATTR_PARAM_CBANK
	.align		4
        /*0064*/ 	.byte	0x04, 0x0a
        /*0066*/ 	.short	(.L_306 - .L_305)
	.align		4
.L_305:
        /*0068*/ 	.word	index@(.nv.constant0._ZN3cub18CUB_300001_SM_10006detail8for_each13static_kernelINS2_12policy_hub_t12policy_500_tElN6thrust24THRUST_300001_SM_1000_NS8cuda_cub20__uninitialized_copy7functorINS7_6detail15normal_iteratorINS7_10device_ptrIiEEEENSC_INS7_7pointerIiNS8_3tagENS7_11use_defaultESI_EEEEEEEEvT0_T1_)
        /*006c*/ 	.short	0x0380
        /*006e*/ 	.short	0x0018


	//----- nvinfo : EIATTR_SW_WAR
	.align		4
.L_306:
        /*0070*/ 	.byte	0x04, 0x36
        /*0072*/ 	.short	(.L_308 - .L_307)
.L_307:
        /*0074*/ 	.word	0x00000008
.L_308:


//--------------------- .nv.info._ZN3cub18CUB_300001_SM_10006detail8for_each13static_kernelINS2_12policy_hub_t12policy_500_tElN6thrust24THRUST_300001_SM_1000_NS8cuda_cub13__swap_ranges6swap_fINS7_6detail15normal_iteratorINS7_10device_ptrIiEEEENS7_16reverse_iteratorISF_EEEEEEvT0_T1_ --------------------------
	.section	.nv.info._ZN3cub18CUB_300001_SM_10006detail8for_each13static_kernelINS2_12policy_hub_t12policy_500_tElN6thrust24THRUST_300001_SM_1000_NS8cuda_cub13__swap_ranges6swap_fINS7_6detail15normal_iteratorINS7_10device_ptrIiEEEENS7_16reverse_iteratorISF_EEEEEEvT0_T1_,"",@"SHT_CUDA_INFO"
	.sectionflags	@""
	.align	4


	//----- nvinfo : EIATTR_CUDA_API_VERSION
	.align		4
        /*0000*/ 	.byte	0x04, 0x37
        /*0002*/ 	.short	(.L_310 - .L_309)
.L_309:
        /*0004*/ 	.word	0x00000082


	//----- nvinfo : EIATTR_KPARAM_INFO
	.align		4
.L_310:
        /*0008*/ 	.byte	0x04, 0x17
        /*000a*/ 	.short	(.L_312 - .L_311)
.L_311:
        /*000c*/ 	.word	0x00000000
        /*0010*/ 	.short	0x0001
        /*0012*/ 	.short	0x0008
        /*0014*/ 	.byte	0x00, 0xf0, 0x41, 0x00


	//----- nvinfo : EIATTR_KPARAM_INFO
	.align		4
.L_312:
        /*0018*/ 	.byte	0x04, 0x17
        /*001a*/ 	.short	(.L_314 - .L_313)
.L_313:
        /*001c*/ 	.word	0x00000000
        /*0020*/ 	.short	0x0000
        /*0022*/ 	.short	0x0000
        /*0024*/ 	.byte	0x00, 0xf0, 0x21, 0x00


	//----- nvinfo : EIATTR_SPARSE_MMA_MASK
	.align		4
.L_314:
        /*0028*/ 	.byte	0x03, 0x50
        /*002a*/ 	.short	0x0000


	//----- nvinfo : EIATTR_MAXREG_COUNT
	.align		4
        /*002c*/ 	.byte	0x03, 0x1b
        /*002e*/ 	.short	0x00ff


	//----- nvinfo : EIATTR_MERCURY_ISA_VERSION
	.align		4
        /*0030*/ 	.byte	0x03, 0x5f
        /*0032*/ 	.short	0x0101


	//----- nvinfo : EIATTR_VRC_CTA_INIT_COUNT
	.align		4
        /*0034*/ 	.byte	0x02, 0x4a
	.zero		1
	.zero		1


	//----- nvinfo : EIATTR_EXIT_INSTR_OFFSETS
	.align		4
        /*0038*/ 	.byte	0x04, 0x1c
        /*003a*/ 	.short	(.L_316 - .L_315)


	//   ....[0]....
.L_315:
        /*003c*/ 	.word	0x000001d0


	//   ....[1]....
        /*0040*/ 	.word	0x00000380


	//   ....[2]....
        /*0044*/ 	.word	0x00000470


	//----- nvinfo : EIATTR_MAX_THREADS
	.align		4
.L_316:
        /*0048*/ 	.byte	0x04, 0x05
        /*004a*/ 	.short	(.L_318 - .L_317)
.L_317:
        /*004c*/ 	.word	0x00000100
        /*0050*/ 	.word	0x00000001
        /*0054*/ 	.word	0x00000001


	//----- nvinfo : EIATTR_CRS_STACK_SIZE
	.align		4
.L_318:
        /*0058*/ 	.byte	0x04, 0x1e
        /*005a*/ 	.short	(.L_320 - .L_319)
.L_319:
        /*005c*/ 	.word	0x00000000


	//----- nvinfo : EIATTR_CBANK_PARAM_SIZE
	.align		4
.L_320:
        /*0060*/ 	.byte	0x03, 0x19
        /*0062*/ 	.short	0x0018


	//----- nvinfo : EIATTR_PARAM_CBANK
	.align		4
        /*0064*/ 	.byte	0x04, 0x0a
        /*0066*/ 	.short	(.L_322 - .L_321)
	.align		4
.L_321:
        /*0068*/ 	.word	index@(.nv.constant0._ZN3cub18CUB_300001_SM_10006detail8for_each13static_kernelINS2_12policy_hub_t12policy_500_tElN6thrust24THRUST_300001_SM_1000_NS8cuda_cub13__swap_ranges6swap_fINS7_6detail15normal_iteratorINS7_10device_ptrIiEEEENS7_16reverse_iteratorISF_EEEEEEvT0_T1_)
        /*006c*/ 	.short	0x0380
        /*006e*/ 	.short	0x0018


	//----- nvinfo : EIATTR_SW_WAR
	.align		4
.L_322:
        /*0070*/ 	.byte	0x04, 0x36
        /*0072*/ 	.short	(.L_324 - .L_323)
.L_323:
        /*0074*/ 	.word	0x00000008
.L_324:


//--------------------- .nv.info._ZN3cub18CUB_300001_SM_10006detail8for_each13static_kernelINS2_12policy_hub_t12policy_500_tElN6thrust24THRUST_300001_SM_1000_NS8cuda_cub20__uninitialized_copy7functorINS7_6detail15normal_iteratorINS7_10device_ptrIiEEEENSC_INS7_7pointerIiNS8_5par_tENS7_11use_defaultESI_EEEEEEEEvT0_T1_ --------------------------
	.section	.nv.info._ZN3cub18CUB_300001_SM_10006detail8for_each13static_kernelINS2_12policy_hub_t12policy_500_tElN6thrust24THRUST_300001_SM_1000_NS8cuda_cub20__uninitialized_copy7functorINS7_6detail15normal_iteratorINS7_10device_ptrIiEEEENSC_INS7_7pointerIiNS8_5par_tENS7_11use_defaultESI_EEEEEEEEvT0_T1_,"",@"SHT_CUDA_INFO"
	.sectionflags	@""
	.align	4


	//----- nvinfo : EIATTR_CUDA_API_VERSION
	.align		4
        /*0000*/ 	.byte	0x04, 0x37
        /*0002*/ 	.short	(.L_326 - .L_325)
.L_325:
        /*0004*/ 	.word	0x00000082


	//----- nvinfo : EIATTR_KPARAM_INFO
	.align		4
.L_326:
        /*0008*/ 	.byte	0x04, 0x17
        /*000a*/ 	.short	(.L_328 - .L_327)
.L_327:
        /*000c*/ 	.word	0x00000000
        /*0010*/ 	.short	0x0001
        /*0012*/ 	.short	0x0008
        /*0014*/ 	.byte	0x00, 0xf0, 0x41, 0x00


	//----- nvinfo : EIATTR_KPARAM_INFO
	.align		4
.L_328:
        /*0018*/ 	.byte	0x04, 0x17
        /*001a*/ 	.short	(.L_330 - .L_329)
.L_329:
        /*001c*/ 	.word	0x00000000
        /*0020*/ 	.short	0x0000
        /*0022*/ 	.short	0x0000
        /*0024*/ 	.byte	0x00, 0xf0, 0x21, 0x00


	//----- nvinfo : EIATTR_SPARSE_MMA_MASK
	.align		4
.L_330:
        /*0028*/ 	.byte	0x03, 0x50
        /*002a*/ 	.short	0x0000


	//----- nvinfo : EIATTR_MAXREG_COUNT
	.align		4
        /*002c*/ 	.byte	0x03, 0x1b
        /*002e*/ 	.short	0x00ff


	//----- nvinfo : EIATTR_MERCURY_ISA_VERSION
	.align		4
        /*0030*/ 	.byte	0x03, 0x5f
        /*0032*/ 	.short	0x0101


	//----- nvinfo : EIATTR_VRC_CTA_INIT_COUNT
	.align		4
        /*0034*/ 	.byte	0x02, 0x4a
	.zero		1
	.zero		1


	//----- nvinfo : EIATTR_EXIT_INSTR_OFFSETS
	.align		4
        /*0038*/ 	.byte	0x04, 0x1c
        /*003a*/ 	.short	(.L_332 - .L_331)


	//   ....[0]....
.L_331:
        /*003c*/ 	.word	0x00000190


	//   ....[1]....
        /*0040*/ 	.word	0x00000320


	//   ....[2]....
        /*0044*/ 	.word	0x000003f0


	//----- nvinfo : EIATTR_MAX_THREADS
	.align		4
.L_332:
        /*0048*/ 	.byte	0x04, 0x05
        /*004a*/ 	.short	(.L_334 - .L_333)
.L_333:
        /*004c*/ 	.word	0x00000100
        /*0050*/ 	.word	0x00000001
        /*0054*/ 	.word	0x00000001


	//----- nvinfo : EIATTR_CRS_STACK_SIZE
	.align		4
.L_334:
        /*0058*/ 	.byte	0x04, 0x1e
        /*005a*/ 	.short	(.L_336 - .L_335)
.L_335:
        /*005c*/ 	.word	0x00000000


	//----- nvinfo : EIATTR_CBANK_PARAM_SIZE
	.align		4
.L_336:
        /*0060*/ 	.byte	0x03, 0x19
        /*0062*/ 	.short	0x0018


	//----- nvinfo : EIATTR_PARAM_CBANK
	.align		4
        /*0064*/ 	.byte	0x04, 0x0a
        /*0066*/ 	.short	(.L_338 - .L_337)
	.align		4
.L_337:
        /*0068*/ 	.word	index@(.nv.constant0._ZN3cub18CUB_300001_SM_10006detail8for_each13static_kernelINS2_12policy_hub_t12policy_500_tElN6thrust24THRUST_300001_SM_1000_NS8cuda_cub20__uninitialized_copy7functorINS7_6detail15normal_iteratorINS7_10device_ptrIiEEEENSC_INS7_7pointerIiNS8_5par_tENS7_11use_defaultESI_EEEEEEEEvT0_T1_)
        /*006c*/ 	.short	0x0380
        /*006e*/ 	.short	0x0018


	//----- nvinfo : EIATTR_SW_WAR
	.align		4
.L_338:
        /*0070*/ 	.byte	0x04, 0x36
        /*0072*/ 	.short	(.L_340 - .L_339)
.L_339:
        /*0074*/ 	.word	0x00000008
.L_340:


//--------------------- .nv.info._ZN3cub18CUB_300001_SM_10006detail11EmptyKernelIvEEvv --------------------------
	.section	.nv.info._ZN3cub18CUB_300001_SM_10006detail11EmptyKernelIvEEvv,"",@"SHT_CUDA_INFO"
	.sectionflags	@""
	.align	4


	//----- nvinfo : EIATTR_CUDA_API_VERSION
	.align		4
        /*0000*/ 	.byte	0x04, 0x37
        /*0002*/ 	.short	(.L_342 - .L_341)
.L_341:
        /*0004*/ 	.word	0x00000082


	//----- nvinfo : EIATTR_SPARSE_MMA_MASK
	.align		4
.L_342:
        /*0008*/ 	.byte	0x03, 0x50
        /*000a*/ 	.short	0x0000


	//----- nvinfo : EIATTR_MAXREG_COUNT
	.align		4
        /*000c*/ 	.byte	0x03, 0x1b
        /*000e*/ 	.short	0x00ff


	//----- nvinfo : EIATTR_MERCURY_ISA_VERSION
	.align		4
        /*0010*/ 	.byte	0x03, 0x5f
        /*0012*/ 	.short	0x0101


	//----- nvinfo : EIATTR_VRC_CTA_INIT_COUNT
	.align		4
        /*0014*/ 	.byte	0x02, 0x4a
	.zero		1
	.zero		1


	//----- nvinfo : EIATTR_EXIT_INSTR_OFFSETS
	.align		4
        /*0018*/ 	.byte	0x04, 0x1c
        /*001a*/ 	.short	(.L_344 - .L_343)


	//   ....[0]....
.L_343:
        /*001c*/ 	.word	0x00000010


	//----- nvinfo : EIATTR_SW_WAR
	.align		4
.L_344:
        /*0020*/ 	.byte	0x04, 0x36
        /*0022*/ 	.short	(.L_346 - .L_345)
.L_345:
        /*0024*/ 	.word	0x00000008
.L_346:


//--------------------- .nv.callgraph             --------------------------
	.section	.nv.callgraph,"",@"SHT_CUDA_CALLGRAPH"
	.align	4
	.sectionentsize	8
	.align		4
        /*0000*/ 	.word	0x00000000
	.align		4
        /*0004*/ 	.word	0xffffffff
	.align		4
        /*0008*/ 	.word	0x00000000
	.align		4
        /*000c*/ 	.word	0xfffffffe
	.align		4
        /*0010*/ 	.word	0x00000000
	.align		4
        /*0014*/ 	.word	0xfffffffd
	.align		4
        /*0018*/ 	.word	0x00000000
	.align		4
        /*001c*/ 	.word	0xfffffffc


//--------------------- .nv.constant4             --------------------------
	.section	.nv.constant4,"a",@progbits
	.align	8
	.align		8
.nv.constant4:
        /*0000*/ 	.dword	_ZN34_INTERNAL_8926f92f_4_k_cu_0da159924cuda3std3__45__cpo5beginE
	.align		8
        /*0008*/ 	.dword	_ZN34_INTERNAL_8926f92f_4_k_cu_0da159924cuda3std3__45__cpo3endE
	.align		8
        /*0010*/ 	.dword	_ZN34_INTERNAL_8926f92f_4_k_cu_0da159924cuda3std3__45__cpo6cbeginE
	.align		8
        /*0018*/ 	.dword	_ZN34_INTERNAL_8926f92f_4_k_cu_0da159924cuda3std3__45__cpo4cendE
	.align		8
        /*0020*/ 	.dword	_ZN34_INTERNAL_8926f92f_4_k_cu_0da159924cuda3std3__45__cpo6rbeginE
	.align		8
        /*0028*/ 	.dword	_ZN34_INTERNAL_8926f92f_4_k_cu_0da159924cuda3std3__45__cpo4rendE
	.align		8
        /*0030*/ 	.dword	_ZN34_INTERNAL_8926f92f_4_k_cu_0da159924cuda3std3__45__cpo7crbeginE
	.align		8
        /*0038*/ 	.dword	_ZN34_INTERNAL_8926f92f_4_k_cu_0da159924cuda3std3__45__cpo5crendE
	.align		8
        /*0040*/ 	.dword	_ZN34_INTERNAL_8926f92f_4_k_cu_0da159924cuda3std3__436_GLOBAL__N__8926f92f_4_k_cu_0da159926ignoreE
	.align		8
        /*0048*/ 	.dword	_ZN34_INTERNAL_8926f92f_4_k_cu_0da159924cuda3std3__419piecewise_constructE
	.align		8
        /*0050*/ 	.dword	_ZN34_INTERNAL_8926f92f_4_k_cu_0da159924cuda3std3__48in_placeE
	.align		8
        /*0058*/ 	.dword	_ZN34_INTERNAL_8926f92f_4_k_cu_0da159924cuda3std3__420unreachable_sentinelE
	.align		8
        /*0060*/ 	.dword	_ZN34_INTERNAL_8926f92f_4_k_cu_0da159924cuda3std3__47nulloptE
	.align		8
        /*0068*/ 	.dword	_ZN34_INTERNAL_8926f92f_4_k_cu_0da159924cuda3std3__48unexpectE
	.align		8
        /*0070*/ 	.dword	_ZN34_INTERNAL_8926f92f_4_k_cu_0da159924cuda3std6ranges3__45__cpo4swapE
	.align		8
        /*0078*/ 	.dword	_ZN34_INTERNAL_8926f92f_4_k_cu_0da159924cuda3std6ranges3__45__cpo9iter_moveE
	.align		8
        /*0080*/ 	.dword	_ZN34_INTERNAL_8926f92f_4_k_cu_0da159924cuda3std6ranges3__45__cpo5beginE
	.align		8
        /*0088*/ 	.dword	_ZN34_INTERNAL_8926f92f_4_k_cu_0da159924cuda3std6ranges3__45__cpo3endE
	.align		8
        /*0090*/ 	.dword	_ZN34_INTERNAL_8926f92f_4_k_cu_0da159924cuda3std6ranges3__45__cpo6cbeginE
	.align		8
        /*0098*/ 	.dword	_ZN34_INTERNAL_8926f92f_4_k_cu_0da159924cuda3std6ranges3__45__cpo4cendE
	.align		8
        /*00a0*/ 	.dword	_ZN34_INTERNAL_8926f92f_4_k_cu_0da159924cuda3std6ranges3__45__cpo7advanceE
	.align		8
        /*00a8*/ 	.dword	_ZN34_INTERNAL_8926f92f_4_k_cu_0da159924cuda3std6ranges3__45__cpo9iter_swapE
	.align		8
        /*00b0*/ 	.dword	_ZN34_INTERNAL_8926f92f_4_k_cu_0da159924cuda3std6ranges3__45__cpo4nextE
	.align		8
        /*00b8*/ 	.dword	_ZN34_INTERNAL_8926f92f_4_k_cu_0da159924cuda3std6ranges3__45__cpo4prevE
	.align		8
        /*00c0*/ 	.dword	_ZN34_INTERNAL_8926f92f_4_k_cu_0da159924cuda3std6ranges3__45__cpo4dataE
	.align		8
        /*00c8*/ 	.dword	_ZN34_INTERNAL_8926f92f_4_k_cu_0da159924cuda3std6ranges3__45__cpo5cdataE
	.align		8
        /*00d0*/ 	.dword	_ZN34_INTERNAL_8926f92f_4_k_cu_0da159924cuda3std6ranges3__45__cpo4sizeE
	.align		8
        /*00d8*/ 	.dword	_ZN34_INTERNAL_8926f92f_4_k_cu_0da159924cuda3std6ranges3__45__cpo5ssizeE
	.align		8
        /*00e0*/ 	.dword	_ZN34_INTERNAL_8926f92f_4_k_cu_0da159924cuda3std6ranges3__45__cpo8distanceE
	.align		8
        /*00e8*/ 	.dword	_ZN34_INTERNAL_8926f92f_4_k_cu_0da159926thrust24THRUST_300001_SM_1000_NS8cuda_cub3parE
	.align		8
        /*00f0*/ 	.dword	_ZN34_INTERNAL_8926f92f_4_k_cu_0da159926thrust24THRUST_300001_SM_1000_NS8cuda_cub10par_nosyncE
	.align		8
        /*00f8*/ 	.dword	_ZN34_INTERNAL_8926f92f_4_k_cu_0da159926thrust24THRUST_300001_SM_1000_NS6system6detail10sequential3seqE
	.align		8
        /*0100*/ 	.dword	_ZN34_INTERNAL_8926f92f_4_k_cu_0da159926thrust24THRUST_300001_SM_1000_NS6system3cpp3parE
	.align		8
        /*0108*/ 	.dword	_ZN34_INTERNAL_8926f92f_4_k_cu_0da159926thrust24THRUST_300001_SM_1000_NS12placeholders2_1E
	.align		8
        /*0110*/ 	.dword	_ZN34_INTERNAL_8926f92f_4_k_cu_0da159926thrust24THRUST_300001_SM_1000_NS12placeholders2_2E
	.align		8
        /*0118*/ 	.dword	_ZN34_INTERNAL_8926f92f_4_k_cu_0da159926thrust24THRUST_300001_SM_1000_NS12placeholders2_3E
	.align		8
        /*0120*/ 	.dword	_ZN34_INTERNAL_8926f92f_4_k_cu_0da159926thrust24THRUST_300001_SM_1000_NS12placeholders2_4E
	.align		8
        /*0128*/ 	.dword	_ZN34_INTERNAL_8926f92f_4_k_cu_0da159926thrust24THRUST_300001_SM_1000_NS12placeholders2_5E
	.align		8
        /*0130*/ 	.dword	_ZN34_INTERNAL_8926f92f_4_k_cu_0da159926thrust24THRUST_300001_SM_1000_NS12placeholders2_6E
	.align		8
        /*0138*/ 	.dword	_ZN34_INTERNAL_8926f92f_4_k_cu_0da159926thrust24THRUST_300001_SM_1000_NS12placeholders2_7E
	.align		8
        /*0140*/ 	.dword	_ZN34_INTERNAL_8926f92f_4_k_cu_0da159926thrust24THRUST_300001_SM_1000_NS12placeholders2_8E
	.align		8
        /*0148*/ 	.dword	_ZN34_INTERNAL_8926f92f_4_k_cu_0da159926thrust24THRUST_300001_SM_1000_NS12placeholders2_9E
	.align		8
        /*0150*/ 	.dword	_ZN34_INTERNAL_8926f92f_4_k_cu_0da159926thrust24THRUST_300001_SM_1000_NS12placeholders3_10E
	.align		8
        /*0158*/ 	.dword	_ZN34_INTERNAL_8926f92f_4_k_cu_0da159926thrust24THRUST_300001_SM_1000_NS3seqE
	.align		8
        /*0160*/ 	.dword	_ZN34_INTERNAL_8926f92f_4_k_cu_0da159926thrust24THRUST_300001_SM_1000_NS6deviceE


//--------------------- .text._ZN3cub18CUB_300001_SM_10006detail6select23DeviceSelectSweepKernelINS2_10policy_hubIiilLb0ELNS0_10SelectImplE2EE10Policy1000EPiN6thrust24THRUST_300001_SM_1000_NS6detail15normal_iteratorINSA_10device_ptrIiEEEESF_PlNS0_13ScanTileStateIiLb1EEE7is_evenNS0_8NullTypeEiNS2_19streaming_context_tIlLb1EEELS5_2EEEvT0_T1_T2_T3_T4_T5_T6_T7_iT8_NS1_7vsmem_tE --------------------------
	.section	.text._ZN3cub18CUB_300001_SM_10006detail6select23DeviceSelectSweepKernelINS2_10policy_hubIiilLb0ELNS0_10SelectImplE2EE10Policy1000EPiN6thrust24THRUST_300001_SM_1000_NS6detail15normal_iteratorINSA_10device_ptrIiEEEESF_PlNS0_13ScanTileStateIiLb1EEE7is_evenNS0_8NullTypeEiNS2_19streaming_context_tIlLb1EEELS5_2EEEvT0_T1_T2_T3_T4_T5_T6_T7_iT8_NS1_7vsmem_tE,"ax",@progbits
	.align	128
        .global         _ZN3cub18CUB_300001_SM_10006detail6select23DeviceSelectSweepKernelINS2_10policy_hubIiilLb0ELNS0_10SelectImplE2EE10Policy1000EPiN6thrust24THRUST_300001_SM_1000_NS6detail15normal_iteratorINSA_10device_ptrIiEEEESF_PlNS0_13ScanTileStateIiLb1EEE7is_evenNS0_8NullTypeEiNS2_19streaming_context_tIlLb1EEELS5_2EEEvT0_T1_T2_T3_T4_T5_T6_T7_iT8_NS1_7vsmem_tE
        .type           _ZN3cub18CUB_300001_SM_10006detail6select23DeviceSelectSweepKernelINS2_10policy_hubIiilLb0ELNS0_10SelectImplE2EE10Policy1000EPiN6thrust24THRUST_300001_SM_1000_NS6detail15normal_iteratorINSA_10device_ptrIiEEEESF_PlNS0_13ScanTileStateIiLb1EEE7is_evenNS0_8NullTypeEiNS2_19streaming_context_tIlLb1EEELS5_2EEEvT0_T1_T2_T3_T4_T5_T6_T7_iT8_NS1_7vsmem_tE,@function
        .size           _ZN3cub18CUB_300001_SM_10006detail6select23DeviceSelectSweepKernelINS2_10policy_hubIiilLb0ELNS0_10SelectImplE2EE10Policy1000EPiN6thrust24THRUST_300001_SM_1000_NS6detail15normal_iteratorINSA_10device_ptrIiEEEESF_PlNS0_13ScanTileStateIiLb1EEE7is_evenNS0_8NullTypeEiNS2_19streaming_context_tIlLb1EEELS5_2EEEvT0_T1_T2_T3_T4_T5_T6_T7_iT8_NS1_7vsmem_tE,(.L_x_1305 - _ZN3cub18CUB_300001_SM_10006detail6select23DeviceSelectSweepKernelINS2_10policy_hubIiilLb0ELNS0_10SelectImplE2EE10Policy1000EPiN6thrust24THRUST_300001_SM_1000_NS6detail15normal_iteratorINSA_10device_ptrIiEEEESF_PlNS0_13ScanTileStateIiLb1EEE7is_evenNS0_8NullTypeEiNS2_19streaming_context_tIlLb1EEELS5_2EEEvT0_T1_T2_T3_T4_T5_T6_T7_iT8_NS1_7vsmem_tE)
        .other          _ZN3cub18CUB_300001_SM_10006detail6select23DeviceSelectSweepKernelINS2_10policy_hubIiilLb0ELNS0_10SelectImplE2EE10Policy1000EPiN6thrust24THRUST_300001_SM_1000_NS6detail15normal_iteratorINSA_10device_ptrIiEEEESF_PlNS0_13ScanTileStateIiLb1EEE7is_evenNS0_8NullTypeEiNS2_19streaming_context_tIlLb1EEELS5_2EEEvT0_T1_T2_T3_T4_T5_T6_T7_iT8_NS1_7vsmem_tE,@"STO_CUDA_ENTRY STV_DEFAULT"
_ZN3cub18CUB_300001_SM_10006detail6select23DeviceSelectSweepKernelINS2_10policy_hubIiilLb0ELNS0_10SelectImplE2EE10Policy1000EPiN6thrust24THRUST_300001_SM_1000_NS6detail15normal_iteratorINSA_10device_ptrIiEEEESF_PlNS0_13ScanTileStateIiLb1EEE7is_evenNS0_8NullTypeEiNS2_19streaming_context_tIlLb1EEELS5_2EEEvT0_T1_T2_T3_T4_T5_T6_T7_iT8_NS1_7vsmem_tE:
.text._ZN3cub18CUB_300001_SM_10006detail6select23DeviceSelectSweepKernelINS2_10policy_hubIiilLb0ELNS0_10SelectImplE2EE10Policy1000EPiN6thrust24THRUST_300001_SM_1000_NS6detail15normal_iteratorINSA_10device_ptrIiEEEESF_PlNS0_13ScanTileStateIiLb1EEE7is_evenNS0_8NullTypeEiNS2_19streaming_context_tIlLb1EEELS5_2EEEvT0_T1_T2_T3_T4_T5_T6_T7_iT8_NS1_7vsmem_tE:
[----:B------:R-:W-:Y:S08]  /*0000*/  LDC R1, c[0x0][0x37c] ;  /* 0x0000df00ff017b82 */ /* 0x000ff00000000800 */
[----:B------:R-:W-:Y:S01]  /*0010*/  S2UR UR4, SR_CTAID.X ;  /* 0x00000000000479c3 */ /* 0x000fe20000002500 */
[----:B------:R-:W0:Y:S01]  /*0020*/  LDCU UR5, c[0x0][0x374] ;  /* 0x00006e80ff0577ac */ /* 0x000e220008000800 */
[----:B------:R-:W1:Y:S06]  /*0030*/  LDCU UR7, c[0x0][0x3b0] ;  /* 0x00007600ff0777ac */ /* 0x000e6c0008000800 */
[----:B------:R-:W0:Y:S01]  /*0040*/  S2UR UR6, SR_CTAID.Y ;  /* 0x00000000000679c3 */ /* 0x000e220000002600 */
[----:B------:R-:W2:Y:S01]  /*0050*/  LDCU.64 UR8, c[0x0][0x358] ;  /* 0x00006b00ff0877ac */ /* 0x000ea20008000a00 */
[----:B0-----:R-:W-:-:S02]  /*0060*/  UIMAD UR4, UR4, UR5, UR6 ;  /* 0x00000005040472a4 */ /* 0x001fc4000f8e0206 */
[----:B-1----:R-:W-:Y:S02]  /*0070*/  UIADD3 UR5, UPT, UPT, UR7, -0x1, URZ ;  /* 0xffffffff07057890 */ /* 0x002fe4000fffe0ff */
[----:B------:R-:W-:Y:S02]  /*0080*/  UIMAD UR7, UR4, 0x1340, URZ ;  /* 0x00001340040778a4 */ /* 0x000fe4000f8e02ff */
[----:B------:R-:W-:Y:S02]  /*0090*/  UISETP.GE.AND UP0, UPT, UR4, UR5, UPT ;  /* 0x000000050400728c */ /* 0x000fe4000bf06270 */
[----:B------:R-:W-:-:S07]  /*00a0*/  IMAD.U32 R44, RZ, RZ, UR4 ;  /* 0x00000004ff2c7e24 */ /* 0x000fce000f8e00ff */
[----:B--2---:R-:W-:Y:S05]  /*00b0*/  BRA.U UP0, `(.L_x_0) ;  /* 0x0000006900d07547 */ /* 0x004fea000b800000 */
[----:B------:R-:W-:-:S13]  /*00c0*/  ISETP.NE.AND P0, PT, R44, RZ, PT ;  /* 0x000000ff2c00720c */ /* 0x000fda0003f05270 */
[----:B------:R-:W-:Y:S05]  /*00d0*/  @P0 BRA `(.L_x_1) ;  /* 0x0000002c007c0947 */ /* 0x000fea0003800000 */
[----:B------:R-:W0:Y:S01]  /*00e0*/  S2R R0, SR_TID.X ;  /* 0x0000000000007919 */ /* 0x000e220000002100 */
[----:B------:R-:W1:Y:S01]  /*00f0*/  LDC.64 R24, c[0x0][0x3c8] ;  /* 0x0000f200ff187b82 */ /* 0x000e620000000a00 */
[----:B------:R-:W2:Y:S01]  /*0100*/  LDCU.U8 UR6, c[0x0][0x3b8] ;  /* 0x00007700ff0677ac */ /* 0x000ea20008000000 */
[----:B------:R-:W3:Y:S01]  /*0110*/  LDCU.64 UR4, c[0x0][0x380] ;  /* 0x00007000ff0477ac */ /* 0x000ee20008000a00 */
[----:B------:R-:W4:Y:S01]  /*0120*/  LDCU.64 UR10, c[0x0][0x388] ;  /* 0x00007100ff0a77ac */ /* 0x000f220008000a00 */
[----:B--2---:R-:W-:-:S04]  /*0130*/  ISETP.NE.AND P0, PT, RZ, UR6, PT ;  /* 0x00000006ff007c0c */ /* 0x004fc8000bf05270 */
[----:B-1----:R-:W-:Y:S02]  /*0140*/  SEL R2, R24, RZ, !P0 ;  /* 0x000000ff18027207 */ /* 0x002fe40004000000 */
[----:B------:R-:W-:Y:S01]  /*0150*/  SEL R3, R25, RZ, !P0 ;  /* 0x000000ff19037207 */ /* 0x000fe20004000000 */
[----:B0-----:R-:W-:-:S05]  /*0160*/  IMAD R47, R0, 0xe, RZ ;  /* 0x0000000e002f7824 */ /* 0x001fca00078e02ff */
[----:B------:R-:W-:-:S04]  /*0170*/  IADD3 R2, P0, P1, R47, UR7, R2 ;  /* 0x000000072f027c10 */ /* 0x000fc8000f91e002 */
[----:B------:R-:W-:Y:S01]  /*0180*/  IADD3.X R3, PT, PT, RZ, R3, RZ, P0, P1 ;  /* 0x00000003ff037210 */ /* 0x000fe200007e24ff */
[----:B------:R-:W-:-:S03]  /*0190*/  IMAD.SHL.U32 R26, R2, 0x4, RZ ;  /* 0x00000004021a7824 */ /* 0x000fc600078e00ff */
[----:B------:R-:W-:Y:S02]  /*01a0*/  SHF.L.U64.HI R2, R2, 0x2, R3 ;  /* 0x0000000202027819 */ /* 0x000fe40000010203 */
[C---:B---3--:R-:W-:Y:S02]  /*01b0*/  IADD3 R12, P0, PT, R26.reuse, UR4, RZ ;  /* 0x000000041a0c7c10 */ /* 0x048fe4000ff1e0ff */
[----:B----4-:R-:W-:Y:S02]  /*01c0*/  IADD3 R26, P1, PT, R26, UR10, RZ ;  /* 0x0000000a1a1a7c10 */ /* 0x010fe4000ff3e0ff */
[C---:B------:R-:W-:Y:S02]  /*01d0*/  IADD3.X R13, PT, PT, R2.reuse, UR5, RZ, P0, !PT ;  /* 0x00000005020d7c10 */ /* 0x040fe400087fe4ff */
[----:B------:R-:W-:-:S03]  /*01e0*/  IADD3.X R27, PT, PT, R2, UR11, RZ, P1, !PT ;  /* 0x0000000b021b7c10 */ /* 0x000fc60008ffe4ff */
[----:B------:R-:W2:Y:S04]  /*01f0*/  LDG.E R19, desc[UR8][R12.64] ;  /* 0x000000080c137981 */ /* 0x000ea8000c1e1900 */
[----:B------:R-:W3:Y:S04]  /*0200*/  LDG.E R18, desc[UR8][R12.64+0x4] ;  /* 0x000004080c127981 */ /* 0x000ee8000c1e1900 */
[----:B------:R-:W4:Y:S04]  /*0210*/  LDG.E R17, desc[UR8][R12.64+0x8] ;  /* 0x000008080c117981 */ /* 0x000f28000c1e1900 */
[----:B------:R-:W5:Y:S04]  /*0220*/  LDG.E R16, desc[UR8][R12.64+0xc] ;  /* 0x00000c080c107981 */ /* 0x000f68000c1e1900 */
        /* <DEDUP_REMOVED lines=9> */
[----:B------:R0:W5:Y:S01]  /*02c0*/  LDG.E R2, desc[UR8][R12.64+0x34] ;  /* 0x000034080c027981 */ /* 0x000162000c1e1900 */
[----:B------:R-:W-:Y:S06]  /*02d0*/  BAR.SYNC.DEFER_BLOCKING 0x0 ;  /* 0x0000000000007b1d */ /* 0x000fec0000010000 */
[----:B------:R-:W2:Y:S04]  /*02e0*/  LDG.E R14, desc[UR8][R26.64] ;  /* 0x000000081a0e7981 */ /* 0x000ea8000c1e1900 */
[----:B------:R-:W3:Y:S04]  /*02f0*/  LDG.E R15, desc[UR8][R26.64+0x4] ;  /* 0x000004081a0f7981 */ /* 0x000ee8000c1e1900 */
[----:B------:R-:W0:Y:S04]  /*0300*/  LDG.E R21, desc[UR8][R26.64+0xc] ;  /* 0x00000c081a157981 */ /* 0x000e28000c1e1900 */
        /* <DEDUP_REMOVED lines=11> */
[----:B------:R-:W1:Y:S01]  /*03c0*/  S2UR UR5, SR_CgaCtaId ;  /* 0x00000000000579c3 */ /* 0x000e620000008800 */
[----:B------:R-:W-:-:S02]  /*03d0*/  UMOV UR4, 0x400 ;  /* 0x0000040000047882 */ /* 0x000fc40000000000 */
[----:B-1----:R-:W-:-:S05]  /*03e0*/  ULEA UR4, UR5, UR4, 0x18 ;  /* 0x0000000405047291 */ /* 0x002fca000f8ec0ff */
[----:B------:R-:W-:Y:S01]  /*03f0*/  BAR.SYNC.DEFER_BLOCKING 0x0 ;  /* 0x0000000000007b1d */ /* 0x000fe20000010000 */
[----:B--2---:R-:W-:Y:S02]  /*0400*/  LOP3.LUT R44, R14, 0x1, RZ, 0xc0, !PT ;  /* 0x000000010e2c7812 */ /* 0x004fe400078ec0ff */
[----:B---3--:R-:W-:Y:S02]  /*0410*/  LOP3.LUT R14, R15, 0x1, RZ, 0xc0, !PT ;  /* 0x000000010f0e7812 */ /* 0x008fe400078ec0ff */
[C---:B------:R-:W-:Y:S02]  /*0420*/  ISETP.NE.AND P0, PT, R44.reuse, RZ, PT ;  /* 0x000000ff2c00720c */ /* 0x040fe40003f05270 */
[----:B0-----:R-:W-:Y:S02]  /*0430*/  LOP3.LUT R13, R21, 0x1, RZ, 0xc0, !PT ;  /* 0x00000001150d7812 */ /* 0x001fe400078ec0ff */
[----:B------:R-:W-:Y:S02]  /*0440*/  LOP3.LUT R44, R44, 0x1, RZ, 0x3c, !PT ;  /* 0x000000012c2c7812 */ /* 0x000fe400078e3cff */
[----:B----4-:R-:W-:-:S02]  /*0450*/  LOP3.LUT R15, R20, 0x1, RZ, 0xc0, !PT ;  /* 0x00000001140f7812 */ /* 0x010fc400078ec0ff */
[----:B------:R-:W-:Y:S02]  /*0460*/  LOP3.LUT R21, R14, 0x1, RZ, 0x3c, !PT ;  /* 0x000000010e157812 */ /* 0x000fe400078e3cff */
[----:B-----5:R-:W-:Y:S02]  /*0470*/  LOP3.LUT R12, R22, 0x1, RZ, 0xc0, !PT ;  /* 0x00000001160c7812 */ /* 0x020fe400078ec0ff */
[----:B------:R-:W-:Y:S01]  /*0480*/  LOP3.LUT R22, R15, 0x1, RZ, 0x3c, !PT ;  /* 0x000000010f167812 */ /* 0x000fe200078e3cff */
[----:B------:R-:W-:Y:S01]  /*0490*/  IMAD.IADD R23, R44, 0x1, R21 ;  /* 0x000000012c177824 */ /* 0x000fe200078e0215 */
[----:B------:R-:W-:Y:S02]  /*04a0*/  LOP3.LUT R50, R50, 0x1, RZ, 0xc0, !PT ;  /* 0x0000000132327812 */ /* 0x000fe400078ec0ff */
[----:B------:R-:W-:Y:S01]  /*04b0*/  LOP3.LUT R26, R13, 0x1, RZ, 0x3c, !PT ;  /* 0x000000010d1a7812 */ /* 0x000fe200078e3cff */
[----:B------:R-:W-:Y:S01]  /*04c0*/  IMAD.IADD R28, R22, 0x1, R23 ;  /* 0x00000001161c7824 */ /* 0x000fe200078e0217 */
[----:B------:R-:W-:-:S02]  /*04d0*/  LOP3.LUT R48, R48, 0x1, RZ, 0xc0, !PT ;  /* 0x0000000130307812 */ /* 0x000fc400078ec0ff */
[----:B------:R-:W-:Y:S02]  /*04e0*/  LOP3.LUT R27, R12, 0x1, RZ, 0x3c, !PT ;  /* 0x000000010c1b7812 */ /* 0x000fe400078e3cff */
[----:B------:R-:W-:Y:S02]  /*04f0*/  LOP3.LUT R29, R29, 0x1, RZ, 0xc0, !PT ;  /* 0x000000011d1d7812 */ /* 0x000fe400078ec0ff */
[----:B------:R-:W-:Y:S02]  /*0500*/  LOP3.LUT R30, R50, 0x1, RZ, 0x3c, !PT ;  /* 0x00000001321e7812 */ /* 0x000fe400078e3cff */
[----:B------:R-:W-:Y:S02]  /*0510*/  LOP3.LUT R31, R48, 0x1, RZ, 0x3c, !PT ;  /* 0x00000001301f7812 */ /* 0x000fe400078e3cff */
[----:B------:R-:W-:Y:S02]  /*0520*/  IADD3 R20, PT, PT, R27, R26, R28 ;  /* 0x0000001a1b147210 */ /* 0x000fe40007ffe01c */
[----:B------:R-:W-:-:S02]  /*0530*/  LOP3.LUT R32, R32, 0x1, RZ, 0xc0, !PT ;  /* 0x0000000120207812 */ /* 0x000fc400078ec0ff */
[----:B------:R-:W-:Y:S02]  /*0540*/  LOP3.LUT R34, R29, 0x1, RZ, 0x3c, !PT ;  /* 0x000000011d227812 */ /* 0x000fe400078e3cff */
[----:B------:R-:W-:Y:S02]  /*0550*/  IADD3 R41, PT, PT, R31, R30, R20 ;  /* 0x0000001e1f297210 */ /* 0x000fe40007ffe014 */
[----:B------:R-:W-:Y:S02]  /*0560*/  LOP3.LUT R37, R32, 0x1, RZ, 0x3c, !PT ;  /* 0x0000000120257812 */ /* 0x000fe400078e3cff */
        /* <DEDUP_REMOVED lines=12> */
[----:B------:R-:W-:Y:S02]  /*0630*/  IADD3 R49, PT, PT, R20, R45, R46 ;  /* 0x0000002d14317210 */ /* 0x000fe40007ffe02e */
[----:B------:R-:W-:-:S05]  /*0640*/  LOP3.LUT R46, R43, 0x1, RZ, 0x3c, !PT ;  /* 0x000000012b2e7812 */ /* 0x000fca00078e3cff */
[----:B------:R-:W-:-:S05]  /*0650*/  IMAD.IADD R46, R46, 0x1, R49 ;  /* 0x000000012e2e7824 */ /* 0x000fca00078e0231 */
[----:B------:R-:W0:Y:S02]  /*0660*/  SHFL.UP P1, R49, R46, 0x1, RZ ;  /* 0x042000002e317989 */ /* 0x000e2400000200ff */
[----:B0-----:R-:W-:Y:S01]  /*0670*/  @P1 IMAD.IADD R49, R46, 0x1, R49 ;  /* 0x000000012e311824 */ /* 0x001fe200078e0231 */
[----:B------:R-:W-:-:S04]  /*0680*/  ISETP.NE.AND P1, PT, R14, RZ, PT ;  /* 0x000000ff0e00720c */ /* 0x000fc80003f25270 */
[----:B------:R-:W0:Y:S02]  /*0690*/  SHFL.UP P2, R14, R49, 0x2, RZ ;  /* 0x04400000310e7989 */ /* 0x000e2400000400ff */
[----:B0-----:R-:W-:-:S05]  /*06a0*/  @P2 IMAD.IADD R14, R49, 0x1, R14 ;  /* 0x00000001310e2824 */ /* 0x001fca00078e020e */
[----:B------:R-:W0:Y:S02]  /*06b0*/  SHFL.UP P2, R53, R14, 0x4, RZ ;  /* 0x048000000e357989 */ /* 0x000e2400000400ff */
[----:B0-----:R-:W-:-:S05]  /*06c0*/  @P2 IMAD.IADD R53, R14, 0x1, R53 ;  /* 0x000000010e352824 */ /* 0x001fca00078e0235 */
[----:B------:R-:W0:Y:S01]  /*06d0*/  SHFL.UP P2, R52, R53, 0x8, RZ ;  /* 0x0500000035347989 */ /* 0x000e2200000400ff */
[----:B------:R-:W1:Y:S01]  /*06e0*/  S2R R14, SR_LANEID ;  /* 0x00000000000e7919 */ /* 0x000e620000000000 */
[----:B0-----:R-:W-:-:S05]  /*06f0*/  @P2 IMAD.IADD R52, R53, 0x1, R52 ;  /* 0x0000000135342824 */ /* 0x001fca00078e0234 */
[----:B------:R-:W0:Y:S01]  /*0700*/  SHFL.UP P4, R51, R52, 0x10, RZ ;  /* 0x0600000034337989 */ /* 0x000e2200000800ff */
[----:B-1----:R-:W-:Y:S02]  /*0710*/  ISETP.NE.AND P2, PT, R14, 0x1f, PT ;  /* 0x0000001f0e00780c */ /* 0x002fe40003f45270 */
[----:B------:R-:W-:-:S11]  /*0720*/  ISETP.NE.AND P5, PT, R13, RZ, PT ;  /* 0x000000ff0d00720c */ /* 0x000fd60003fa5270 */
[----:B------:R-:W-:Y:S01]  /*0730*/  @!P2 SHF.R.U32.HI R13, RZ, 0x3, R0 ;  /* 0x00000003ff0da819 */ /* 0x000fe20000011600 */
[----:B0-----:R-:W-:-:S03]  /*0740*/  @P4 IMAD.IADD R51, R52, 0x1, R51 ;  /* 0x0000000134334824 */ /* 0x001fc600078e0233 */
[----:B------:R-:W-:-:S05]  /*0750*/  @!P2 LOP3.LUT R53, R13, 0x7c, RZ, 0xc0, !PT ;  /* 0x0000007c0d35a812 */ /* 0x000fca00078ec0ff */
[----:B------:R-:W-:Y:S01]  /*0760*/  @!P2 STS [R53+UR4], R51 ;  /* 0x000000333500a988 */ /* 0x000fe20008000804 */
[----:B------:R-:W-:Y:S01]  /*0770*/  BAR.SYNC.DEFER_BLOCKING 0x0 ;  /* 0x0000000000007b1d */ /* 0x000fe20000010000 */
[----:B------:R-:W-:Y:S02]  /*0780*/  ISETP.NE.AND P6, PT, R15, RZ, PT ;  /* 0x000000ff0f00720c */ /* 0x000fe40003fc5270 */
[----:B------:R-:W-:Y:S02]  /*0790*/  ISETP.NE.AND P3, PT, R14, RZ, PT ;  /* 0x000000ff0e00720c */ /* 0x000fe40003f65270 */
[----:B------:R-:W-:Y:S02]  /*07a0*/  ISETP.NE.AND P4, PT, R12, RZ, PT ;  /* 0x000000ff0c00720c */ /* 0x000fe40003f85270 */
[----:B------:R-:W0:Y:S01]  /*07b0*/  LDS.128 R12, [UR4] ;  /* 0x00000004ff0c7984 */ /* 0x000e220008000c00 */
[----:B------:R-:W-:Y:S01]  /*07c0*/  IMAD.IADD R49, R51, 0x1, -R46 ;  /* 0x0000000133317824 */ /* 0x000fe200078e0a2e */
[----:B------:R-:W-:-:S04]  /*07d0*/  SHF.R.U32.HI R46, RZ, 0x5, R0 ;  /* 0x00000005ff2e7819 */ /* 0x000fc80000011600 */
[----:B------:R-:W-:Y:S02]  /*07e0*/  ISETP.NE.AND P2, PT, R46, 0x2, PT ;  /* 0x000000022e00780c */ /* 0x000fe40003f45270 */
[----:B------:R-:W-:Y:S02]  /*07f0*/  SEL R49, R49, RZ, P3 ;  /* 0x000000ff31317207 */ /* 0x000fe40001800000 */
[----:B------:R-:W-:Y:S01]  /*0800*/  ISETP.NE.AND P3, PT, R50, RZ, PT ;  /* 0x000000ff3200720c */ /* 0x000fe20003f65270 */
[----:B0-----:R-:W-:-:S04]  /*0810*/  IMAD.IADD R13, R12, 0x1, R13 ;  /* 0x000000010c0d7824 */ /* 0x001fc800078e020d */
[----:B------:R-:W-:Y:S01]  /*0820*/  IMAD.IADD R14, R14, 0x1, R13 ;  /* 0x000000010e0e7824 */ /* 0x000fe200078e020d */
[----:B------:R-:W-:Y:S02]  /*0830*/  SEL R12, R13, R12, !P2 ;  /* 0x0000000c0d0c7207 */ /* 0x000fe40005000000 */
[----:B------:R-:W-:Y:S01]  /*0840*/  ISETP.NE.AND P2, PT, R46, 0x3, PT ;  /* 0x000000032e00780c */ /* 0x000fe20003f45270 */
[----:B------:R-:W-:-:S03]  /*0850*/  IMAD.IADD R51, R15, 0x1, R14 ;  /* 0x000000010f337824 */ /* 0x000fc600078e020e */
[----:B------:R-:W-:Y:S02]  /*0860*/  SEL R50, R14, R12, !P2 ;  /* 0x0000000c0e327207 */ /* 0x000fe40005000000 */
[----:B------:R-:W0:Y:S01]  /*0870*/  LDS.128 R12, [UR4+0x10] ;  /* 0x00001004ff0c7984 */ /* 0x000e220008000c00 */
[----:B------:R-:W-:-:S04]  /*0880*/  ISETP.NE.AND P2, PT, R46, 0x4, PT ;  /* 0x000000042e00780c */ /* 0x000fc80003f45270 */
[C---:B------:R-:W-:Y:S02]  /*0890*/  SEL R50, R51.reuse, R50, !P2 ;  /* 0x0000003233327207 */ /* 0x040fe40005000000 */
[----:B------:R-:W-:Y:S01]  /*08a0*/  ISETP.NE.AND P2, PT, R46, 0x5, PT ;  /* 0x000000052e00780c */ /* 0x000fe20003f45270 */
[----:B0-----:R-:W-:-:S04]  /*08b0*/  IMAD.IADD R12, R51, 0x1, R12 ;  /* 0x00000001330c7824 */ /* 0x001fc800078e020c */
[----:B------:R-:W-:Y:S01]  /*08c0*/  IMAD.IADD R13, R13, 0x1, R12 ;  /* 0x000000010d0d7824 */ /* 0x000fe200078e020c */
[----:B------:R-:W-:Y:S02]  /*08d0*/  SEL R50, R12, R50, !P2 ;  /* 0x000000320c327207 */ /* 0x000fe40005000000 */
[----:B------:R-:W-:Y:S01]  /*08e0*/  ISETP.NE.AND P2, PT, R46, 0x6, PT ;  /* 0x000000062e00780c */ /* 0x000fe20003f45270 */
[----:B------:R-:W-:-:S03]  /*08f0*/  IMAD.IADD R14, R14, 0x1, R13 ;  /* 0x000000010e0e7824 */ /* 0x000fc600078e020d */
        /* <DEDUP_REMOVED lines=11> */
[----:B------:R-:W-:-:S04]  /*09b0*/  ISETP.NE.AND P2, PT, R46, 0xa, PT ;  /* 0x0000000a2e00780c */ /* 0x000fc80003f45270 */
[----:B------:R-:W-:Y:S02]  /*09c0*/  SEL R50, R13, R50, !P2 ;  /* 0x000000320d327207 */ /* 0x000fe40005000000 */
[----:B------:R-:W-:Y:S01]  /*09d0*/  ISETP.GE.U32.AND P2, PT, R0, 0x20, PT ;  /* 0x000000200000780c */ /* 0x000fe20003f46070 */
[----:B------:R-:W-:-:S03]  /*09e0*/  IMAD.IADD R13, R14, 0x1, R13 ;  /* 0x000000010e0d7824 */ /* 0x000fc600078e020d */
[----:B------:R-:W-:-:S05]  /*09f0*/  SEL R12, R50, RZ, P2 ;  /* 0x000000ff320c7207 */ /* 0x000fca0001000000 */
[----:B------:R-:W-:Y:S01]  /*0a00*/  IMAD.IADD R12, R12, 0x1, R49 ;  /* 0x000000010c0c7824 */ /* 0x000fe200078e0231 */
[----:B------:R-:W-:-:S03]  /*0a10*/  IADD3 R49, PT, PT, -R13, 0x1340, RZ ;  /* 0x000013400d317810 */ /* 0x000fc60007ffe1ff */
[C---:B------:R-:W-:Y:S01]  /*0a20*/  IMAD.IADD R46, R47.reuse, 0x1, -R12 ;  /* 0x000000012f2e7824 */ /* 0x040fe200078e0a0c */
[----:B------:R-:W-:Y:S01]  /*0a30*/  IADD3 R14, PT, PT, R47, -R12, -R44 ;  /* 0x8000000c2f0e7210 */ /* 0x000fe20007ffe82c */
[----:B------:R-:W-:-:S04]  /*0a40*/  IMAD.IADD R15, R12, 0x1, R49 ;  /* 0x000000010c0f7824 */ /* 0x000fc800078e0231 */
[----:B------:R-:W-:Y:S01]  /*0a50*/  VIADD R14, R14, 0x1 ;  /* 0x000000010e0e7836 */ /* 0x000fe20000000000 */
[----:B------:R-:W-:Y:S01]  /*0a60*/  SEL R46, R15, R46, !P0 ;  /* 0x0000002e0f2e7207 */ /* 0x000fe20004000000 */
[----:B------:R-:W-:Y:S01]  /*0a70*/  IMAD.IADD R15, R44, 0x1, R15 ;  /* 0x000000012c0f7824 */ /* 0x000fe200078e020f */
[----:B------:R-:W-:Y:S02]  /*0a80*/  ISETP.NE.AND P0, PT, R29, RZ, PT ;  /* 0x000000ff1d00720c */ /* 0x000fe40003f05270 */
[--C-:B------:R-:W-:Y:S01]  /*0a90*/  IADD3 R29, PT, PT, R47, -R23, -R12.reuse ;  /* 0x800000172f1d7210 */ /* 0x100fe20007ffe80c */
[----:B------:R-:W-:Y:S01]  /*0aa0*/  IMAD.IADD R28, R28, 0x1, R12 ;  /* 0x000000011c1c7824 */ /* 0x000fe200078e020c */
[----:B------:R-:W-:Y:S01]  /*0ab0*/  SEL R23, R15, R14, !P1 ;  /* 0x0000000e0f177207 */ /* 0x000fe20004800000 */
[----:B------:R-:W-:Y:S02]  /*0ac0*/  IMAD.IADD R15, R21, 0x1, R15 ;  /* 0x00000001150f7824 */ /* 0x000fe400078e020f */
[----:B------:R-:W-:-:S02]  /*0ad0*/  VIADD R21, R29, 0x2 ;  /* 0x000000021d157836 */ /* 0x000fc40000000000 */
[----:B------:R-:W-:Y:S02]  /*0ae0*/  IMAD.IADD R14, R26, 0x1, R28 ;  /* 0x000000011a0e7824 */ /* 0x000fe400078e021c */
[----:B------:R-:W-:Y:S01]  /*0af0*/  IMAD.IADD R29, R22, 0x1, R15 ;  /* 0x00000001161d7824 */ /* 0x000fe200078e020f */
[----:B------:R-:W-:Y:S02]  /*0b00*/  SEL R21, R15, R21, !P6 ;  /* 0x000000150f157207 */ /* 0x000fe40007000000 */
[C---:B------:R-:W-:Y:S01]  /*0b10*/  IADD3 R22, PT, PT, R47.reuse, 0x4, -R14 ;  /* 0x000000042f167810 */ /* 0x040fe20007ffe80e */
[----:B------:R-:W-:Y:S01]  /*0b20*/  IMAD.IADD R15, R26, 0x1, R29 ;  /* 0x000000011a0f7824 */ /* 0x000fe200078e021d */
[----:B------:R-:W-:Y:S01]  /*0b30*/  IADD3 R28, PT, PT, R47, 0x3, -R28 ;  /* 0x000000032f1c7810 */ /* 0x000fe20007ffe81c */
[----:B------:R-:W-:-:S03]  /*0b40*/  IMAD.IADD R14, R27, 0x1, R14 ;  /* 0x000000011b0e7824 */ /* 0x000fc600078e020e */
[----:B------:R-:W-:Y:S01]  /*0b50*/  SEL R22, R15, R22, !P4 ;  /* 0x000000160f167207 */ /* 0x000fe20006000000 */
[----:B------:R-:W-:Y:S01]  /*0b60*/  IMAD.IADD R15, R27, 0x1, R15 ;  /* 0x000000011b0f7824 */ /* 0x000fe200078e020f */
[----:B------:R-:W-:Y:S02]  /*0b70*/  ISETP.NE.AND P4, PT, R0, RZ, PT ;  /* 0x000000ff0000720c */ /* 0x000fe40003f85270 */
[----:B------:R-:W-:Y:S01]  /*0b80*/  SEL R26, R29, R28, !P5 ;  /* 0x0000001c1d1a7207 */ /* 0x000fe20006800000 */
[C-C-:B------:R-:W-:Y:S01]  /*0b90*/  IMAD.IADD R28, R30.reuse, 0x1, R14.reuse ;  /* 0x000000011e1c7824 */ /* 0x140fe200078e020e */
[----:B------:R-:W-:Y:S01]  /*0ba0*/  IADD3 R27, PT, PT, R47, 0x5, -R14 ;  /* 0x000000052f1b7810 */ /* 0x000fe20007ffe80e */
[----:B------:R-:W-:Y:S01]  /*0bb0*/  IMAD.IADD R30, R30, 0x1, R15 ;  /* 0x000000011e1e7824 */ /* 0x000fe200078e020f */
[----:B------:R-:W-:Y:S02]  /*0bc0*/  ISETP.NE.AND P2, PT, R48, RZ, PT ;  /* 0x000000ff3000720c */ /* 0x000fe40003f45270 */
[----:B------:R-:W-:-:S02]  /*0bd0*/  SEL R27, R15, R27, !P3 ;  /* 0x0000001b0f1b7207 */ /* 0x000fc40005800000 */
[C---:B------:R-:W-:Y:S02]  /*0be0*/  IADD3 R14, PT, PT, R47.reuse, 0x6, -R28 ;  /* 0x000000062f0e7810 */ /* 0x040fe40007ffe81c */
[----:B------:R-:W-:Y:S02]  /*0bf0*/  IADD3 R15, PT, PT, R47, -R28, -R31 ;  /* 0x8000001c2f0f7210 */ /* 0x000fe40007ffe81f */
[----:B------:R-:W-:-:S03]  /*0c00*/  SEL R28, R30, R14, !P2 ;  /* 0x0000000e1e1c7207 */ /* 0x000fc60005000000 */
[----:B------:R-:W-:Y:S02]  /*0c10*/  VIADD R29, R15, 0x7 ;  /* 0x000000070f1d7836 */ /* 0x000fe40000000000 */
[----:B------:R-:W0:Y:S01]  /*0c20*/  @!P4 LDC.64 R14, c[0x0][0x3a0] ;  /* 0x0000e800ff0ecb82 */ /* 0x000e220000000a00 */
[----:B------:R-:W-:Y:S02]  /*0c30*/  IMAD.IADD R30, R31, 0x1, R30 ;  /* 0x000000011f1e7824 */ /* 0x000fe400078e021e */
[--C-:B------:R-:W-:Y:S01]  /*0c40*/  IMAD.IADD R42, R42, 0x1, R12.reuse ;  /* 0x000000012a2a7824 */ /* 0x100fe200078e020c */
[----:B------:R-:W-:Y:S02]  /*0c50*/  IADD3 R12, PT, PT, R47, -R38, -R12 ;  /* 0x800000262f0c7210 */ /* 0x000fe40007ffe80c */
[----:B------:R-:W-:Y:S01]  /*0c60*/  SEL R29, R30, R29, !P0 ;  /* 0x0000001d1e1d7207 */ /* 0x000fe20004000000 */
[----:B------:R-:W-:Y:S01]  /*0c70*/  IMAD.IADD R30, R34, 0x1, R30 ;  /* 0x00000001221e7824 */ /* 0x000fe200078e021e */
[----:B------:R-:W-:Y:S01]  /*0c80*/  ISETP.NE.AND P1, PT, R32, RZ, PT ;  /* 0x000000ff2000720c */ /* 0x000fe20003f25270 */
[----:B------:R-:W-:-:S05]  /*0c90*/  VIADD R12, R12, 0x8 ;  /* 0x000000080c0c7836 */ /* 0x000fca0000000000 */
[----:B------:R-:W-:Y:S01]  /*0ca0*/  SEL R31, R30, R12, !P1 ;  /* 0x0000000c1e1f7207 */ /* 0x000fe20004800000 */
[----:B------:R-:W-:Y:S01]  /*0cb0*/  @!P4 IMAD.MOV.U32 R12, RZ, RZ, 0x65 ;  /* 0x00000065ff0cc424 */ /* 0x000fe200078e00ff */
[----:B------:R-:W-:Y:S01]  /*0cc0*/  ISETP.NE.AND P3, PT, R36, RZ, PT ;  /* 0x000000ff2400720c */ /* 0x000fe20003f65270 */
[C---:B------:R-:W-:Y:S02]  /*0cd0*/  IMAD.IADD R36, R40.reuse, 0x1, R42 ;  /* 0x0000000128247824 */ /* 0x040fe400078e022a */
[----:B------:R-:W-:Y:S01]  /*0ce0*/  IMAD.IADD R37, R37, 0x1, R30 ;  /* 0x0000000125257824 */ /* 0x000fe200078e021e */
[----:B0-----:R0:W-:Y:S01]  /*0cf0*/  @!P4 ST.E.64.STRONG.GPU desc[UR8][R14.64+0x100], R12 ;  /* 0x0001000c0e00c985 */ /* 0x0011e2000c10fb08 */
[----:B------:R-:W-:Y:S01]  /*0d00*/  IMAD.IADD R34, R41, 0x1, R36 ;  /* 0x0000000129227824 */ /* 0x000fe200078e0224 */
[----:B------:R-:W-:Y:S01]  /*0d10*/  ISETP.NE.AND P0, PT, R43, RZ, PT ;  /* 0x000000ff2b00720c */ /* 0x000fe20003f05270 */
[----:B------:R-:W-:Y:S02]  /*0d20*/  IMAD.IADD R40, R40, 0x1, R37 ;  /* 0x0000000128287824 */ /* 0x000fe400078e0225 */
[----:B------:R-:W-:Y:S01]  /*0d30*/  IMAD.IADD R38, R45, 0x1, R34 ;  /* 0x000000012d267824 */ /* 0x000fe200078e0222 */
[----:B------:R-:W-:Y:S01]  /*0d40*/  ISETP.NE.AND P6, PT, R33, RZ, PT ;  /* 0x000000ff2100720c */ /* 0x000fe20003fc5270 */
[----:B------:R-:W-:-:S03]  /*0d50*/  IMAD.IADD R41, R41, 0x1, R40 ;  /* 0x0000000129297824 */ /* 0x000fc600078e0228 */
[C---:B------:R-:W-:Y:S02]  /*0d60*/  IADD3 R33, PT, PT, R47.reuse, 0xc, -R38 ;  /* 0x0000000c2f217810 */ /* 0x040fe40007ffe826 */
[----:B------:R-:W-:Y:S01]  /*0d70*/  IADD3 R38, PT, PT, R47, -R38, -R20 ;  /* 0x800000262f267210 */ /* 0x000fe20007ffe814 */
[----:B------:R-:W-:Y:S01]  /*0d80*/  IMAD.IADD R45, R45, 0x1, R41 ;  /* 0x000000012d2d7824 */ /* 0x000fe200078e0229 */
[----:B------:R-:W-:Y:S01]  /*0d90*/  LEA R46, R46, UR4, 0x2 ;  /* 0x000000042e2e7c11 */ /* 0x000fe2000f8e10ff */
[----:B------:R-:W-:Y:S01]  /*0da0*/  BAR.SYNC.DEFER_BLOCKING 0x0 ;  /* 0x0000000000007b1d */ /* 0x000fe20000010000 */
[----:B------:R-:W-:Y:S01]  /*0db0*/  IADD3 R32, PT, PT, R47, 0x9, -R42 ;  /* 0x000000092f207810 */ /* 0x000fe20007ffe82a */
[----:B------:R-:W-:Y:S01]  /*0dc0*/  VIADD R30, R38, 0xd ;  /* 0x0000000d261e7836 */ /* 0x000fe20000000000 */
[----:B------:R-:W-:Y:S01]  /*0dd0*/  LEA R23, R23, UR4, 0x2 ;  /* 0x0000000417177c11 */ /* 0x000fe2000f8e10ff */
[----:B------:R-:W-:Y:S01]  /*0de0*/  @!P0 IMAD.IADD R30, R20, 0x1, R45 ;  /* 0x00000001141e8824 */ /* 0x000fe200078e022d */
[----:B------:R-:W-:-:S02]  /*0df0*/  ISETP.NE.AND P5, PT, R35, RZ, PT ;  /* 0x000000ff2300720c */ /* 0x000fc40003fa5270 */
[----:B------:R-:W-:Y:S02]  /*0e00*/  IADD3 R36, PT, PT, R47, 0xa, -R36 ;  /* 0x0000000a2f247810 */ /* 0x000fe40007ffe824 */
[----:B------:R-:W-:Y:S02]  /*0e10*/  LEA R20, R21, UR4, 0x2 ;  /* 0x0000000415147c11 */ /* 0x000fe4000f8e10ff */
[----:B------:R-:W-:Y:S02]  /*0e20*/  IADD3 R34, PT, PT, R47, 0xb, -R34 ;  /* 0x0000000b2f227810 */ /* 0x000fe40007ffe822 */
[----:B------:R-:W-:Y:S02]  /*0e30*/  LEA R21, R26, UR4, 0x2 ;  /* 0x000000041a157c11 */ /* 0x000fe4000f8e10ff */
[----:B------:R-:W-:Y:S02]  /*0e40*/  ISETP.NE.AND P2, PT, R39, RZ, PT ;  /* 0x000000ff2700720c */ /* 0x000fe40003f45270 */
[----:B------:R-:W-:-:S02]  /*0e50*/  LEA R22, R22, UR4, 0x2 ;  /* 0x0000000416167c11 */ /* 0x000fc4000f8e10ff */
[----:B------:R-:W-:Y:S02]  /*0e60*/  SEL R32, R37, R32, !P6 ;  /* 0x0000002025207207 */ /* 0x000fe40007000000 */
[----:B------:R-:W-:Y:S02]  /*0e70*/  LEA R27, R27, UR4, 0x2 ;  /* 0x000000041b1b7c11 */ /* 0x000fe4000f8e10ff */
[----:B------:R-:W-:Y:S01]  /*0e80*/  SEL R36, R40, R36, !P5 ;  /* 0x0000002428247207 */ /* 0x000fe20006800000 */
[----:B------:R-:W-:Y:S01]  /*0e90*/  STS [R46], R19 ;  /* 0x000000132e007388 */ /* 0x000fe20000000800 */
[----:B------:R-:W-:Y:S02]  /*0ea0*/  LEA R28, R28, UR4, 0x2 ;  /* 0x000000041c1c7c11 */ /* 0x000fe4000f8e10ff */
[----:B------:R-:W-:Y:S01]  /*0eb0*/  SEL R34, R41, R34, !P3 ;  /* 0x0000002229227207 */ /* 0x000fe20005800000 */
[----:B------:R-:W-:Y:S01]  /*0ec0*/  STS [R23], R18 ;  /* 0x0000001217007388 */ /* 0x000fe20000000800 */
[----:B------:R-:W-:-:S02]  /*0ed0*/  LEA R29, R29, UR4, 0x2 ;  /* 0x000000041d1d7c11 */ /* 0x000fc4000f8e10ff */
[----:B------:R-:W-:Y:S01]  /*0ee0*/  ISETP.GE.AND P0, PT, R0, R49, PT ;  /* 0x000000310000720c */ /* 0x000fe20003f06270 */
[----:B------:R1:W-:Y:S01]  /*0ef0*/  STS [R20], R17 ;  /* 0x0000001114007388 */ /* 0x0003e20000000800 */
[----:B------:R-:W-:Y:S02]  /*0f00*/  SEL R33, R45, R33, !P2 ;  /* 0x000000212d217207 */ /* 0x000fe40005000000 */
[----:B0-----:R-:W-:Y:S01]  /*0f10*/  LEA R12, R31, UR4, 0x2 ;  /* 0x000000041f0c7c11 */ /* 0x001fe2000f8e10ff */
[----:B------:R0:W-:Y:S01]  /*0f20*/  STS [R21], R16 ;  /* 0x0000001015007388 */ /* 0x0001e20000000800 */
[----:B------:R-:W-:Y:S02]  /*0f30*/  LEA R13, R32, UR4, 0x2 ;  /* 0x00000004200d7c11 */ /* 0x000fe4000f8e10ff */
[----:B------:R-:W-:Y:S01]  /*0f40*/  LEA R36, R36, UR4, 0x2 ;  /* 0x0000000424247c11 */ /* 0x000fe2000f8e10ff */
[----:B------:R0:W-:Y:S01]  /*0f50*/  STS [R22], R11 ;  /* 0x0000000b16007388 */ /* 0x0001e20000000800 */
[----:B------:R-:W-:-:S03]  /*0f60*/  LEA R15, R34, UR4, 0x2 ;  /* 0x00000004220f7c11 */ /* 0x000fc6000f8e10ff */
[----:B------:R0:W-:Y:S01]  /*0f70*/  STS [R27], R10 ;  /* 0x0000000a1b007388 */ /* 0x0001e20000000800 */
[----:B------:R-:W-:-:S03]  /*0f80*/  LEA R14, R33, UR4, 0x2 ;  /* 0x00000004210e7c11 */ /* 0x000fc6000f8e10ff */
[----:B------:R0:W-:Y:S01]  /*0f90*/  STS [R28], R9 ;  /* 0x000000091c007388 */ /* 0x0001e20000000800 */
[----:B-1----:R-:W-:-:S03]  /*0fa0*/  LEA R17, R30, UR4, 0x2 ;  /* 0x000000041e117c11 */ /* 0x002fc6000f8e10ff */
[----:B------:R0:W-:Y:S04]  /*0fb0*/  STS [R29], R8 ;  /* 0x000000081d007388 */ /* 0x0001e80000000800 */
[----:B------:R0:W-:Y:S04]  /*0fc0*/  STS [R12], R7 ;  /* 0x000000070c007388 */ /* 0x0001e80000000800 */
[----:B------:R0:W-:Y:S04]  /*0fd0*/  STS [R13], R6 ;  /* 0x000000060d007388 */ /* 0x0001e80000000800 */
[----:B------:R0:W-:Y:S01]  /*0fe0*/  STS [R36], R5 ;  /* 0x0000000524007388 */ /* 0x0001e20000000800 */
[----:B------:R-:W-:Y:S03]  /*0ff0*/  BSSY.RECONVERGENT B0, `(.L_x_2) ;  /* 0x000001f000007945 */ /* 0x000fe60003800200 */
[----:B------:R0:W-:Y:S04]  /*1000*/  STS [R15], R4 ;  /* 0x000000040f007388 */ /* 0x0001e80000000800 */
[----:B------:R0:W-:Y:S04]  /*1010*/  STS [R14], R3 ;  /* 0x000000030e007388 */ /* 0x0001e80000000800 */
[----:B------:R0:W-:Y:S01]  /*1020*/  STS [R17], R2 ;  /* 0x0000000211007388 */ /* 0x0001e20000000800 */
[----:B------:R-:W-:Y:S06]  /*1030*/  BAR.SYNC.DEFER_BLOCKING 0x0 ;  /* 0x0000000000007b1d */ /* 0x000fec0000010000 */
[----:B------:R-:W-:Y:S05]  /*1040*/  @P0 BRA `(.L_x_3) ;  /* 0x0000000000400947 */ /* 0x000fea0003800000 */
[----:B------:R-:W-:Y:S01]  /*1050*/  UISETP.NE.AND UP0, UPT, UR6, URZ, UPT ;  /* 0x000000ff0600728c */ /* 0x000fe2000bf05270 */
[----:B0-----:R-:W-:Y:S01]  /*1060*/  CS2R R4, SRZ ;  /* 0x0000000000047805 */ /* 0x001fe2000001ff00 */
[----:B------:R-:W0:Y:S04]  /*1070*/  LDCU.64 UR10, c[0x0][0x3c0] ;  /* 0x00007800ff0a77ac */ /* 0x000e280008000a00 */
[----:B------:R-:W-:-:S13]  /*1080*/  PLOP3.LUT P0, PT, PT, PT, UP0, 0x80, 0x8 ;  /* 0x000000000008781c */ /* 0x000fda0003f0f008 */
[----:B------:R-:W-:Y:S05]  /*1090*/  @P0 BRA `(.L_x_4) ;  /* 0x0000000000100947 */ /* 0x000fea0003800000 */
[----:B------:R-:W1:Y:S02]  /*10a0*/  LDC.64 R2, c[0x0][0x3d0] ;  /* 0x0000f400ff027b82 */ /* 0x000e640000000a00 */
[----:B-1----:R-:W2:Y:S02]  /*10b0*/  LDG.E.64 R2, desc[UR8][R2.64] ;  /* 0x0000000802027981 */ /* 0x002ea4000c1e1b00 */
[----:B--2---:R-:W-:-:S05]  /*10c0*/  IADD3 R5, P1, PT, -R2, R24, RZ ;  /* 0x0000001802057210 */ /* 0x004fca0007f3e1ff */
[----:B------:R-:W-:-:S08]  /*10d0*/  IMAD.X R4, R25, 0x1, ~R3, P1 ;  /* 0x0000000119047824 */ /* 0x000fd000008e0e03 */
.L_x_4:
[----:B------:R-:W-:-:S04]  /*10e0*/  IADD3 R6, P1, PT, R0, R5, RZ ;  /* 0x0000000500067210 */ /* 0x000fc80007f3e0ff */
[----:B------:R-:W-:Y:S01]  /*10f0*/  LOP3.LUT R6, RZ, R6, RZ, 0x33, !PT ;  /* 0x00000006ff067212 */ /* 0x000fe200078e33ff */
[----:B------:R-:W-:-:S03]  /*1100*/  IMAD.X R5, RZ, RZ, R4, P1 ;  /* 0x000000ffff057224 */ /* 0x000fc600008e0604 */
[----:B0-----:R-:W-:Y:S02]  /*1110*/  IADD3 R6, P1, PT, R6, UR10, RZ ;  /* 0x0000000a06067c10 */ /* 0x001fe4000ff3e0ff */
[----:B------:R-:W-:-:S04]  /*1120*/  LOP3.LUT R5, RZ, R5, RZ, 0x33, !PT ;  /* 0x00000005ff057212 */ /* 0x000fc800078e33ff */
[----:B------:R-:W-:Y:S01]  /*1130*/  IADD3.X R5, PT, PT, R5, UR11, RZ, P1, !PT ;  /* 0x0000000b05057c10 */ /* 0x000fe20008ffe4ff */
[----:B------:R-:W-:Y:S06]  /*1140*/  BRA `(.L_x_5) ;  /* 0x0000000000247947 */ /* 0x000fec0003800000 */
.L_x_3:
[----:B------:R-:W-:Y:S01]  /*1150*/  UISETP.NE.AND UP0, UPT, UR6, URZ, UPT ;  /* 0x000000ff0600728c */ /* 0x000fe2000bf05270 */
[----:B0-----:R-:W-:Y:S01]  /*1160*/  IMAD.IADD R5, R0, 0x1, -R49 ;  /* 0x0000000100057824 */ /* 0x001fe200078e0a31 */
[----:B------:R-:W-:-:S04]  /*1170*/  CS2R R2, SRZ ;  /* 0x0000000000027805 */ /* 0x000fc8000001ff00 */
[----:B------:R-:W-:-:S13]  /*1180*/  PLOP3.LUT P0, PT, PT, PT, UP0, 0x80, 0x8 ;  /* 0x000000000008781c */ /* 0x000fda0003f0f008 */
[----:B------:R-:W-:Y:S05]  /*1190*/  @P0 BRA `(.L_x_6) ;  /* 0x0000000000080947 */ /* 0x000fea0003800000 */
[----:B------:R-:W0:Y:S02]  /*11a0*/  LDC.64 R2, c[0x0][0x3d0] ;  /* 0x0000f400ff027b82 */ /* 0x000e240000000a00 */
[----:B0-----:R-:W5:Y:S02]  /*11b0*/  LDG.E.64 R2, desc[UR8][R2.64] ;  /* 0x0000000802027981 */ /* 0x001f64000c1e1b00 */
.L_x_6:
[----:B-----5:R-:W-:-:S04]  /*11c0*/  IADD3 R6, P1, PT, R5, R2, RZ ;  /* 0x0000000205067210 */ /* 0x020fc80007f3e0ff */
[----:B------:R-:W-:-:S09]  /*11d0*/  LEA.HI.X.SX32 R5, R5, R3, 0x1, P1 ;  /* 0x0000000305057211 */ /* 0x000fd200008f0eff */
.L_x_5:
[----:B------:R-:W-:Y:S05]  /*11e0*/  BSYNC.RECONVERGENT B0 ;  /* 0x0000000000007941 */ /* 0x000fea0003800200 */
.L_x_2:
[----:B------:R-:W-:Y:S01]  /*11f0*/  LEA R2, R0, UR4, 0x2 ;  /* 0x0000000400027c11 */ /* 0x000fe2000f8e10ff */
[----:B------:R-:W0:Y:S01]  /*1200*/  LDCU.64 UR4, c[0x0][0x390] ;  /* 0x00007200ff0477ac */ /* 0x000e220008000a00 */
[----:B------:R-:W-:Y:S03]  /*1210*/  BSSY.RECONVERGENT B0, `(.L_x_7) ;  /* 0x0000022000007945 */ /* 0x000fe60003800200 */
[----:B------:R-:W1:Y:S01]  /*1220*/  LDS R3, [R2] ;  /* 0x0000000002037984 */ /* 0x000e620000000800 */
[----:B0-----:R-:W-:-:S04]  /*1230*/  LEA R4, P1, R6, UR4, 0x2 ;  /* 0x0000000406047c11 */ /* 0x001fc8000f8210ff */
[----:B------:R-:W-:Y:S01]  /*1240*/  LEA.HI.X R5, R6, UR5, R5, 0x2, P1 ;  /* 0x0000000506057c11 */ /* 0x000fe200088f1405 */
[----:B------:R-:W-:-:S05]  /*1250*/  VIADD R6, R0, 0x160 ;  /* 0x0000016000067836 */ /* 0x000fca0000000000 */
[----:B------:R-:W-:Y:S01]  /*1260*/  ISETP.GE.AND P1, PT, R6, R49, PT ;  /* 0x000000310600720c */ /* 0x000fe20003f26270 */
[----:B-1----:R0:W-:-:S12]  /*1270*/  STG.E desc[UR8][R4.64], R3 ;  /* 0x0000000304007986 */ /* 0x0021d8000c101908 */
[----:B------:R-:W-:Y:S05]  /*1280*/  @!P1 BRA `(.L_x_8) ;  /* 0x0000000000289947 */ /* 0x000fea0003800000 */
[----:B------:R-:W-:Y:S01]  /*1290*/  BSSY.RECONVERGENT B1, `(.L_x_9) ;  /* 0x0000006000017945 */ /* 0x000fe20003800200 */
[----:B0-----:R-:W-:Y:S01]  /*12a0*/  IMAD.IADD R3, R6, 0x1, -R49 ;  /* 0x0000000106037824 */ /* 0x001fe200078e0a31 */
[----:B------:R-:W-:Y:S02]  /*12b0*/  CS2R R4, SRZ ;  /* 0x0000000000047805 */ /* 0x000fe4000001ff00 */
[----:B------:R-:W-:Y:S05]  /*12c0*/  @P0 BRA `(.L_x_10) ;  /* 0x0000000000080947 */ /* 0x000fea0003800000 */
[----:B------:R-:W0:Y:S02]  /*12d0*/  LDC.64 R4, c[0x0][0x3d0] ;  /* 0x0000f400ff047b82 */ /* 0x000e240000000a00 */
[----:B0-----:R-:W5:Y:S02]  /*12e0*/  LDG.E.64 R4, desc[UR8][R4.64] ;  /* 0x0000000804047981 */ /* 0x001f64000c1e1b00 */
.L_x_10:
[----:B------:R-:W-:Y:S05]  /*12f0*/  BSYNC.RECONVERGENT B1 ;  /* 0x0000000000017941 */ /* 0x000fea0003800200 */
.L_x_9:
[----:B-----5:R-:W-:-:S04]  /*1300*/  IADD3 R6, P1, PT, R3, R4, RZ ;  /* 0x0000000403067210 */ /* 0x020fc80007f3e0ff */
[----:B------:R-:W-:Y:S01]  /*1310*/  LEA.HI.X.SX32 R5, R3, R5, 0x1, P1 ;  /* 0x0000000503057211 */ /* 0x000fe200008f0eff */
[----:B------:R-:W-:Y:S08]  /*1320*/  BRA `(.L_x_11) ;  /* 0x0000000000407947 */ /* 0x000ff00003800000 */
.L_x_8:
[----:B------:R-:W-:Y:S01]  /*1330*/  BSSY.RECONVERGENT B1, `(.L_x_12) ;  /* 0x0000008000017945 */ /* 0x000fe20003800200 */
[----:B0-----:R-:W-:Y:S02]  /*1340*/  IMAD.MOV.U32 R3, RZ, RZ, RZ ;  /* 0x000000ffff037224 */ /* 0x001fe400078e00ff */
[----:B------:R-:W-:Y:S01]  /*1350*/  IMAD.MOV.U32 R7, RZ, RZ, RZ ;  /* 0x000000ffff077224 */ /* 0x000fe200078e00ff */
[----:B------:R-:W-:Y:S06]  /*1360*/  @P0 BRA `(.L_x_13) ;  /* 0x0000000000100947 */ /* 0x000fec0003800000 */
[----:B------:R-:W0:Y:S02]  /*1370*/  LDC.64 R4, c[0x0][0x3d0] ;  /* 0x0000f400ff047b82 */ /* 0x000e240000000a00 */
[----:B0-----:R-:W2:Y:S02]  /*1380*/  LDG.E.64 R4, desc[UR8][R4.64] ;  /* 0x0000000804047981 */ /* 0x001ea4000c1e1b00 */
[----:B--2---:R-:W-:-:S05]  /*1390*/  IADD3 R3, P1, PT, -R4, R24, RZ ;  /* 0x0000001804037210 */ /* 0x004fca0007f3e1ff */
[----:B------:R-:W-:-:S08]  /*13a0*/  IMAD.X R7, R25, 0x1, ~R5, P1 ;  /* 0x0000000119077824 */ /* 0x000fd000008e0e05 */
.L_x_13:
[----:B------:R-:W-:Y:S05]  /*13b0*/  BSYNC.RECONVERGENT B1 ;  /* 0x0000000000017941 */ /* 0x000fea0003800200 */
.L_x_12:
[----:B------:R-:W0:Y:S01]  /*13c0*/  LDCU.64 UR6, c[0x0][0x3c0] ;  /* 0x00007800ff0677ac */ /* 0x000e220008000a00 */
[----:B------:R-:W-:-:S04]  /*13d0*/  IADD3 R3, P1, PT, R6, R3, RZ ;  /* 0x0000000306037210 */ /* 0x000fc80007f3e0ff */
[----:B------:R-:W-:Y:S01]  /*13e0*/  LOP3.LUT R3, RZ, R3, RZ, 0x33, !PT ;  /* 0x00000003ff037212 */ /* 0x000fe200078e33ff */
[----:B------:R-:W-:-:S03]  /*13f0*/  IMAD.X R4, RZ, RZ, R7, P1 ;  /* 0x000000ffff047224 */ /* 0x000fc600008e0607 */
[----:B0-----:R-:W-:Y:S02]  /*1400*/  IADD3 R6, P1, PT, R3, UR6, RZ ;  /* 0x0000000603067c10 */ /* 0x001fe4000ff3e0ff */
[----:B------:R-:W-:-:S04]  /*1410*/  LOP3.LUT R3, RZ, R4, RZ, 0x33, !PT ;  /* 0x00000004ff037212 */ /* 0x000fc800078e33ff */
[----:B------:R-:W-:-:S07]  /*1420*/  IADD3.X R5, PT, PT, R3, UR7, RZ, P1, !PT ;  /* 0x0000000703057c10 */ /* 0x000fce0008ffe4ff */
.L_x_11:
[----:B------:R-:W-:Y:S05]  /*1430*/  BSYNC.RECONVERGENT B0 ;  /* 0x0000000000007941 */ /* 0x000fea0003800200 */
.L_x_7:
[----:B------:R-:W0:Y:S01]  /*1440*/  LDS R3, [R2+0x580] ;  /* 0x0005800002037984 */ /* 0x000e220000000800 */
[C---:B------:R-:W-:Y:S01]  /*1450*/  LEA R4, P1, R6.reuse, UR4, 0x2 ;  /* 0x0000000406047c11 */ /* 0x040fe2000f8210ff */
[----:B------:R-:W-:Y:S03]  /*1460*/  BSSY.RECONVERGENT B0, `(.L_x_14) ;  /* 0x0000020000007945 */ /* 0x000fe60003800200 */
[----:B------:R-:W-:Y:S01]  /*1470*/  LEA.HI.X R5, R6, UR5, R5, 0x2, P1 ;  /* 0x0000000506057c11 */ /* 0x000fe200088f1405 */
[----:B------:R-:W-:-:S05]  /*1480*/  VIADD R6, R0, 0x2c0 ;  /* 0x000002c000067836 */ /* 0x000fca0000000000 */
[----:B------:R-:W-:Y:S01]  /*1490*/  ISETP.GE.AND P1, PT, R6, R49, PT ;  /* 0x000000310600720c */ /* 0x000fe20003f26270 */
[----:B0-----:R0:W-:-:S12]  /*14a0*/  STG.E desc[UR8][R4.64], R3 ;  /* 0x0000000304007986 */ /* 0x0011d8000c101908 */
[----:B------:R-:W-:Y:S05]  /*14b0*/  @!P1 BRA `(.L_x_15) ;  /* 0x0000000000289947 */ /* 0x000fea0003800000 */
[----:B------:R-:W-:Y:S01]  /*14c0*/  BSSY.RECONVERGENT B1, `(.L_x_16) ;  /* 0x0000006000017945 */ /* 0x000fe20003800200 */
[----:B0-----:R-:W-:Y:S01]  /*14d0*/  IMAD.IADD R3, R6, 0x1, -R49 ;  /* 0x0000000106037824 */ /* 0x001fe200078e0a31 */
[----:B------:R-:W-:Y:S02]  /*14e0*/  CS2R R4, SRZ ;  /* 0x0000000000047805 */ /* 0x000fe4000001ff00 */
[----:B------:R-:W-:Y:S05]  /*14f0*/  @P0 BRA `(.L_x_17) ;  /* 0x0000000000080947 */ /* 0x000fea0003800000 */
[----:B------:R-:W0:Y:S02]  /*1500*/  LDC.64 R4, c[0x0][0x3d0] ;  /* 0x0000f400ff047b82 */ /* 0x000e240000000a00 */
[----:B0-----:R-:W5:Y:S02]  /*1510*/  LDG.E.64 R4, desc[UR8][R4.64] ;  /* 0x0000000804047981 */ /* 0x001f64000c1e1b00 */
.L_x_17:
[----:B------:R-:W-:Y:S05]  /*1520*/  BSYNC.RECONVERGENT B1 ;  /* 0x0000000000017941 */ /* 0x000fea0003800200 */
.L_x_16:
[----:B-----5:R-:W-:-:S04]  /*1530*/  IADD3 R6, P1, PT, R3, R4, RZ ;  /* 0x0000000403067210 */ /* 0x020fc80007f3e0ff */
[----:B------:R-:W-:Y:S01]  /*1540*/  LEA.HI.X.SX32 R5, R3, R5, 0x1, P1 ;  /* 0x0000000503057211 */ /* 0x000fe200008f0eff */
[----:B------:R-:W-:Y:S08]  /*1550*/  BRA `(.L_x_18) ;  /* 0x0000000000407947 */ /* 0x000ff00003800000 */
.L_x_15:
        /* <DEDUP_REMOVED lines=8> */
.L_x_20:
[----:B------:R-:W-:Y:S05]  /*15e0*/  BSYNC.RECONVERGENT B1 ;  /* 0x0000000000017941 */ /* 0x000fea0003800200 */
.L_x_19:
[----:B------:R-:W0:Y:S01]  /*15f0*/  LDCU.64 UR6, c[0x0][0x3c0] ;  /* 0x00007800ff0677ac */ /* 0x000e220008000a00 */
[----:B------:R-:W-:-:S04]  /*1600*/  IADD3 R3, P1, PT, R6, R3, RZ ;  /* 0x0000000306037210 */ /* 0x000fc80007f3e0ff */
[----:B------:R-:W-:Y:S01]  /*1610*/  LOP3.LUT R3, RZ, R3, RZ, 0x33, !PT ;  /* 0x00000003ff037212 */ /* 0x000fe200078e33ff */
[----:B------:R-:W-:-:S03]  /*1620*/  IMAD.X R4, RZ, RZ, R7, P1 ;  /* 0x000000ffff047224 */ /* 0x000fc600008e0607 */
[----:B0-----:R-:W-:Y:S02]  /*1630*/  IADD3 R6, P1, PT, R3, UR6, RZ ;  /* 0x0000000603067c10 */ /* 0x001fe4000ff3e0ff */
[----:B------:R-:W-:-:S04]  /*1640*/  LOP3.LUT R3, RZ, R4, RZ, 0x33, !PT ;  /* 0x00000004ff037212 */ /* 0x000fc800078e33ff */
[----:B------:R-:W-:-:S07]  /*1650*/  IADD3.X R5, PT, PT, R3, UR7, RZ, P1, !PT ;  /* 0x0000000703057c10 */ /* 0x000fce0008ffe4ff */
.L_x_18:
[----:B------:R-:W-:Y:S05]  /*1660*/  BSYNC.RECONVERGENT B0 ;  /* 0x0000000000007941 */ /* 0x000fea0003800200 */
.L_x_14:
        /* <DEDUP_REMOVED lines=14> */
.L_x_24:
[----:B------:R-:W-:Y:S05]  /*1750*/  BSYNC.RECONVERGENT B1 ;  /* 0x0000000000017941 */ /* 0x000fea0003800200 */
.L_x_23:
[----:B-----5:R-:W-:-:S04]  /*1760*/  IADD3 R6, P1, PT, R3, R4, RZ ;  /* 0x0000000403067210 */ /* 0x020fc80007f3e0ff */
[----:B------:R-:W-:Y:S01]  /*1770*/  LEA.HI.X.SX32 R5, R3, R5, 0x1, P1 ;  /* 0x0000000503057211 */ /* 0x000fe200008f0eff */
[----:B------:R-:W-:Y:S08]  /*1780*/  BRA `(.L_x_25) ;  /* 0x0000000000407947 */ /* 0x000ff00003800000 */
.L_x_22:
        /* <DEDUP_REMOVED lines=8> */
.L_x_27:
[----:B------:R-:W-:Y:S05]  /*1810*/  BSYNC.RECONVERGENT B1 ;  /* 0x0000000000017941 */ /* 0x000fea0003800200 */
.L_x_26:
[----:B------:R-:W0:Y:S01]  /*1820*/  LDCU.64 UR6, c[0x0][0x3c0] ;  /* 0x00007800ff0677ac */ /* 0x000e220008000a00 */
[----:B------:R-:W-:-:S04]  /*1830*/  IADD3 R3, P1, PT, R6, R3, RZ ;  /* 0x0000000306037210 */ /* 0x000fc80007f3e0ff */
[----:B------:R-:W-:Y:S01]  /*1840*/  LOP3.LUT R3, RZ, R3, RZ, 0x33, !PT ;  /* 0x00000003ff037212 */ /* 0x000fe200078e33ff */
[----:B------:R-:W-:-:S03]  /*1850*/  IMAD.X R4, RZ, RZ, R7, P1 ;  /* 0x000000ffff047224 */ /* 0x000fc600008e0607 */
[----:B0-----:R-:W-:Y:S02]  /*1860*/  IADD3 R6, P1, PT, R3, UR6, RZ ;  /* 0x0000000603067c10 */ /* 0x001fe4000ff3e0ff */
[----:B------:R-:W-:-:S04]  /*1870*/  LOP3.LUT R3, RZ, R4, RZ, 0x33, !PT ;  /* 0x00000004ff037212 */ /* 0x000fc800078e33ff */
[----:B------:R-:W-:-:S07]  /*1880*/  IADD3.X R5, PT, PT, R3, UR7, RZ, P1, !PT ;  /* 0x0000000703057c10 */ /* 0x000fce0008ffe4ff */
.L_x_25:
[----:B------:R-:W-:Y:S05]  /*1890*/  BSYNC.RECONVERGENT B0 ;  /* 0x0000000000007941 */ /* 0x000fea0003800200 */
.L_x_21:
        /* <DEDUP_REMOVED lines=14> */
.L_x_31:
[----:B------:R-:W-:Y:S05]  /*1980*/  BSYNC.RECONVERGENT B1 ;  /* 0x0000000000017941 */ /* 0x000fea0003800200 */
.L_x_30:
[----:B-----5:R-:W-:-:S04]  /*1990*/  IADD3 R6, P1, PT, R3, R4, RZ ;  /* 0x0000000403067210 */ /* 0x020fc80007f3e0ff */
[----:B------:R-:W-:Y:S01]  /*19a0*/  LEA.HI.X.SX32 R5, R3, R5, 0x1, P1 ;  /* 0x0000000503057211 */ /* 0x000fe200008f0eff */
[----:B------:R-:W-:Y:S08]  /*19b0*/  BRA `(.L_x_32) ;  /* 0x0000000000407947 */ /* 0x000ff00003800000 */
.L_x_29:
        /* <DEDUP_REMOVED lines=8> */
.L_x_34:
[----:B------:R-:W-:Y:S05]  /*1a40*/  BSYNC.RECONVERGENT B1 ;  /* 0x0000000000017941 */ /* 0x000fea0003800200 */
.L_x_33:
[----:B------:R-:W0:Y:S01]  /*1a50*/  LDCU.64 UR6, c[0x0][0x3c0] ;  /* 0x00007800ff0677ac */ /* 0x000e220008000a00 */
[----:B------:R-:W-:-:S04]  /*1a60*/  IADD3 R3, P1, PT, R6, R3, RZ ;  /* 0x0000000306037210 */ /* 0x000fc80007f3e0ff */
[----:B------:R-:W-:Y:S01]  /*1a70*/  LOP3.LUT R3, RZ, R3, RZ, 0x33, !PT ;  /* 0x00000003ff037212 */ /* 0x000fe200078e33ff */
[----:B------:R-:W-:-:S03]  /*1a80*/  IMAD.X R4, RZ, RZ, R7, P1 ;  /* 0x000000ffff047224 */ /* 0x000fc600008e0607 */
[----:B0-----:R-:W-:Y:S02]  /*1a90*/  IADD3 R6, P1, PT, R3, UR6, RZ ;  /* 0x0000000603067c10 */ /* 0x001fe4000ff3e0ff */
[----:B------:R-:W-:-:S04]  /*1aa0*/  LOP3.LUT R3, RZ, R4, RZ, 0x33, !PT ;  /* 0x00000004ff037212 */ /* 0x000fc800078e33ff */
[----:B------:R-:W-:-:S07]  /*1ab0*/  IADD3.X R5, PT, PT, R3, UR7, RZ, P1, !PT ;  /* 0x0000000703057c10 */ /* 0x000fce0008ffe4ff */
.L_x_32:
[----:B------:R-:W-:Y:S05]  /*1ac0*/  BSYNC.RECONVERGENT B0 ;  /* 0x0000000000007941 */ /* 0x000fea0003800200 */
.L_x_28:
        /* <DEDUP_REMOVED lines=14> */
.L_x_38:
[----:B------:R-:W-:Y:S05]  /*1bb0*/  BSYNC.RECONVERGENT B1 ;  /* 0x0000000000017941 */ /* 0x000fea0003800200 */
.L_x_37:
[----:B-----5:R-:W-:-:S04]  /*1bc0*/  IADD3 R6, P1, PT, R3, R4, RZ ;  /* 0x0000000403067210 */ /* 0x020fc80007f3e0ff */
[----:B------:R-:W-:Y:S01]  /*1bd0*/  LEA.HI.X.SX32 R5, R3, R5, 0x1, P1 ;  /* 0x0000000503057211 */ /* 0x000fe200008f0eff */
[----:B------:R-:W-:Y:S08]  /*1be0*/  BRA `(.L_x_39) ;  /* 0x0000000000407947 */ /* 0x000ff00003800000 */
.L_x_36:
        /* <DEDUP_REMOVED lines=8> */
.L_x_41:
[----:B------:R-:W-:Y:S05]  /*1c70*/  BSYNC.RECONVERGENT B1 ;  /* 0x0000000000017941 */ /* 0x000fea0003800200 */
.L_x_40:
[----:B------:R-:W0:Y:S01]  /*1c80*/  LDCU.64 UR6, c[0x0][0x3c0] ;  /* 0x00007800ff0677ac */ /* 0x000e220008000a00 */
[----:B------:R-:W-:-:S04]  /*1c90*/  IADD3 R3, P1, PT, R6, R3, RZ ;  /* 0x0000000306037210 */ /* 0x000fc80007f3e0ff */
[----:B------:R-:W-:Y:S01]  /*1ca0*/  LOP3.LUT R3, RZ, R3, RZ, 0x33, !PT ;  /* 0x00000003ff037212 */ /* 0x000fe200078e33ff */
[----:B------:R-:W-:-:S03]  /*1cb0*/  IMAD.X R4, RZ, RZ, R7, P1 ;  /* 0x000000ffff047224 */ /* 0x000fc600008e0607 */
[----:B0-----:R-:W-:Y:S02]  /*1cc0*/  IADD3 R6, P1, PT, R3, UR6, RZ ;  /* 0x0000000603067c10 */ /* 0x001fe4000ff3e0ff */
[----:B------:R-:W-:-:S04]  /*1cd0*/  LOP3.LUT R3, RZ, R4, RZ, 0x33, !PT ;  /* 0x00000004ff037212 */ /* 0x000fc800078e33ff */
[----:B------:R-:W-:-:S07]  /*1ce0*/  IADD3.X R5, PT, PT, R3, UR7, RZ, P1, !PT ;  /* 0x0000000703057c10 */ /* 0x000fce0008ffe4ff */
.L_x_39:
[----:B------:R-:W-:Y:S05]  /*1cf0*/  BSYNC.RECONVERGENT B0 ;  /* 0x0000000000007941 */ /* 0x000fea0003800200 */
.L_x_35:
        /* <DEDUP_REMOVED lines=14> */
.L_x_45:
[----:B------:R-:W-:Y:S05]  /*1de0*/  BSYNC.RECONVERGENT B1 ;  /* 0x0000000000017941 */ /* 0x000fea0003800200 */
.L_x_44:
[----:B-----5:R-:W-:-:S04]  /*1df0*/  IADD3 R6, P1, PT, R3, R4, RZ ;  /* 0x0000000403067210 */ /* 0x020fc80007f3e0ff */
[----:B------:R-:W-:Y:S01]  /*1e00*/  LEA.HI.X.SX32 R5, R3, R5, 0x1, P1 ;  /* 0x0000000503057211 */ /* 0x000fe200008f0eff */
[----:B------:R-:W-:Y:S08]  /*1e10*/  BRA `(.L_x_46) ;  /* 0x0000000000407947 */ /* 0x000ff00003800000 */
.L_x_43:
        /* <DEDUP_REMOVED lines=8> */
.L_x_48:
[----:B------:R-:W-:Y:S05]  /*1ea0*/  BSYNC.RECONVERGENT B1 ;  /* 0x0000000000017941 */ /* 0x000fea0003800200 */
.L_x_47:
[----:B------:R-:W0:Y:S01]  /*1eb0*/  LDCU.64 UR6, c[0x0][0x3c0] ;  /* 0x00007800ff0677ac */ /* 0x000e220008000a00 */
[----:B------:R-:W-:-:S04]  /*1ec0*/  IADD3 R3, P1, PT, R6, R3, RZ ;  /* 0x0000000306037210 */ /* 0x000fc80007f3e0ff */
[----:B------:R-:W-:Y:S01]  /*1ed0*/  LOP3.LUT R3, RZ, R3, RZ, 0x33, !PT ;  /* 0x00000003ff037212 */ /* 0x000fe200078e33ff */
[----:B------:R-:W-:-:S03]  /*1ee0*/  IMAD.X R4, RZ, RZ, R7, P1 ;  /* 0x000000ffff047224 */ /* 0x000fc600008e0607 */
[----:B0-----:R-:W-:Y:S02]  /*1ef0*/  IADD3 R6, P1, PT, R3, UR6, RZ ;  /* 0x0000000603067c10 */ /* 0x001fe4000ff3e0ff */
[----:B------:R-:W-:-:S04]  /*1f00*/  LOP3.LUT R3, RZ, R4, RZ, 0x33, !PT ;  /* 0x00000004ff037212 */ /* 0x000fc800078e33ff */
[----:B------:R-:W-:-:S07]  /*1f10*/  IADD3.X R5, PT, PT, R3, UR7, RZ, P1, !PT ;  /* 0x0000000703057c10 */ /* 0x000fce0008ffe4ff */
.L_x_46:
[----:B------:R-:W-:Y:S05]  /*1f20*/  BSYNC.RECONVERGENT B0 ;  /* 0x0000000000007941 */ /* 0x000fea0003800200 */
.L_x_42:
        /* <DEDUP_REMOVED lines=14> */
.L_x_52:
[----:B------:R-:W-:Y:S05]  /*2010*/  BSYNC.RECONVERGENT B1 ;  /* 0x0000000000017941 */ /* 0x000fea0003800200 */
.L_x_51:
[----:B-----5:R-:W-:-:S04]  /*2020*/  IADD3 R6, P1, PT, R3, R4, RZ ;  /* 0x0000000403067210 */ /* 0x020fc80007f3e0ff */
[----:B------:R-:W-:Y:S01]  /*2030*/  LEA.HI.X.SX32 R5, R3, R5, 0x1, P1 ;  /* 0x0000000503057211 */ /* 0x000fe200008f0eff */
[----:B------:R-:W-:Y:S08]  /*2040*/  BRA `(.L_x_53) ;  /* 0x0000000000407947 */ /* 0x000ff00003800000 */
.L_x_50:
        /* <DEDUP_REMOVED lines=8> */
.L_x_55:
[----:B------:R-:W-:Y:S05]  /*20d0*/  BSYNC.RECONVERGENT B1 ;  /* 0x0000000000017941 */ /* 0x000fea0003800200 */
.L_x_54:
[----:B------:R-:W0:Y:S01]  /*20e0*/  LDCU.64 UR6, c[0x0][0x3c0] ;  /* 0x00007800ff0677ac */ /* 0x000e220008000a00 */
[----:B------:R-:W-:-:S04]  /*20f0*/  IADD3 R3, P1, PT, R6, R3, RZ ;  /* 0x0000000306037210 */ /* 0x000fc80007f3e0ff */
[----:B------:R-:W-:Y:S01]  /*2100*/  LOP3.LUT R3, RZ, R3, RZ, 0x33, !PT ;  /* 0x00000003ff037212 */ /* 0x000fe200078e33ff */
[----:B------:R-:W-:-:S03]  /*2110*/  IMAD.X R4, RZ, RZ, R7, P1 ;  /* 0x000000ffff047224 */ /* 0x000fc600008e0607 */
[----:B0-----:R-:W-:Y:S02]  /*2120*/  IADD3 R6, P1, PT, R3, UR6, RZ ;  /* 0x0000000603067c10 */ /* 0x001fe4000ff3e0ff */
[----:B------:R-:W-:-:S04]  /*2130*/  LOP3.LUT R3, RZ, R4, RZ, 0x33, !PT ;  /* 0x00000004ff037212 */ /* 0x000fc800078e33ff */
[----:B------:R-:W-:-:S07]  /*2140*/  IADD3.X R5, PT, PT, R3, UR7, RZ, P1, !PT ;  /* 0x0000000703057c10 */ /* 0x000fce0008ffe4ff */
.L_x_53:
[----:B------:R-:W-:Y:S05]  /*2150*/  BSYNC.RECONVERGENT B0 ;  /* 0x0000000000007941 */ /* 0x000fea0003800200 */
.L_x_49:
        /* <DEDUP_REMOVED lines=14> */
.L_x_59:
[----:B------:R-:W-:Y:S05]  /*2240*/  BSYNC.RECONVERGENT B1 ;  /* 0x0000000000017941 */ /* 0x000fea0003800200 */
.L_x_58:
[----:B-----5:R-:W-:-:S04]  /*2250*/  IADD3 R6, P1, PT, R3, R4, RZ ;  /* 0x0000000403067210 */ /* 0x020fc80007f3e0ff */
[----:B------:R-:W-:Y:S01]  /*2260*/  LEA.HI.X.SX32 R5, R3, R5, 0x1, P1 ;  /* 0x0000000503057211 */ /* 0x000fe200008f0eff */
[----:B------:R-:W-:Y:S08]  /*2270*/  BRA `(.L_x_60) ;  /* 0x0000000000407947 */ /* 0x000ff00003800000 */
.L_x_57:
        /* <DEDUP_REMOVED lines=8> */
.L_x_62:
[----:B------:R-:W-:Y:S05]  /*2300*/  BSYNC.RECONVERGENT B1 ;  /* 0x0000000000017941 */ /* 0x000fea0003800200 */
.L_x_61:
[----:B------:R-:W0:Y:S01]  /*2310*/  LDCU.64 UR6, c[0x0][0x3c0] ;  /* 0x00007800ff0677ac */ /* 0x000e220008000a00 */
[----:B------:R-:W-:-:S04]  /*2320*/  IADD3 R3, P1, PT, R6, R3, RZ ;  /* 0x0000000306037210 */ /* 0x000fc80007f3e0ff */
[----:B------:R-:W-:Y:S01]  /*2330*/  LOP3.LUT R3, RZ, R3, RZ, 0x33, !PT ;  /* 0x00000003ff037212 */ /* 0x000fe200078e33ff */
[----:B------:R-:W-:-:S03]  /*2340*/  IMAD.X R4, RZ, RZ, R7, P1 ;  /* 0x000000ffff047224 */ /* 0x000fc600008e0607 */
[----:B0-----:R-:W-:Y:S02]  /*2350*/  IADD3 R6, P1, PT, R3, UR6, RZ ;  /* 0x0000000603067c10 */ /* 0x001fe4000ff3e0ff */
[----:B------:R-:W-:-:S04]  /*2360*/  LOP3.LUT R3, RZ, R4, RZ, 0x33, !PT ;  /* 0x00000004ff037212 */ /* 0x000fc800078e33ff */
[----:B------:R-:W-:-:S07]  /*2370*/  IADD3.X R5, PT, PT, R3, UR7, RZ, P1, !PT ;  /* 0x0000000703057c10 */ /* 0x000fce0008ffe4ff */
.L_x_60:
[----:B------:R-:W-:Y:S05]  /*2380*/  BSYNC.RECONVERGENT B0 ;  /* 0x0000000000007941 */ /* 0x000fea0003800200 */
.L_x_56:
        /* <DEDUP_REMOVED lines=14> */
.L_x_66:
[----:B------:R-:W-:Y:S05]  /*2470*/  BSYNC.RECONVERGENT B1 ;  /* 0x0000000000017941 */ /* 0x000fea0003800200 */
.L_x_65:
[----:B-----5:R-:W-:-:S04]  /*2480*/  IADD3 R6, P1, PT, R3, R4, RZ ;  /* 0x0000000403067210 */ /* 0x020fc80007f3e0ff */
[----:B------:R-:W-:Y:S01]  /*2490*/  LEA.HI.X.SX32 R5, R3, R5, 0x1, P1 ;  /* 0x0000000503057211 */ /* 0x000fe200008f0eff */
[----:B------:R-:W-:Y:S08]  /*24a0*/  BRA `(.L_x_67) ;  /* 0x0000000000407947 */ /* 0x000ff00003800000 */
.L_x_64:
        /* <DEDUP_REMOVED lines=8> */
.L_x_69:
[----:B------:R-:W-:Y:S05]  /*2530*/  BSYNC.RECONVERGENT B1 ;  /* 0x0000000000017941 */ /* 0x000fea0003800200 */
.L_x_68:
[----:B------:R-:W0:Y:S01]  /*2540*/  LDCU.64 UR6, c[0x0][0x3c0] ;  /* 0x00007800ff0677ac */ /* 0x000e220008000a00 */
[----:B------:R-:W-:-:S04]  /*2550*/  IADD3 R3, P1, PT, R6, R3, RZ ;  /* 0x0000000306037210 */ /* 0x000fc80007f3e0ff */
[----:B------:R-:W-:Y:S01]  /*2560*/  LOP3.LUT R3, RZ, R3, RZ, 0x33, !PT ;  /* 0x00000003ff037212 */ /* 0x000fe200078e33ff */
[----:B------:R-:W-:-:S03]  /*2570*/  IMAD.X R4, RZ, RZ, R7, P1 ;  /* 0x000000ffff047224 */ /* 0x000fc600008e0607 */
[----:B0-----:R-:W-:Y:S02]  /*2580*/  IADD3 R6, P1, PT, R3, UR6, RZ ;  /* 0x0000000603067c10 */ /* 0x001fe4000ff3e0ff */
[----:B------:R-:W-:-:S04]  /*2590*/  LOP3.LUT R3, RZ, R4, RZ, 0x33, !PT ;  /* 0x00000004ff037212 */ /* 0x000fc800078e33ff */
[----:B------:R-:W-:-:S07]  /*25a0*/  IADD3.X R5, PT, PT, R3, UR7, RZ, P1, !PT ;  /* 0x0000000703057c10 */ /* 0x000fce0008ffe4ff */
.L_x_67:
[----:B------:R-:W-:Y:S05]  /*25b0*/  BSYNC.RECONVERGENT B0 ;  /* 0x0000000000007941 */ /* 0x000fea0003800200 */
.L_x_63:
        /* <DEDUP_REMOVED lines=14> */
.L_x_73:
[----:B------:R-:W-:Y:S05]  /*26a0*/  BSYNC.RECONVERGENT B1 ;  /* 0x0000000000017941 */ /* 0x000fea0003800200 */
.L_x_72:
[----:B-----5:R-:W-:-:S04]  /*26b0*/  IADD3 R6, P1, PT, R3, R4, RZ ;  /* 0x0000000403067210 */ /* 0x020fc80007f3e0ff */
[----:B------:R-:W-:Y:S01]  /*26c0*/  LEA.HI.X.SX32 R5, R3, R5, 0x1, P1 ;  /* 0x0000000503057211 */ /* 0x000fe200008f0eff */
[----:B------:R-:W-:Y:S08]  /*26d0*/  BRA `(.L_x_74) ;  /* 0x0000000000407947 */ /* 0x000ff00003800000 */
.L_x_71:
        /* <DEDUP_REMOVED lines=8> */
.L_x_76:
[----:B------:R-:W-:Y:S05]  /*2760*/  BSYNC.RECONVERGENT B1 ;  /* 0x0000000000017941 */ /* 0x000fea0003800200 */
.L_x_75:
[----:B------:R-:W0:Y:S01]  /*2770*/  LDCU.64 UR6, c[0x0][0x3c0] ;  /* 0x00007800ff0677ac */ /* 0x000e220008000a00 */
[----:B------:R-:W-:-:S04]  /*2780*/  IADD3 R3, P1, PT, R6, R3, RZ ;  /* 0x0000000306037210 */ /* 0x000fc80007f3e0ff */
[----:B------:R-:W-:Y:S01]  /*2790*/  LOP3.LUT R3, RZ, R3, RZ, 0x33, !PT ;  /* 0x00000003ff037212 */ /* 0x000fe200078e33ff */
[----:B------:R-:W-:-:S03]  /*27a0*/  IMAD.X R4, RZ, RZ, R7, P1 ;  /* 0x000000ffff047224 */ /* 0x000fc600008e0607 */
[----:B0-----:R-:W-:Y:S02]  /*27b0*/  IADD3 R6, P1, PT, R3, UR6, RZ ;  /* 0x0000000603067c10 */ /* 0x001fe4000ff3e0ff */
[----:B------:R-:W-:-:S04]  /*27c0*/  LOP3.LUT R3, RZ, R4, RZ, 0x33, !PT ;  /* 0x00000004ff037212 */ /* 0x000fc800078e33ff */
[----:B------:R-:W-:-:S07]  /*27d0*/  IADD3.X R5, PT, PT, R3, UR7, RZ, P1, !PT ;  /* 0x0000000703057c10 */ /* 0x000fce0008ffe4ff */
.L_x_74:
[----:B------:R-:W-:Y:S05]  /*27e0*/  BSYNC.RECONVERGENT B0 ;  /* 0x0000000000007941 */ /* 0x000fea0003800200 */
.L_x_70:
        /* <DEDUP_REMOVED lines=14> */
.L_x_80:
[----:B------:R-:W-:Y:S05]  /*28d0*/  BSYNC.RECONVERGENT B1 ;  /* 0x0000000000017941 */ /* 0x000fea0003800200 */
.L_x_79:
[----:B-----5:R-:W-:-:S04]  /*28e0*/  IADD3 R6, P1, PT, R3, R4, RZ ;  /* 0x0000000403067210 */ /* 0x020fc80007f3e0ff */
[----:B------:R-:W-:Y:S01]  /*28f0*/  LEA.HI.X.SX32 R5, R3, R5, 0x1, P1 ;  /* 0x0000000503057211 */ /* 0x000fe200008f0eff */
[----:B------:R-:W-:Y:S08]  /*2900*/  BRA `(.L_x_81) ;  /* 0x0000000000407947 */ /* 0x000ff00003800000 */
.L_x_78:
        /* <DEDUP_REMOVED lines=8> */
.L_x_83:
[----:B------:R-:W-:Y:S05]  /*2990*/  BSYNC.RECONVERGENT B1 ;  /* 0x0000000000017941 */ /* 0x000fea0003800200 */
.L_x_82:
[----:B------:R-:W0:Y:S01]  /*29a0*/  LDCU.64 UR6, c[0x0][0x3c0] ;  /* 0x00007800ff0677ac */ /* 0x000e220008000a00 */
[----:B------:R-:W-:-:S04]  /*29b0*/  IADD3 R3, P1, PT, R6, R3, RZ ;  /* 0x0000000306037210 */ /* 0x000fc80007f3e0ff */
[----:B------:R-:W-:Y:S01]  /*29c0*/  LOP3.LUT R3, RZ, R3, RZ, 0x33, !PT ;  /* 0x00000003ff037212 */ /* 0x000fe200078e33ff */
[----:B------:R-:W-:-:S03]  /*29d0*/  IMAD.X R4, RZ, RZ, R7, P1 ;  /* 0x000000ffff047224 */ /* 0x000fc600008e0607 */
[----:B0-----:R-:W-:Y:S02]  /*29e0*/  IADD3 R6, P1, PT, R3, UR6, RZ ;  /* 0x0000000603067c10 */ /* 0x001fe4000ff3e0ff */
[----:B------:R-:W-:-:S04]  /*29f0*/  LOP3.LUT R3, RZ, R4, RZ, 0x33, !PT ;  /* 0x00000004ff037212 */ /* 0x000fc800078e33ff */
[----:B------:R-:W-:-:S07]  /*2a00*/  IADD3.X R5, PT, PT, R3, UR7, RZ, P1, !PT ;  /* 0x0000000703057c10 */ /* 0x000fce0008ffe4ff */
.L_x_81:
[----:B------:R-:W-:Y:S05]  /*2a10*/  BSYNC.RECONVERGENT B0 ;  /* 0x0000000000007941 */ /* 0x000fea0003800200 */
.L_x_77:
        /* <DEDUP_REMOVED lines=14> */
.L_x_87:
[----:B------:R-:W-:Y:S05]  /*2b00*/  BSYNC.RECONVERGENT B1 ;  /* 0x0000000000017941 */ /* 0x000fea0003800200 */
.L_x_86:
[----:B-----5:R-:W-:-:S04]  /*2b10*/  IADD3 R6, P1, PT, R3, R4, RZ ;  /* 0x0000000403067210 */ /* 0x020fc80007f3e0ff */
[----:B------:R-:W-:Y:S01]  /*2b20*/  LEA.HI.X.SX32 R5, R3, R5, 0x1, P1 ;  /* 0x0000000503057211 */ /* 0x000fe200008f0eff */
[----:B------:R-:W-:Y:S08]  /*2b30*/  BRA `(.L_x_88) ;  /* 0x0000000000407947 */ /* 0x000ff00003800000 */
.L_x_85:
        /* <DEDUP_REMOVED lines=8> */
.L_x_90:
[----:B------:R-:W-:Y:S05]  /*2bc0*/  BSYNC.RECONVERGENT B1 ;  /* 0x0000000000017941 */ /* 0x000fea0003800200 */
.L_x_89:
[----:B------:R-:W0:Y:S01]  /*2bd0*/  LDCU.64 UR6, c[0x0][0x3c0] ;  /* 0x00007800ff0677ac */ /* 0x000e220008000a00 */
[----:B------:R-:W-:-:S04]  /*2be0*/  IADD3 R3, P1, PT, R6, R3, RZ ;  /* 0x0000000306037210 */ /* 0x000fc80007f3e0ff */
[----:B------:R-:W-:Y:S01]  /*2bf0*/  LOP3.LUT R3, RZ, R3, RZ, 0x33, !PT ;  /* 0x00000003ff037212 */ /* 0x000fe200078e33ff */
[----:B------:R-:W-:-:S03]  /*2c00*/  IMAD.X R4, RZ, RZ, R7, P1 ;  /* 0x000000ffff047224 */ /* 0x000fc600008e0607 */
[----:B0-----:R-:W-:Y:S02]  /*2c10*/  IADD3 R6, P1, PT, R3, UR6, RZ ;  /* 0x0000000603067c10 */ /* 0x001fe4000ff3e0ff */
[----:B------:R-:W-:-:S04]  /*2c20*/  LOP3.LUT R3, RZ, R4, RZ, 0x33, !PT ;  /* 0x00000004ff037212 */ /* 0x000fc800078e33ff */
[----:B------:R-:W-:-:S07]  /*2c30*/  IADD3.X R5, PT, PT, R3, UR7, RZ, P1, !PT ;  /* 0x0000000703057c10 */ /* 0x000fce0008ffe4ff */
.L_x_88:
[----:B------:R-:W-:Y:S05]  /*2c40*/  BSYNC.RECONVERGENT B0 ;  /* 0x0000000000007941 */ /* 0x000fea0003800200 */
.L_x_84:
[----:B------:R-:W0:Y:S01]  /*2c50*/  LDS R3, [R2+0x4200] ;  /* 0x0042000002037984 */ /* 0x000e220000000800 */
[----:B------:R-:W-:Y:S01]  /*2c60*/  LEA R4, P1, R6, UR4, 0x2 ;  /* 0x0000000406047c11 */ /* 0x000fe2000f8210ff */
[----:B------:R-:W-:Y:S01]  /*2c70*/  VIADD R0, R0, 0x11e0 ;  /* 0x000011e000007836 */ /* 0x000fe20000000000 */
[----:B------:R-:W-:Y:S02]  /*2c80*/  BSSY.RECONVERGENT B0, `(.L_x_91) ;  /* 0x000001f000007945 */ /* 0x000fe40003800200 */
[----:B------:R-:W-:Y:S02]  /*2c90*/  LEA.HI.X R5, R6, UR5, R5, 0x2, P1 ;  /* 0x0000000506057c11 */ /* 0x000fe400088f1405 */
[----:B------:R-:W-:-:S03]  /*2ca0*/  ISETP.GE.AND P1, PT, R0, R49, PT ;  /* 0x000000310000720c */ /* 0x000fc60003f26270 */
[----:B0-----:R0:W-:Y:S10]  /*2cb0*/  STG.E desc[UR8][R4.64], R3 ;  /* 0x0000000304007986 */ /* 0x0011f4000c101908 */
[----:B------:R-:W-:Y:S05]  /*2cc0*/  @!P1 BRA `(.L_x_92) ;  /* 0x0000000000289947 */ /* 0x000fea0003800000 */
[----:B------:R-:W-:Y:S01]  /*2cd0*/  BSSY.RECONVERGENT B1, `(.L_x_93) ;  /* 0x0000006000017945 */ /* 0x000fe20003800200 */
[----:B------:R-:W-:Y:S01]  /*2ce0*/  IMAD.IADD R49, R0, 0x1, -R49 ;  /* 0x0000000100317824 */ /* 0x000fe200078e0a31 */
[----:B0-----:R-:W-:Y:S02]  /*2cf0*/  CS2R R4, SRZ ;  /* 0x0000000000047805 */ /* 0x001fe4000001ff00 */
[----:B------:R-:W-:Y:S05]  /*2d00*/  @P0 BRA `(.L_x_94) ;  /* 0x0000000000080947 */ /* 0x000fea0003800000 */
[----:B------:R-:W0:Y:S02]  /*2d10*/  LDC.64 R4, c[0x0][0x3d0] ;  /* 0x0000f400ff047b82 */ /* 0x000e240000000a00 */
[----:B0-----:R-:W5:Y:S02]  /*2d20*/  LDG.E.64 R4, desc[UR8][R4.64] ;  /* 0x0000000804047981 */ /* 0x001f64000c1e1b00 */
.L_x_94:
[----:B------:R-:W-:Y:S05]  /*2d30*/  BSYNC.RECONVERGENT B1 ;  /* 0x0000000000017941 */ /* 0x000fea0003800200 */
.L_x_93:
[----:B-----5:R-:W-:-:S04]  /*2d40*/  IADD3 R6, P0, PT, R49, R4, RZ ;  /* 0x0000000431067210 */ /* 0x020fc80007f1e0ff */
[----:B------:R-:W-:Y:S01]  /*2d50*/  LEA.HI.X.SX32 R5, R49, R5, 0x1, P0 ;  /* 0x0000000531057211 */ /* 0x000fe200000f0eff */
[----:B------:R-:W-:Y:S08]  /*2d60*/  BRA `(.L_x_95) ;  /* 0x0000000000407947 */ /* 0x000ff00003800000 */
.L_x_92:
        /* <DEDUP_REMOVED lines=8> */
.L_x_97:
[----:B------:R-:W-:Y:S05]  /*2df0*/  BSYNC.RECONVERGENT B1 ;  /* 0x0000000000017941 */ /* 0x000fea0003800200 */
.L_x_96:
[----:B------:R-:W0:Y:S01]  /*2e00*/  LDCU.64 UR6, c[0x0][0x3c0] ;  /* 0x00007800ff0677ac */ /* 0x000e220008000a00 */
[----:B------:R-:W-:-:S04]  /*2e10*/  IADD3 R0, P0, PT, R0, R3, RZ ;  /* 0x0000000300007210 */ /* 0x000fc80007f1e0ff */
[----:B------:R-:W-:Y:S01]  /*2e20*/  LOP3.LUT R0, RZ, R0, RZ, 0x33, !PT ;  /* 0x00000000ff007212 */ /* 0x000fe200078e33ff */
[----:B------:R-:W-:-:S03]  /*2e30*/  IMAD.X R3, RZ, RZ, R6, P0 ;  /* 0x000000ffff037224 */ /* 0x000fc600000e0606 */
[----:B0-----:R-:W-:Y:S02]  /*2e40*/  IADD3 R6, P0, PT, R0, UR6, RZ ;  /* 0x0000000600067c10 */ /* 0x001fe4000ff1e0ff */
[----:B------:R-:W-:-:S04]  /*2e50*/  LOP3.LUT R0, RZ, R3, RZ, 0x33, !PT ;  /* 0x00000003ff007212 */ /* 0x000fc800078e33ff */
[----:B------:R-:W-:-:S07]  /*2e60*/  IADD3.X R5, PT, PT, R0, UR7, RZ, P0, !PT ;  /* 0x0000000700057c10 */ /* 0x000fce00087fe4ff */
.L_x_95:
[----:B------:R-:W-:Y:S05]  /*2e70*/  BSYNC.RECONVERGENT B0 ;  /* 0x0000000000007941 */ /* 0x000fea0003800200 */
.L_x_91:
[----:B------:R-:W0:Y:S01]  /*2e80*/  LDS R3, [R2+0x4780] ;  /* 0x0047800002037984 */ /* 0x000e220000000800 */
[----:B------:R-:W-:-:S04]  /*2e90*/  LEA R4, P0, R6, UR4, 0x2 ;  /* 0x0000000406047c11 */ /* 0x000fc8000f8010ff */
[----:B------:R-:W-:-:S05]  /*2ea0*/  LEA.HI.X R5, R6, UR5, R5, 0x2, P0 ;  /* 0x0000000506057c11 */ /* 0x000fca00080f1405 */
[----:B0-----:R-:W-:Y:S01]  /*2eb0*/  STG.E desc[UR8][R4.64], R3 ;  /* 0x0000000304007986 */ /* 0x001fe2000c101908 */
[----:B------:R-:W-:Y:S05]  /*2ec0*/  EXIT ;  /* 0x000000000000794d */ /* 0x000fea0003800000 */
.L_x_1:
[----:B------:R-:W0:Y:S01]  /*2ed0*/  S2R R0, SR_TID.X ;  /* 0x0000000000007919 */ /* 0x000e220000002100 */
[----:B------:R-:W1:Y:S01]  /*2ee0*/  LDC.64 R2, c[0x0][0x3c8] ;  /* 0x0000f200ff027b82 */ /* 0x000e620000000a00 */
[----:B------:R-:W2:Y:S01]  /*2ef0*/  LDCU.U8 UR5, c[0x0][0x3b8] ;  /* 0x00007700ff0577ac */ /* 0x000ea20008000000 */
[----:B------:R-:W3:Y:S01]  /*2f00*/  LDCU.64 UR10, c[0x0][0x380] ;  /* 0x00007000ff0a77ac */ /* 0x000ee20008000a00 */
[----:B------:R-:W4:Y:S01]  /*2f10*/  LDCU.64 UR12, c[0x0][0x388] ;  /* 0x00007100ff0c77ac */ /* 0x000f220008000a00 */
[----:B--2---:R-:W-:Y:S01]  /*2f20*/  ISETP.NE.AND P0, PT, RZ, UR5, PT ;  /* 0x00000005ff007c0c */ /* 0x004fe2000bf05270 */
[----:B------:R-:W-:-:S03]  /*2f30*/  USHF.R.S32.HI UR5, URZ, 0x1f, UR7 ;  /* 0x0000001fff057899 */ /* 0x000fc60008011407 */
[----:B-1----:R-:W-:Y:S01]  /*2f40*/  SEL R2, R2, RZ, !P0 ;  /* 0x000000ff02027207 */ /* 0x002fe20004000000 */
[----:B0-----:R-:W-:-:S05]  /*2f50*/  IMAD R5, R0, 0xe, RZ ;  /* 0x0000000e00057824 */ /* 0x001fca00078e02ff */
[----:B------:R-:W-:Y:S02]  /*2f60*/  IADD3 R5, P1, P2, R5, UR7, R2 ;  /* 0x0000000705057c10 */ /* 0x000fe4000fa3e002 */
[----:B------:R-:W-:-:S03]  /*2f70*/  SEL R2, R3, RZ, !P0 ;  /* 0x000000ff03027207 */ /* 0x000fc60004000000 */
[----:B------:R-:W-:Y:S01]  /*2f80*/  IMAD.SHL.U32 R12, R5, 0x4, RZ ;  /* 0x00000004050c7824 */ /* 0x000fe200078e00ff */
[----:B------:R-:W-:-:S04]  /*2f90*/  IADD3.X R2, PT, PT, RZ, UR5, R2, P1, P2 ;  /* 0x00000005ff027c10 */ /* 0x000fc80008fe4402 */
[----:B------:R-:W-:Y:S02]  /*2fa0*/  SHF.L.U64.HI R2, R5, 0x2, R2 ;  /* 0x0000000205027819 */ /* 0x000fe40000010202 */
[C---:B---3--:R-:W-:Y:S02]  /*2fb0*/  IADD3 R10, P0, PT, R12.reuse, UR10, RZ ;  /* 0x0000000a0c0a7c10 */ /* 0x048fe4000ff1e0ff */
[----:B----4-:R-:W-:Y:S02]  /*2fc0*/  IADD3 R12, P1, PT, R12, UR12, RZ ;  /* 0x0000000c0c0c7c10 */ /* 0x010fe4000ff3e0ff */
[C---:B------:R-:W-:Y:S02]  /*2fd0*/  IADD3.X R11, PT, PT, R2.reuse, UR11, RZ, P0, !PT ;  /* 0x0000000b020b7c10 */ /* 0x040fe400087fe4ff */
[----:B------:R-:W-:-:S03]  /*2fe0*/  IADD3.X R13, PT, PT, R2, UR13, RZ, P1, !PT ;  /* 0x0000000d020d7c10 */ /* 0x000fc60008ffe4ff */
        /* <DEDUP_REMOVED lines=15> */
[----:B------:R-:W0:Y:S04]  /*30e0*/  LDG.E R14, desc[UR8][R12.64] ;  /* 0x000000080c0e7981 */ /* 0x000e28000c1e1900 */
[----:B------:R-:W2:Y:S04]  /*30f0*/  LDG.E R15, desc[UR8][R12.64+0x4] ;  /* 0x000004080c0f7981 */ /* 0x000ea8000c1e1900 */
[----:B------:R-:W3:Y:S04]  /*3100*/  LDG.E R24, desc[UR8][R12.64+0x8] ;  /* 0x000008080c187981 */ /* 0x000ee8000c1e1900 */
[----:B------:R-:W4:Y:S04]  /*3110*/  LDG.E R25, desc[UR8][R12.64+0xc] ;  /* 0x00000c080c197981 */ /* 0x000f28000c1e1900 */
        /* <DEDUP_REMOVED lines=9> */
[----:B------:R1:W4:Y:S01]  /*31b0*/  LDG.E R35, desc[UR8][R12.64+0x34] ;  /* 0x000034080c237981 */ /* 0x000322000c1e1900 */
[----:B------:R-:W1:Y:S01]  /*31c0*/  S2UR UR6, SR_CgaCtaId ;  /* 0x00000000000679c3 */ /* 0x000e620000008800 */
[----:B------:R-:W-:Y:S01]  /*31d0*/  UMOV UR5, 0x400 ;  /* 0x0000040000057882 */ /* 0x000fe20000000000 */
[----:B------:R-:W-:Y:S01]  /*31e0*/  SHF.R.U32.HI R45, RZ, 0x5, R0 ;  /* 0x00000005ff2d7819 */ /* 0x000fe20000011600 */
[----:B------:R-:W1:Y:S02]  /*31f0*/  S2R R42, SR_LANEID ;  /* 0x00000000002a7919 */ /* 0x000e640000000000 */
[----:B-1----:R-:W-:-:S03]  /*3200*/  ULEA UR5, UR6, UR5, 0x18 ;  /* 0x0000000506057291 */ /* 0x002fc6000f8ec0ff */
[----:B------:R-:W-:Y:S01]  /*3210*/  BAR.SYNC.DEFER_BLOCKING 0x0 ;  /* 0x0000000000007b1d */ /* 0x000fe20000010000 */
[C---:B------:R-:W-:Y:S02]  /*3220*/  ISETP.NE.AND P1, PT, R42.reuse, 0x1f, PT ;  /* 0x0000001f2a00780c */ /* 0x040fe40003f25270 */
[----:B------:R-:W-:Y:S02]  /*3230*/  ISETP.NE.AND P2, PT, R42, RZ, PT ;  /* 0x000000ff2a00720c */ /* 0x000fe40003f45270 */
[----:B0-----:R-:W-:Y:S02]  /*3240*/  LOP3.LUT R10, R14, 0x1, RZ, 0xc0, !PT ;  /* 0x000000010e0a7812 */ /* 0x001fe400078ec0ff */
[----:B--2---:R-:W-:Y:S02]  /*3250*/  LOP3.LUT R11, R15, 0x1, RZ, 0xc0, !PT ;  /* 0x000000010f0b7812 */ /* 0x004fe400078ec0ff */
[----:B------:R-:W-:Y:S02]  /*3260*/  LOP3.LUT R14, R10, 0x1, RZ, 0x3c, !PT ;  /* 0x000000010a0e7812 */ /* 0x000fe400078e3cff */
[----:B---3--:R-:W-:-:S02]  /*3270*/  LOP3.LUT R24, R24, 0x1, RZ, 0xc0, !PT ;  /* 0x0000000118187812 */ /* 0x008fc400078ec0ff */
[----:B------:R-:W-:Y:S02]  /*3280*/  LOP3.LUT R15, R11, 0x1, RZ, 0x3c, !PT ;  /* 0x000000010b0f7812 */ /* 0x000fe400078e3cff */
[----:B------:R-:W-:Y:S02]  /*3290*/  LOP3.LUT R16, R24, 0x1, RZ, 0x3c, !PT ;  /* 0x0000000118107812 */ /* 0x000fe400078e3cff */
[----:B----4-:R-:W-:Y:S02]  /*32a0*/  LOP3.LUT R25, R25, 0x1, RZ, 0xc0, !PT ;  /* 0x0000000119197812 */ /* 0x010fe400078ec0ff */
[----:B------:R-:W-:Y:S02]  /*32b0*/  LOP3.LUT R26, R26, 0x1, RZ, 0xc0, !PT ;  /* 0x000000011a1a7812 */ /* 0x000fe400078ec0ff */
[----:B------:R-:W-:Y:S02]  /*32c0*/  IADD3 R15, PT, PT, R16, R15, R14 ;  /* 0x0000000f100f7210 */ /* 0x000fe40007ffe00e */
[----:B------:R-:W-:-:S02]  /*32d0*/  LOP3.LUT R14, R25, 0x1, RZ, 0x3c, !PT ;  /* 0x00000001190e7812 */ /* 0x000fc400078e3cff */
[----:B------:R-:W-:Y:S02]  /*32e0*/  LOP3.LUT R13, R26, 0x1, RZ, 0x3c, !PT ;  /* 0x000000011a0d7812 */ /* 0x000fe400078e3cff */
[----:B------:R-:W-:Y:S02]  /*32f0*/  LOP3.LUT R27, R27, 0x1, RZ, 0xc0, !PT ;  /* 0x000000011b1b7812 */ /* 0x000fe400078ec0ff */
[----:B------:R-:W-:Y:S02]  /*3300*/  LOP3.LUT R28, R28, 0x1, RZ, 0xc0, !PT ;  /* 0x000000011c1c7812 */ /* 0x000fe400078ec0ff */
[----:B------:R-:W-:Y:S02]  /*3310*/  IADD3 R14, PT, PT, R13, R14, R15 ;  /* 0x0000000e0d0e7210 */ /* 0x000fe40007ffe00f */
[----:B------:R-:W-:Y:S02]  /*3320*/  LOP3.LUT R12, R27, 0x1, RZ, 0x3c, !PT ;  /* 0x000000011b0c7812 */ /* 0x000fe400078e3cff */
[----:B------:R-:W-:-:S02]  /*3330*/  LOP3.LUT R13, R28, 0x1, RZ, 0x3c, !PT ;  /* 0x000000011c0d7812 */ /* 0x000fc400078e3cff */
[----:B------:R-:W-:Y:S02]  /*3340*/  LOP3.LUT R29, R29, 0x1, RZ, 0xc0, !PT ;  /* 0x000000011d1d7812 */ /* 0x000fe400078ec0ff */
[----:B------:R-:W-:Y:S02]  /*3350*/  LOP3.LUT R30, R30, 0x1, RZ, 0xc0, !PT ;  /* 0x000000011e1e7812 */ /* 0x000fe400078ec0ff */
[----:B------:R-:W-:Y:S02]  /*3360*/  IADD3 R14, PT, PT, R13, R12, R14 ;  /* 0x0000000c0d0e7210 */ /* 0x000fe40007ffe00e */
[----:B------:R-:W-:Y:S02]  /*3370*/  LOP3.LUT R12, R29, 0x1, RZ, 0x3c, !PT ;  /* 0x000000011d0c7812 */ /* 0x000fe400078e3cff */
[----:B------:R-:W-:Y:S02]  /*3380*/  LOP3.LUT R13, R30, 0x1, RZ, 0x3c, !PT ;  /* 0x000000011e0d7812 */ /* 0x000fe400078e3cff */
[----:B------:R-:W-:-:S02]  /*3390*/  LOP3.LUT R31, R31, 0x1, RZ, 0xc0, !PT ;  /* 0x000000011f1f7812 */ /* 0x000fc400078ec0ff */
[----:B------:R-:W-:Y:S02]  /*33a0*/  LOP3.LUT R32, R32, 0x1, RZ, 0xc0, !PT ;  /* 0x0000000120207812 */ /* 0x000fe400078ec0ff */
[----:B------:R-:W-:Y:S02]  /*33b0*/  IADD3 R14, PT, PT, R13, R12, R14 ;  /* 0x0000000c0d0e7210 */ /* 0x000fe40007ffe00e */
[----:B------:R-:W-:Y:S02]  /*33c0*/  LOP3.LUT R12, R31, 0x1, RZ, 0x3c, !PT ;  /* 0x000000011f0c7812 */ /* 0x000fe400078e3cff */
[----:B------:R-:W-:Y:S02]  /*33d0*/  LOP3.LUT R13, R32, 0x1, RZ, 0x3c, !PT ;  /* 0x00000001200d7812 */ /* 0x000fe400078e3cff */
[----:B------:R-:W-:Y:S02]  /*33e0*/  LOP3.LUT R33, R33, 0x1, RZ, 0xc0, !PT ;  /* 0x0000000121217812 */ /* 0x000fe400078ec0ff */
[----:B------:R-:W-:-:S02]  /*33f0*/  LOP3.LUT R34, R34, 0x1, RZ, 0xc0, !PT ;  /* 0x0000000122227812 */ /* 0x000fc400078ec0ff */
[----:B------:R-:W-:Y:S02]  /*3400*/  IADD3 R14, PT, PT, R13, R12, R14 ;  /* 0x0000000c0d0e7210 */ /* 0x000fe40007ffe00e */
[----:B------:R-:W-:Y:S02]  /*3410*/  LOP3.LUT R35, R35, 0x1, RZ, 0xc0, !PT ;  /* 0x0000000123237812 */ /* 0x000fe400078ec0ff */
[----:B------:R-:W-:Y:S02]  /*3420*/  LOP3.LUT R12, R33, 0x1, RZ, 0x3c, !PT ;  /* 0x00000001210c7812 */ /* 0x000fe400078e3cff */
[----:B------:R-:W-:Y:S02]  /*3430*/  LOP3.LUT R13, R34, 0x1, RZ, 0x3c, !PT ;  /* 0x00000001220d7812 */ /* 0x000fe400078e3cff */
[----:B------:R-:W-:Y:S02]  /*3440*/  LOP3.LUT R43, R35, 0x1, RZ, 0x3c, !PT ;  /* 0x00000001232b7812 */ /* 0x000fe400078e3cff */
[----:B------:R-:W-:-:S05]  /*3450*/  IADD3 R12, PT, PT, R13, R12, R14 ;  /* 0x0000000c0d0c7210 */ /* 0x000fca0007ffe00e */
[----:B------:R-:W-:-:S05]  /*3460*/  IMAD.IADD R43, R43, 0x1, R12 ;  /* 0x000000012b2b7824 */ /* 0x000fca00078e020c */
[----:B------:R-:W0:Y:S02]  /*3470*/  SHFL.UP P0, R12, R43, 0x1, RZ ;  /* 0x042000002b0c7989 */ /* 0x000e2400000000ff */
[----:B0-----:R-:W-:-:S05]  /*3480*/  @P0 IMAD.IADD R12, R43, 0x1, R12 ;  /* 0x000000012b0c0824 */ /* 0x001fca00078e020c */
[----:B------:R-:W0:Y:S02]  /*3490*/  SHFL.UP P0, R13, R12, 0x2, RZ ;  /* 0x044000000c0d7989 */ /* 0x000e2400000000ff */
[----:B0-----:R-:W-:Y:S01]  /*34a0*/  @P0 IMAD.IADD R13, R12, 0x1, R13 ;  /* 0x000000010c0d0824 */ /* 0x001fe200078e020d */
[----:B------:R-:W-:-:S04]  /*34b0*/  @!P1 SHF.R.U32.HI R12, RZ, 0x3, R0 ;  /* 0x00000003ff0c9819 */ /* 0x000fc80000011600 */
[----:B------:R-:W0:Y:S01]  /*34c0*/  SHFL.UP P0, R14, R13, 0x4, RZ ;  /* 0x048000000d0e7989 */ /* 0x000e2200000000ff */
[----:B------:R-:W-:Y:S01]  /*34d0*/  @!P1 LOP3.LUT R47, R12, 0x7c, RZ, 0xc0, !PT ;  /* 0x0000007c0c2f9812 */ /* 0x000fe200078ec0ff */
[----:B0-----:R-:W-:-:S05]  /*34e0*/  @P0 IMAD.IADD R14, R13, 0x1, R14 ;  /* 0x000000010d0e0824 */ /* 0x001fca00078e020e */
[----:B------:R-:W0:Y:S02]  /*34f0*/  SHFL.UP P0, R17, R14, 0x8, RZ ;  /* 0x050000000e117989 */ /* 0x000e2400000000ff */
[----:B0-----:R-:W-:-:S05]  /*3500*/  @P0 IMAD.IADD R17, R14, 0x1, R17 ;  /* 0x000000010e110824 */ /* 0x001fca00078e0211 */
[----:B------:R-:W0:Y:S02]  /*3510*/  SHFL.UP P0, R44, R17, 0x10, RZ ;  /* 0x06000000112c7989 */ /* 0x000e2400000000ff */
[----:B0-----:R-:W-:Y:S01]  /*3520*/  @P0 IMAD.IADD R44, R17, 0x1, R44 ;  /* 0x00000001112c0824 */ /* 0x001fe200078e022c */
[----:B------:R-:W-:-:S04]  /*3530*/  ISETP.NE.AND P0, PT, R45, 0x2, PT ;  /* 0x000000022d00780c */ /* 0x000fc80003f05270 */
[----:B------:R-:W-:Y:S01]  /*3540*/  @!P1 STS [R47+UR5], R44 ;  /* 0x0000002c2f009988 */ /* 0x000fe20008000805 */
[----:B------:R-:W-:Y:S01]  /*3550*/  BAR.SYNC.DEFER_BLOCKING 0x0 ;  /* 0x0000000000007b1d */ /* 0x000fe20000010000 */
[----:B------:R-:W-:-:S05]  /*3560*/  ISETP.NE.AND P1, PT, R45, 0x9, PT ;  /* 0x000000092d00780c */ /* 0x000fca0003f25270 */
[----:B------:R-:W0:Y:S04]  /*3570*/  LDS.128 R12, [UR5] ;  /* 0x00000005ff0c7984 */ /* 0x000e280008000c00 */
[----:B------:R-:W1:Y:S04]  /*3580*/  LDS.128 R16, [UR5+0x10] ;  /* 0x00001005ff107984 */ /* 0x000e680008000c00 */
[----:B------:R-:W2:Y:S01]  /*3590*/  LDS.128 R20, [UR5+0x20] ;  /* 0x00002005ff147984 */ /* 0x000ea20008000c00 */
[----:B0-----:R-:W-:-:S04]  /*35a0*/  IMAD.IADD R13, R12, 0x1, R13 ;  /* 0x000000010c0d7824 */ /* 0x001fc800078e020d */
[----:B------:R-:W-:Y:S01]  /*35b0*/  IMAD.IADD R14, R14, 0x1, R13 ;  /* 0x000000010e0e7824 */ /* 0x000fe200078e020d */
[----:B------:R-:W-:Y:S02]  /*35c0*/  SEL R12, R13, R12, !P0 ;  /* 0x0000000c0d0c7207 */ /* 0x000fe40004000000 */
[----:B------:R-:W-:Y:S01]  /*35d0*/  ISETP.NE.AND P0, PT, R45, 0x3, PT ;  /* 0x000000032d00780c */ /* 0x000fe20003f05270 */
[----:B------:R-:W-:-:S03]  /*35e0*/  IMAD.IADD R15, R15, 0x1, R14 ;  /* 0x000000010f0f7824 */ /* 0x000fc600078e020e */
[----:B------:R-:W-:Y:S01]  /*35f0*/  SEL R12, R14, R12, !P0 ;  /* 0x0000000c0e0c7207 */ /* 0x000fe20004000000 */
[----:B-1----:R-:W-:Y:S01]  /*3600*/  IMAD.IADD R16, R15, 0x1, R16 ;  /* 0x000000010f107824 */ /* 0x002fe200078e0210 */
[----:B------:R-:W-:-:S03]  /*3610*/  ISETP.NE.AND P0, PT, R45, 0x4, PT ;  /* 0x000000042d00780c */ /* 0x000fc60003f05270 */
[----:B------:R-:W-:Y:S01]  /*3620*/  IMAD.IADD R17, R17, 0x1, R16 ;  /* 0x0000000111117824 */ /* 0x000fe200078e0210 */
[----:B------:R-:W-:Y:S02]  /*3630*/  SEL R12, R15, R12, !P0 ;  /* 0x0000000c0f0c7207 */ /* 0x000fe40004000000 */
[----:B------:R-:W-:Y:S01]  /*3640*/  ISETP.NE.AND P0, PT, R45, 0x5, PT ;  /* 0x000000052d00780c */ /* 0x000fe20003f05270 */
[----:B------:R-:W-:-:S03]  /*3650*/  IMAD.IADD R18, R18, 0x1, R17 ;  /* 0x0000000112127824 */ /* 0x000fc600078e0211 */
[----:B------:R-:W-:Y:S01]  /*3660*/  SEL R12, R16, R12, !P0 ;  /* 0x0000000c100c7207 */ /* 0x000fe20004000000 */
[----:B------:R-:W-:Y:S01]  /*3670*/  IMAD.IADD R19, R19, 0x1, R18 ;  /* 0x0000000113137824 */ /* 0x000fe200078e0212 */
[----:B------:R-:W-:-:S04]  /*3680*/  ISETP.NE.AND P0, PT, R45, 0x6, PT ;  /* 0x000000062d00780c */ /* 0x000fc80003f05270 */
[----:B------:R-:W-:Y:S02]  /*3690*/  SEL R12, R17, R12, !P0 ;  /* 0x0000000c110c7207 */ /* 0x000fe40004000000 */
[----:B------:R-:W-:-:S04]  /*36a0*/  ISETP.NE.AND P0, PT, R45, 0x7, PT ;  /* 0x000000072d00780c */ /* 0x000fc80003f05270 */
[----:B------:R-:W-:Y:S02]  /*36b0*/  SEL R12, R18, R12, !P0 ;  /* 0x0000000c120c7207 */ /* 0x000fe40004000000 */
[----:B------:R-:W-:-:S04]  /*36c0*/  ISETP.NE.AND P0, PT, R45, 0x8, PT ;  /* 0x000000082d00780c */ /* 0x000fc80003f05270 */
[C---:B------:R-:W-:Y:S01]  /*36d0*/  SEL R12, R19.reuse, R12, !P0 ;  /* 0x0000000c130c7207 */ /* 0x040fe20004000000 */
[----:B--2---:R-:W-:Y:S01]  /*36e0*/  IMAD.IADD R19, R19, 0x1, R20 ;  /* 0x0000000113137824 */ /* 0x004fe200078e0214 */
[----:B------:R-:W-:Y:S01]  /*36f0*/  ISETP.NE.AND P0, PT, R45, 0xa, PT ;  /* 0x0000000a2d00780c */ /* 0x000fe20003f05270 */
[----:B------:R-:W-:Y:S02]  /*3700*/  IMAD.IADD R20, R44, 0x1, -R43 ;  /* 0x000000012c147824 */ /* 0x000fe400078e0a2b */
[----:B------:R-:W-:Y:S01]  /*3710*/  IMAD.IADD R21, R21, 0x1, R19 ;  /* 0x0000000115157824 */ /* 0x000fe200078e0213 */
[----:B------:R-:W-:Y:S02]  /*3720*/  SEL R12, R19, R12, !P1 ;  /* 0x0000000c130c7207 */ /* 0x000fe40004800000 */
[----:B------:R-:W-:Y:S01]  /*3730*/  SEL R13, R20, RZ, P2 ;  /* 0x000000ff140d7207 */ /* 0x000fe20001000000 */
[----:B------:R-:W-:Y:S01]  /*3740*/  IMAD.IADD R15, R22, 0x1, R21 ;  /* 0x00000001160f7824 */ /* 0x000fe200078e0215 */
[----:B------:R-:W-:-:S02]  /*3750*/  SEL R12, R21, R12, !P0 ;  /* 0x0000000c150c7207 */ /* 0x000fc40004000000 */
[C---:B------:R-:W-:Y:S02]  /*3760*/  ISETP.GT.U32.AND P0, PT, R0.reuse, 0x1f, PT ;  /* 0x0000001f0000780c */ /* 0x040fe40003f04070 */
[----:B------:R-:W-:Y:S01]  /*3770*/  ISETP.GE.U32.AND P1, PT, R0, 0x20, PT ;  /* 0x000000200000780c */ /* 0x000fe20003f26070 */
[----:B------:R-:W-:-:S05]  /*3780*/  IMAD.IADD R13, R12, 0x1, R13 ;  /* 0x000000010c0d7824 */ /* 0x000fca00078e020d */
[----:B------:R-:W-:-:S05]  /*3790*/  SEL R20, R20, R13, !P1 ;  /* 0x0000000d14147207 */ /* 0x000fca0004800000 */
[----:B------:R-:W-:Y:S05]  /*37a0*/  @P0 BRA `(.L_x_98) ;  /* 0x0000000800c40947 */ /* 0x000fea0003800000 */
[----:B------:R-:W0:Y:S01]  /*37b0*/  LDC.64 R16, c[0x0][0x3a0] ;  /* 0x0000e800ff107b82 */ /* 0x000e220000000a00 */
[----:B------:R-:W-:Y:S01]  /*37c0*/  ISETP.NE.AND P0, PT, R0, RZ, PT ;  /* 0x000000ff0000720c */ /* 0x000fe20003f05270 */
[----:B------:R-:W-:Y:S01]  /*37d0*/  IMAD.U32 R22, RZ, RZ, UR4 ;  /* 0x00000004ff167e24 */ /* 0x000fe2000f8e00ff */
[----:B------:R-:W-:-:S05]  /*37e0*/  LOP3.LUT R21, RZ, R0, RZ, 0x33, !PT ;  /* 0x00000000ff157212 */ /* 0x000fca00078e33ff */
[----:B------:R-:W-:-:S06]  /*37f0*/  IMAD.IADD R21, R22, 0x1, R21 ;  /* 0x0000000116157824 */ /* 0x000fcc00078e0215 */
[----:B------:R-:W-:Y:S01]  /*3800*/  @!P0 IMAD.MOV.U32 R14, RZ, RZ, 0x64 ;  /* 0x00000064ff0e8424 */ /* 0x000fe200078e00ff */
[----:B------:R1:W-:Y:S01]  /*3810*/  @!P0 STS [UR5+0x4c], R15 ;  /* 0x00004c0fff008988 */ /* 0x0003e20008000805 */
[----:B0-----:R-:W-:-:S04]  /*3820*/  IMAD.WIDE R48, R22, 0x8, R16 ;  /* 0x0000000816307825 */ /* 0x001fc800078e0210 */
[----:B------:R-:W-:Y:S01]  /*3830*/  IMAD.WIDE R16, R21, 0x8, R16 ;  /* 0x0000000815107825 */ /* 0x000fe200078e0210 */
[----:B------:R1:W-:Y:S01]  /*3840*/  @!P0 ST.E.64.STRONG.GPU desc[UR8][R48.64+0x100], R14 ;  /* 0x0001000e30008985 */ /* 0x0003e2000c10fb08 */
[----:B------:R-:W-:Y:S05]  /*3850*/  NANOSLEEP 0x28f ;  /* 0x0000028f0000795d */ /* 0x000fea0003800000 */
[----:B------:R-:W2:Y:S01]  /*3860*/  LD.E.64.STRONG.GPU R12, desc[UR8][R16.64+0x100] ;  /* 0x00010008100c7980 */ /* 0x000ea2000c10fb00 */
[----:B------:R-:W-:Y:S01]  /*3870*/  UMOV UR6, 0xffffffff ;  /* 0xffffffff00067882 */ /* 0x000fe20000000000 */
[----:B--2---:R-:W-:Y:S02]  /*3880*/  ISETP.NE.AND P0, PT, R12, 0x63, PT ;  /* 0x000000630c00780c */ /* 0x004fe40003f05270 */
[----:B-1----:R-:W-:Y:S11]  /*3890*/  BRA.DIV UR6, `(.L_x_99) ;  /* 0x000000aa06187947 */ /* 0x002ff6000b800000 */
[----:B------:R-:W-:-:S13]  /*38a0*/  VOTE.ANY P0, !P0 ;  /* 0x0000000000ff7806 */ /* 0x000fda0004000100 */
.L_x_422:
[----:B------:R-:W-:Y:S05]  /*38b0*/  @!P0 BRA `(.L_x_100) ;  /* 0x00000000007c8947 */ /* 0x000fea0003800000 */
[----:B------:R-:W-:-:S07]  /*38c0*/  IMAD.MOV.U32 R19, RZ, RZ, 0x2d2 ;  /* 0x000002d2ff137424 */ /* 0x000fce00078e00ff */
.L_x_102:
[----:B------:R-:W-:Y:S01]  /*38d0*/  SHF.R.U32.HI R14, RZ, 0x1, R19 ;  /* 0x00000001ff0e7819 */ /* 0x000fe20000011613 */
[----:B------:R-:W-:-:S03]  /*38e0*/  IMAD R22, R22, 0x41a7, RZ ;  /* 0x000041a716167824 */ /* 0x000fc600078e02ff */
[----:B------:R-:W-:Y:S02]  /*38f0*/  IADD3 R19, PT, PT, R19, 0x1, -R14 ;  /* 0x0000000113137810 */ /* 0x000fe40007ffe80e */
[----:B------:R-:W-:Y:S02]  /*3900*/  LOP3.LUT R22, R22, 0x7fffffff, RZ, 0xc0, !PT ;  /* 0x7fffffff16167812 */ /* 0x000fe400078ec0ff */
[----:B------:R-:W0:Y:S01]  /*3910*/  I2F.U32.RP R18, R19 ;  /* 0x0000001300127306 */ /* 0x000e220000209000 */
[----:B------:R-:W-:Y:S01]  /*3920*/  IMAD.MOV R23, RZ, RZ, -R19 ;  /* 0x000000ffff177224 */ /* 0x000fe200078e0a13 */
[----:B------:R-:W-:-:S06]  /*3930*/  ISETP.NE.U32.AND P1, PT, R19, RZ, PT ;  /* 0x000000ff1300720c */ /* 0x000fcc0003f25070 */
[----:B0-----:R-:W0:Y:S02]  /*3940*/  MUFU.RCP R18, R18 ;  /* 0x0000001200127308 */ /* 0x001e240000001000 */
[----:B0-----:R-:W-:-:S06]  /*3950*/  VIADD R12, R18, 0xffffffe ;  /* 0x0ffffffe120c7836 */ /* 0x001fcc0000000000 */
[----:B------:R0:W1:Y:S02]  /*3960*/  F2I.FTZ.U32.TRUNC.NTZ R13, R12 ;  /* 0x0000000c000d7305 */ /* 0x000064000021f000 */
[----:B0-----:R-:W-:Y:S02]  /*3970*/  IMAD.MOV.U32 R12, RZ, RZ, RZ ;  /* 0x000000ffff0c7224 */ /* 0x001fe400078e00ff */
[----:B-1----:R-:W-:-:S04]  /*3980*/  IMAD R23, R23, R13, RZ ;  /* 0x0000000d17177224 */ /* 0x002fc800078e02ff */
[----:B------:R-:W-:-:S06]  /*3990*/  IMAD.HI.U32 R13, R13, R23, R12 ;  /* 0x000000170d0d7227 */ /* 0x000fcc00078e000c */
[----:B------:R-:W-:-:S04]  /*39a0*/  IMAD.HI.U32 R13, R13, R22, RZ ;  /* 0x000000160d0d7227 */ /* 0x000fc800078e00ff */
[----:B------:R-:W-:-:S04]  /*39b0*/  IMAD.MOV R13, RZ, RZ, -R13 ;  /* 0x000000ffff0d7224 */ /* 0x000fc800078e0a0d */
[----:B------:R-:W-:-:S05]  /*39c0*/  IMAD R18, R19, R13, R22 ;  /* 0x0000000d13127224 */ /* 0x000fca00078e0216 */
[----:B------:R-:W-:-:S13]  /*39d0*/  ISETP.GE.U32.AND P0, PT, R18, R19, PT ;  /* 0x000000131200720c */ /* 0x000fda0003f06070 */
[----:B------:R-:W-:-:S05]  /*39e0*/  @P0 IMAD.IADD R18, R18, 0x1, -R19 ;  /* 0x0000000112120824 */ /* 0x000fca00078e0a13 */
[----:B------:R-:W-:-:S13]  /*39f0*/  ISETP.GE.U32.AND P0, PT, R18, R19, PT ;  /* 0x000000131200720c */ /* 0x000fda0003f06070 */
[----:B------:R-:W-:Y:S01]  /*3a00*/  @P0 IMAD.IADD R18, R18, 0x1, -R19 ;  /* 0x0000000112120824 */ /* 0x000fe200078e0a13 */
[----:B------:R-:W-:-:S05]  /*3a10*/  @!P1 LOP3.LUT R18, RZ, R19, RZ, 0x33, !PT ;  /* 0x00000013ff129212 */ /* 0x000fca00078e33ff */
[----:B------:R-:W-:-:S04]  /*3a20*/  IMAD.IADD R18, R14, 0x1, R18 ;  /* 0x000000010e127824 */ /* 0x000fc800078e0212 */
[----:B------:R-:W-:Y:S05]  /*3a30*/  NANOSLEEP R18 ;  /* 0x000000120000735d */ /* 0x000fea0003800000 */
[----:B------:R-:W2:Y:S01]  /*3a40*/  LD.E.64.STRONG.GPU R12, desc[UR8][R16.64+0x100] ;  /* 0x00010008100c7980 */ /* 0x000ea2000c10fb00 */
[----:B------:R-:W-:Y:S01]  /*3a50*/  UMOV UR6, 0xffffffff ;  /* 0xffffffff00067882 */ /* 0x000fe20000000000 */
[----:B------:R-:W-:Y:S01]  /*3a60*/  IMAD.MOV.U32 R19, RZ, RZ, R14 ;  /* 0x000000ffff137224 */ /* 0x000fe200078e000e */
[----:B--2---:R-:W-:Y:S01]  /*3a70*/  ISETP.NE.AND P0, PT, R12, 0x63, PT ;  /* 0x000000630c00780c */ /* 0x004fe20003f05270 */
[----:B------:R-:W-:-:S12]  /*3a80*/  BRA.DIV UR6, `(.L_x_101) ;  /* 0x000000a606bc7947 */ /* 0x000fd8000b800000 */
[----:B------:R-:W-:-:S13]  /*3a90*/  VOTE.ANY P0, !P0 ;  /* 0x0000000000ff7806 */ /* 0x000fda0004000100 */
.L_x_425:
[----:B------:R-:W-:Y:S05]  /*3aa0*/  @P0 BRA `(.L_x_102) ;  /* 0xfffffffc00880947 */ /* 0x000fea000383ffff */
.L_x_100:
[----:B------:R-:W-:Y:S01]  /*3ab0*/  UMOV UR6, 0xffffffff ;  /* 0xffffffff00067882 */ /* 0x000fe20000000000 */
[----:B------:R-:W-:Y:S02]  /*3ac0*/  ISETP.NE.AND P0, PT, R12, 0x65, PT ;  /* 0x000000650c00780c */ /* 0x000fe40003f05270 */
[----:B------:R-:W-:Y:S11]  /*3ad0*/  BRA.DIV UR6, `(.L_x_103) ;  /* 0x000000a606c87947 */ /* 0x000ff6000b800000 */
[----:B------:R-:W0:Y:S01]  /*3ae0*/  S2R R23, SR_GEMASK ;  /* 0x0000000000177919 */ /* 0x000e220000003c00 */
[----:B------:R-:W-:Y:S01]  /*3af0*/  VOTE.ANY R14, PT, !P0 ;  /* 0x00000000000e7806 */ /* 0x000fe200040e0100 */
[C---:B------:R-:W-:Y:S02]  /*3b00*/  VIADD R45, R42.reuse, 0x2 ;  /* 0x000000022a2d7836 */ /* 0x040fe40000000000 */
[C---:B------:R-:W-:Y:S02]  /*3b10*/  VIADD R44, R42.reuse, 0x4 ;  /* 0x000000042a2c7836 */ /* 0x040fe40000000000 */
[----:B------:R-:W-:Y:S01]  /*3b20*/  VIADD R43, R42, 0x8 ;  /* 0x000000082a2b7836 */ /* 0x000fe20000000000 */
[----:B0-----:R-:W-:-:S05]  /*3b30*/  LOP3.LUT R14, R14, 0x80000000, R23, 0xec, !PT ;  /* 0x800000000e0e7812 */ /* 0x001fca00078eec17 */
[----:B------:R-:W-:-:S05]  /*3b40*/  VIADD R17, R14, 0xffffffff ;  /* 0xffffffff0e117836 */ /* 0x000fca0000000000 */
[----:B------:R-:W-:-:S04]  /*3b50*/  LOP3.LUT R17, R14, R17, RZ, 0xc, !PT ;  /* 0x000000110e117212 */ /* 0x000fc800078e0cff */
[----:B------:R0:W1:Y:S02]  /*3b60*/  POPC R52, R17 ;  /* 0x0000001100347309 */ /* 0x0000640000000000 */
[----:B0-----:R-:W0:Y:S01]  /*3b70*/  LDC.64 R16, c[0x0][0x3a0] ;  /* 0x0000e800ff107b82 */ /* 0x001e220000000a00 */
[----:B-1----:R-:W1:Y:S01]  /*3b80*/  SHFL.DOWN PT, R18, R13, 0x1, R52 ;  /* 0x082000000d127989 */ /* 0x002e6200000e0034 */
[-C--:B------:R-:W-:Y:S02]  /*3b90*/  ISETP.GE.AND P0, PT, R42, R52.reuse, PT ;  /* 0x000000342a00720c */ /* 0x080fe40003f06270 */
[----:B0-----:R-:W-:Y:S02]  /*3ba0*/  IADD3 R50, P2, PT, R16, 0x100, RZ ;  /* 0x0000010010327810 */ /* 0x001fe40007f5e0ff */
[----:B-1----:R-:W-:Y:S02]  /*3bb0*/  SEL R18, R18, RZ, !P0 ;  /* 0x000000ff12127207 */ /* 0x002fe40004000000 */
[----:B------:R-:W-:-:S03]  /*3bc0*/  ISETP.GT.AND P0, PT, R45, R52, PT ;  /* 0x000000342d00720c */ /* 0x000fc60003f04270 */
[----:B------:R-:W-:Y:S02]  /*3bd0*/  IMAD.IADD R19, R18, 0x1, R13 ;  /* 0x0000000112137824 */ /* 0x000fe400078e020d */
[----:B------:R-:W-:-:S03]  /*3be0*/  VIADD R13, R42, 0x10 ;  /* 0x000000102a0d7836 */ /* 0x000fc60000000000 */
[----:B------:R-:W0:Y:S02]  /*3bf0*/  SHFL.DOWN PT, R18, R19, 0x2, R52 ;  /* 0x0840000013127989 */ /* 0x000e2400000e0034 */
[-C--:B------:R-:W-:Y:S02]  /*3c00*/  ISETP.GT.AND P1, PT, R13, R52.reuse, PT ;  /* 0x000000340d00720c */ /* 0x080fe40003f24270 */
[----:B0-----:R-:W-:Y:S02]  /*3c10*/  SEL R18, R18, RZ, !P0 ;  /* 0x000000ff12127207 */ /* 0x001fe40004000000 */
[----:B------:R-:W-:-:S03]  /*3c20*/  ISETP.GT.AND P0, PT, R44, R52, PT ;  /* 0x000000342c00720c */ /* 0x000fc60003f04270 */
[----:B------:R-:W-:-:S05]  /*3c30*/  IMAD.IADD R47, R19, 0x1, R18 ;  /* 0x00000001132f7824 */ /* 0x000fca00078e0212 */
[----:B------:R-:W0:Y:S02]  /*3c40*/  SHFL.DOWN PT, R18, R47, 0x4, R52 ;  /* 0x088000002f127989 */ /* 0x000e2400000e0034 */
[----:B0-----:R-:W-:Y:S02]  /*3c50*/  SEL R18, R18, RZ, !P0 ;  /* 0x000000ff12127207 */ /* 0x001fe40004000000 */
[----:B------:R-:W-:-:S03]  /*3c60*/  ISETP.GT.AND P0, PT, R43, R52, PT ;  /* 0x000000342b00720c */ /* 0x000fc60003f04270 */
[----:B------:R-:W-:-:S05]  /*3c70*/  IMAD.IADD R51, R47, 0x1, R18 ;  /* 0x000000012f337824 */ /* 0x000fca00078e0212 */
[----:B------:R-:W0:Y:S02]  /*3c80*/  SHFL.DOWN PT, R18, R51, 0x8, R52 ;  /* 0x0900000033127989 */ /* 0x000e2400000e0034 */
[----:B0-----:R-:W-:Y:S02]  /*3c90*/  SEL R18, R18, RZ, !P0 ;  /* 0x000000ff12127207 */ /* 0x001fe40004000000 */
[----:B------:R-:W-:-:S03]  /*3ca0*/  ISETP.NE.AND P0, PT, R12, 0x65, PT ;  /* 0x000000650c00780c */ /* 0x000fc60003f05270 */
[----:B------:R-:W-:Y:S02]  /*3cb0*/  IMAD.IADD R19, R51, 0x1, R18 ;  /* 0x0000000133137824 */ /* 0x000fe400078e0212 */
[----:B------:R-:W-:-:S03]  /*3cc0*/  IMAD.X R51, RZ, RZ, R17, P2 ;  /* 0x000000ffff337224 */ /* 0x000fc600010e0611 */
[----:B------:R-:W0:Y:S05]  /*3cd0*/  SHFL.DOWN PT, R18, R19, 0x10, R52 ;  /* 0x0a00000013127989 */ /* 0x000e2a00000e0034 */
[----:B------:R-:W-:Y:S02]  /*3ce0*/  VOTE.ALL P0, P0 ;  /* 0x0000000000ff7806 */ /* 0x000fe40000000000 */
[----:B0-----:R-:W-:-:S05]  /*3cf0*/  SEL R18, R18, RZ, !P1 ;  /* 0x000000ff12127207 */ /* 0x001fca0004800000 */
[----:B------:R-:W-:-:S07]  /*3d00*/  IMAD.IADD R46, R19, 0x1, R18 ;  /* 0x00000001132e7824 */ /* 0x000fce00078e0212 */
.L_x_434:
[----:B------:R-:W-:Y:S05]  /*3d10*/  @!P0 BRA `(.L_x_104) ;  /* 0x0000000400288947 */ /* 0x000fea0003800000 */
[----:B------:R-:W-:-:S07]  /*3d20*/  IMAD.MOV.U32 R19, RZ, RZ, 0x2d2 ;  /* 0x000002d2ff137424 */ /* 0x000fce00078e00ff */
.L_x_110:
[----:B------:R-:W-:-:S05]  /*3d30*/  IMAD.WIDE R16, R21, 0x8, R50 ;  /* 0x0000000815107825 */ /* 0x000fca00078e0232 */
[----:B------:R-:W2:Y:S01]  /*3d40*/  LD.E.64.STRONG.GPU R12, desc[UR8][R16.64+-0x100] ;  /* 0xffff0008100c7980 */ /* 0x000ea2000c10fb00 */
[----:B------:R-:W-:Y:S05]  /*3d50*/  YIELD ;  /* 0x0000000000007946 */ /* 0x000fea0003800000 */
[----:B------:R-:W-:Y:S01]  /*3d60*/  UMOV UR6, 0xffffffff ;  /* 0xffffffff00067882 */ /* 0x000fe20000000000 */
[----:B------:R-:W-:Y:S02]  /*3d70*/  SHF.R.U32.HI R19, RZ, 0x1, R19 ;  /* 0x00000001ff137819 */ /* 0x000fe40000011613 */
[----:B--2---:R-:W-:Y:S01]  /*3d80*/  ISETP.NE.AND P0, PT, R12, 0x63, PT ;  /* 0x000000630c00780c */ /* 0x004fe20003f05270 */
[----:B------:R-:W-:-:S12]  /*3d90*/  BRA.DIV UR6, `(.L_x_105) ;  /* 0x000000aa061c7947 */ /* 0x000fd8000b800000 */
[----:B------:R-:W-:-:S13]  /*3da0*/  VOTE.ANY P0, !P0 ;  /* 0x0000000000ff7806 */ /* 0x000fda0004000100 */
.L_x_437:
[----:B------:R-:W-:Y:S05]  /*3db0*/  @!P0 BRA `(.L_x_106) ;  /* 0x00000000007c8947 */ /* 0x000fea0003800000 */
[----:B------:R-:W-:-:S07]  /*3dc0*/  IMAD.MOV.U32 R47, RZ, RZ, R19 ;  /* 0x000000ffff2f7224 */ /* 0x000fce00078e0013 */
.L_x_108:
        /* <DEDUP_REMOVED lines=29> */
.L_x_440:
[----:B------:R-:W-:Y:S05]  /*3fa0*/  @P0 BRA `(.L_x_108) ;  /* 0xfffffffc00880947 */ /* 0x000fea000383ffff */
.L_x_106:
[----:B------:R-:W-:Y:S01]  /*3fb0*/  UMOV UR6, 0xffffffff ;  /* 0xffffffff00067882 */ /* 0x000fe20000000000 */
[----:B------:R-:W-:Y:S02]  /*3fc0*/  ISETP.NE.AND P0, PT, R12, 0x65, PT ;  /* 0x000000650c00780c */ /* 0x000fe40003f05270 */
[----:B------:R-:W-:Y:S11]  /*3fd0*/  BRA.DIV UR6, `(.L_x_109) ;  /* 0x000000a606cc7947 */ /* 0x000ff6000b800000 */
[----:B------:R-:W-:Y:S01]  /*3fe0*/  VOTE.ANY R14, PT, !P0 ;  /* 0x00000000000e7806 */ /* 0x000fe200040e0100 */
[----:B------:R-:W-:-:S03]  /*3ff0*/  VIADD R21, R21, 0xffffffe0 ;  /* 0xffffffe015157836 */ /* 0x000fc60000000000 */
[----:B------:R-:W-:-:S05]  /*4000*/  LOP3.LUT R14, R14, 0x80000000, R23, 0xec, !PT ;  /* 0x800000000e0e7812 */ /* 0x000fca00078eec17 */
[----:B------:R-:W-:-:S05]  /*4010*/  VIADD R17, R14, 0xffffffff ;  /* 0xffffffff0e117836 */ /* 0x000fca0000000000 */
[----:B------:R-:W-:-:S04]  /*4020*/  LOP3.LUT R17, R14, R17, RZ, 0xc, !PT ;  /* 0x000000110e117212 */ /* 0x000fc800078e0cff */
[----:B------:R-:W0:Y:S02]  /*4030*/  POPC R16, R17 ;  /* 0x0000001100107309 */ /* 0x000e240000000000 */
[----:B0-----:R-:W0:Y:S01]  /*4040*/  SHFL.DOWN PT, R18, R13, 0x1, R16 ;  /* 0x082000000d127989 */ /* 0x001e2200000e0010 */
[----:B------:R-:W-:-:S04]  /*4050*/  ISETP.GE.AND P0, PT, R42, R16, PT ;  /* 0x000000102a00720c */ /* 0x000fc80003f06270 */
        /* <DEDUP_REMOVED lines=15> */
[----:B------:R-:W-:-:S03]  /*4150*/  VIADD R13, R42, 0x10 ;  /* 0x000000102a0d7836 */ /* 0x000fc60000000000 */
[----:B------:R-:W0:Y:S02]  /*4160*/  SHFL.DOWN PT, R18, R47, 0x10, R16 ;  /* 0x0a0000002f127989 */ /* 0x000e2400000e0010 */
[----:B------:R-:W-:-:S03]  /*4170*/  ISETP.GT.AND P1, PT, R13, R16, PT ;  /* 0x000000100d00720c */ /* 0x000fc60003f24270 */
[----:B------:R-:W-:Y:S02]  /*4180*/  VOTE.ALL P0, P0 ;  /* 0x0000000000ff7806 */ /* 0x000fe40000000000 */
[----:B0-----:R-:W-:-:S04]  /*4190*/  SEL R18, R18, RZ, !P1 ;  /* 0x000000ff12127207 */ /* 0x001fc80004800000 */
[----:B------:R-:W-:-:S07]  /*41a0*/  IADD3 R46, PT, PT, R47, R18, R46 ;  /* 0x000000122f2e7210 */ /* 0x000fce0007ffe02e */
.L_x_449:
[----:B------:R-:W-:Y:S05]  /*41b0*/  @P0 BRA `(.L_x_110) ;  /* 0xfffffff800dc0947 */ /* 0x000fea000383ffff */
.L_x_104:
[----:B------:R-:W-:Y:S02]  /*41c0*/  ISETP.NE.AND P1, PT, R0, RZ, PT ;  /* 0x000000ff0000720c */ /* 0x000fe40003f25270 */
[----:B------:R-:W-:-:S11]  /*41d0*/  ISETP.NE.AND P0, PT, R42, RZ, PT ;  /* 0x000000ff2a00720c */ /* 0x000fd60003f05270 */
[----:B------:R-:W0:Y:S01]  /*41e0*/  @!P1 S2R R13, SR_CgaCtaId ;  /* 0x00000000000d9919 */ /* 0x000e220000008800 */
[----:B------:R-:W-:Y:S01]  /*41f0*/  @!P1 MOV R12, 0x400 ;  /* 0x00000400000c9802 */ /* 0x000fe20000000f00 */
[----:B------:R-:W-:Y:S01]  /*4200*/  @!P1 IMAD.IADD R15, R15, 0x1, R46 ;  /* 0x000000010f0f9824 */ /* 0x000fe200078e022e */
[----:B------:R-:W-:Y:S01]  /*4210*/  @!P0 MOV R16, 0x400 ;  /* 0x0000040000108802 */ /* 0x000fe20000000f00 */
[----:B------:R-:W1:Y:S01]  /*4220*/  @!P0 S2R R17, SR_CgaCtaId ;  /* 0x0000000000118919 */ /* 0x000e620000008800 */
[----:B------:R-:W-:-:S05]  /*4230*/  @!P1 IMAD.MOV.U32 R14, RZ, RZ, 0x65 ;  /* 0x00000065ff0e9424 */ /* 0x000fca00078e00ff */
[----:B------:R2:W-:Y:S01]  /*4240*/  @!P1 ST.E.64.STRONG.GPU desc[UR8][R48.64+0x100], R14 ;  /* 0x0001000e30009985 */ /* 0x0005e2000c10fb08 */
[----:B0-----:R-:W-:Y:S01]  /*4250*/  @!P1 LEA R12, R13, R12, 0x18 ;  /* 0x0000000c0d0c9211 */ /* 0x001fe200078ec0ff */
[----:B------:R-:W-:Y:S02]  /*4260*/  IMAD.MOV.U32 R13, RZ, RZ, R20 ;  /* 0x000000ffff0d7224 */ /* 0x000fe400078e0014 */
[----:B------:R-:W-:Y:S01]  /*4270*/  @!P0 IMAD.MOV.U32 R13, RZ, RZ, R46 ;  /* 0x000000ffff0d8224 */ /* 0x000fe200078e002e */
[----:B-1----:R-:W-:Y:S01]  /*4280*/  @!P0 LEA R17, R17, R16, 0x18 ;  /* 0x0000001011118211 */ /* 0x002fe200078ec0ff */
[----:B------:R2:W-:Y:S04]  /*4290*/  @!P1 STS [R12+0x48], R15 ;  /* 0x0000480f0c009388 */ /* 0x0005e80000000800 */
[----:B------:R2:W-:Y:S04]  /*42a0*/  @!P1 STS [R12+0x44], R46 ;  /* 0x0000442e0c009388 */ /* 0x0005e80000000800 */
[----:B------:R2:W-:Y:S02]  /*42b0*/  @!P0 STS [R17+0x38], R46 ;  /* 0x0000382e11008388 */ /* 0x0005e40000000800 */
.L_x_98:
[----:B------:R-:W-:Y:S05]  /*42c0*/  WARPSYNC.ALL ;  /* 0x0000000000007948 */ /* 0x000fea0003800000 */
[----:B------:R-:W0:Y:S08]  /*42d0*/  S2UR UR5, SR_CgaCtaId ;  /* 0x00000000000579c3 */ /* 0x000e300000008800 */
[----:B------:R-:W-:Y:S01]  /*42e0*/  BAR.SYNC.DEFER_BLOCKING 0x0 ;  /* 0x0000000000007b1d */ /* 0x000fe20000010000 */
[----:B------:R-:W-:-:S02]  /*42f0*/  ISETP.NE.AND P0, PT, R0, RZ, PT ;  /* 0x000000ff0000720c */ /* 0x000fc40003f05270 */
[----:B------:R-:W-:Y:S02]  /*4300*/  ISETP.NE.AND P1, PT, R10, RZ, PT ;  /* 0x000000ff0a00720c */ /* 0x000fe40003f25270 */
[C---:B------:R-:W-:Y:S01]  /*4310*/  ISETP.NE.AND P2, PT, R11.reuse, RZ, PT ;  /* 0x000000ff0b00720c */ /* 0x040fe20003f45270 */
[----:B------:R-:W-:Y:S01]  /*4320*/  UMOV UR4, 0x400 ;  /* 0x0000040000047882 */ /* 0x000fe20000000000 */
[----:B------:R-:W-:Y:S01]  /*4330*/  LOP3.LUT R19, R11, 0x1, RZ, 0x3c, !PT ;  /* 0x000000010b137812 */ /* 0x000fe200078e3cff */
[----:B------:R-:W-:Y:S01]  /*4340*/  BSSY.RECONVERGENT B0, `(.L_x_111) ;  /* 0x00000af000007945 */ /* 0x000fe20003800200 */
[C---:B------:R-:W-:Y:S02]  /*4350*/  LOP3.LUT R16, R26.reuse, 0x1, RZ, 0x3c, !PT ;  /* 0x000000011a107812 */ /* 0x040fe400078e3cff */
[----:B------:R-:W-:Y:S02]  /*4360*/  ISETP.NE.AND P3, PT, R26, RZ, PT ;  /* 0x000000ff1a00720c */ /* 0x000fe40003f65270 */
[----:B------:R-:W-:Y:S01]  /*4370*/  LOP3.LUT R23, R34, 0x1, RZ, 0x3c, !PT ;  /* 0x0000000122177812 */ /* 0x000fe200078e3cff */
[----:B0-----:R-:W-:Y:S01]  /*4380*/  ULEA UR4, UR5, UR4, 0x18 ;  /* 0x0000000405047291 */ /* 0x001fe2000f8ec0ff */
[----:B------:R-:W0:Y:S08]  /*4390*/  LDCU.U8 UR5, c[0x0][0x3b8] ;  /* 0x00007700ff0577ac */ /* 0x000e300008000000 */
[----:B--2---:R-:W1:Y:S04]  /*43a0*/  LDS R14, [UR4+0x38] ;  /* 0x00003804ff0e7984 */ /* 0x004e680008000800 */
[----:B------:R-:W-:Y:S04]  /*43b0*/  LDS R12, [UR4+0x44] ;  /* 0x00004404ff0c7984 */ /* 0x000fe80008000800 */
[----:B------:R-:W2:Y:S01]  /*43c0*/  LDS R15, [UR4+0x4c] ;  /* 0x00004c04ff0f7984 */ /* 0x000ea20008000800 */
[----:B-1----:R-:W-:Y:S01]  /*43d0*/  SEL R14, R14, RZ, P0 ;  /* 0x000000ff0e0e7207 */ /* 0x002fe20000000000 */
[----:B------:R-:W-:Y:S01]  /*43e0*/  BAR.SYNC.DEFER_BLOCKING 0x0 ;  /* 0x0000000000007b1d */ /* 0x000fe20000010000 */
[----:B------:R-:W-:-:S03]  /*43f0*/  ISETP.NE.AND P0, PT, R35, RZ, PT ;  /* 0x000000ff2300720c */ /* 0x000fc60003f05270 */
[----:B------:R-:W-:Y:S01]  /*4400*/  IMAD.IADD R17, R14, 0x1, R13 ;  /* 0x000000010e117824 */ /* 0x000fe200078e020d */
[----:B------:R-:W-:Y:S02]  /*4410*/  LOP3.LUT R14, R10, 0x1, RZ, 0x3c, !PT ;  /* 0x000000010a0e7812 */ /* 0x000fe400078e3cff */
[----:B--2---:R-:W-:Y:S01]  /*4420*/  IADD3 R13, PT, PT, -R15, 0x1340, RZ ;  /* 0x000013400f0d7810 */ /* 0x004fe20007ffe1ff */
[C---:B------:R-:W-:Y:S01]  /*4430*/  IMAD.IADD R10, R17.reuse, 0x1, -R12 ;  /* 0x00000001110a7824 */ /* 0x040fe200078e0a0c */
[--C-:B------:R-:W-:Y:S02]  /*4440*/  IADD3 R15, PT, PT, R12, -R17, -R14.reuse ;  /* 0x800000110c0f7210 */ /* 0x100fe40007ffe80e */
[----:B------:R-:W-:Y:S01]  /*4450*/  IADD3 R17, PT, PT, R17, R19, R14 ;  /* 0x0000001311117210 */ /* 0x000fe20007ffe00e */
[--C-:B------:R-:W-:Y:S02]  /*4460*/  IMAD R11, R0, 0xe, -R10.reuse ;  /* 0x0000000e000b7824 */ /* 0x100fe400078e0a0a */
[----:B------:R-:W-:-:S02]  /*4470*/  IMAD.IADD R10, R13, 0x1, R10 ;  /* 0x000000010d0a7824 */ /* 0x000fc400078e020a */
[----:B------:R-:W-:Y:S02]  /*4480*/  IMAD R15, R0, 0xe, R15 ;  /* 0x0000000e000f7824 */ /* 0x000fe400078e020f */
[----:B------:R-:W-:Y:S01]  /*4490*/  IMAD.IADD R14, R14, 0x1, R10 ;  /* 0x000000010e0e7824 */ /* 0x000fe200078e020a */
[----:B------:R-:W-:Y:S01]  /*44a0*/  SEL R11, R10, R11, !P1 ;  /* 0x0000000b0a0b7207 */ /* 0x000fe20004800000 */
[----:B------:R-:W-:Y:S01]  /*44b0*/  VIADD R15, R15, 0x1 ;  /* 0x000000010f0f7836 */ /* 0x000fe20000000000 */
[C---:B------:R-:W-:Y:S02]  /*44c0*/  ISETP.NE.AND P1, PT, R24.reuse, RZ, PT ;  /* 0x000000ff1800720c */ /* 0x040fe40003f25270 */
[----:B------:R-:W-:Y:S02]  /*44d0*/  LOP3.LUT R24, R24, 0x1, RZ, 0x3c, !PT ;  /* 0x0000000118187812 */ /* 0x000fe400078e3cff */
[----:B------:R-:W-:Y:S01]  /*44e0*/  LEA R10, R11, UR4, 0x2 ;  /* 0x000000040b0a7c11 */ /* 0x000fe2000f8e10ff */
[--C-:B------:R-:W-:Y:S01]  /*44f0*/  IMAD.IADD R11, R12, 0x1, -R17.reuse ;  /* 0x000000010c0b7824 */ /* 0x100fe200078e0a11 */
[----:B------:R-:W-:Y:S01]  /*4500*/  SEL R15, R14, R15, !P2 ;  /* 0x0000000f0e0f7207 */ /* 0x000fe20005000000 */
[----:B------:R-:W-:Y:S01]  /*4510*/  IMAD.IADD R17, R24, 0x1, R17 ;  /* 0x0000000118117824 */ /* 0x000fe200078e0211 */
[C---:B------:R-:W-:Y:S01]  /*4520*/  ISETP.NE.AND P2, PT, R25.reuse, RZ, PT ;  /* 0x000000ff1900720c */ /* 0x040fe20003f45270 */
[----:B------:R-:W-:Y:S01]  /*4530*/  IMAD R11, R0, 0xe, R11 ;  /* 0x0000000e000b7824 */ /* 0x000fe200078e020b */
[----:B------:R-:W-:Y:S01]  /*4540*/  LOP3.LUT R25, R25, 0x1, RZ, 0x3c, !PT ;  /* 0x0000000119197812 */ /* 0x000fe200078e3cff */
[----:B------:R-:W-:Y:S01]  /*4550*/  IMAD.IADD R14, R19, 0x1, R14 ;  /* 0x00000001130e7824 */ /* 0x000fe200078e020e */
[----:B-----5:R1:W-:Y:S01]  /*4560*/  STS [R10], R41 ;  /* 0x000000290a007388 */ /* 0x0203e20000000800 */
[----:B------:R-:W-:Y:S01]  /*4570*/  IMAD.IADD R19, R12, 0x1, -R17 ;  /* 0x000000010c137824 */ /* 0x000fe200078e0a11 */
[----:B------:R-:W-:Y:S01]  /*4580*/  LEA R15, R15, UR4, 0x2 ;  /* 0x000000040f0f7c11 */ /* 0x000fe2000f8e10ff */
[----:B------:R-:W-:-:S02]  /*4590*/  VIADD R11, R11, 0x2 ;  /* 0x000000020b0b7836 */ /* 0x000fc40000000000 */
[----:B------:R-:W-:Y:S02]  /*45a0*/  IMAD.IADD R17, R25, 0x1, R17 ;  /* 0x0000000119117824 */ /* 0x000fe400078e0211 */
[----:B------:R-:W-:Y:S01]  /*45b0*/  IMAD R19, R0, 0xe, R19 ;  /* 0x0000000e00137824 */ /* 0x000fe200078e0213 */
[----:B------:R2:W-:Y:S01]  /*45c0*/  STS [R15], R40 ;  /* 0x000000280f007388 */ /* 0x0005e20000000800 */
[----:B-1----:R-:W-:Y:S01]  /*45d0*/  SEL R10, R14, R11, !P1 ;  /* 0x0000000b0e0a7207 */ /* 0x002fe20004800000 */
[----:B------:R-:W-:Y:S01]  /*45e0*/  IMAD.IADD R11, R16, 0x1, R17 ;  /* 0x00000001100b7824 */ /* 0x000fe200078e0211 */
[C---:B------:R-:W-:Y:S01]  /*45f0*/  ISETP.NE.AND P1, PT, R27.reuse, RZ, PT ;  /* 0x000000ff1b00720c */ /* 0x040fe20003f25270 */
[----:B------:R-:W-:Y:S01]  /*4600*/  IMAD.IADD R14, R24, 0x1, R14 ;  /* 0x00000001180e7824 */ /* 0x000fe200078e020e */
[----:B------:R-:W-:Y:S01]  /*4610*/  LOP3.LUT R27, R27, 0x1, RZ, 0x3c, !PT ;  /* 0x000000011b1b7812 */ /* 0x000fe200078e3cff */
[----:B------:R-:W-:Y:S01]  /*4620*/  VIADD R19, R19, 0x3 ;  /* 0x0000000313137836 */ /* 0x000fe20000000000 */
[----:B------:R-:W-:Y:S01]  /*4630*/  LEA R10, R10, UR4, 0x2 ;  /* 0x000000040a0a7c11 */ /* 0x000fe2000f8e10ff */
[----:B------:R-:W-:-:S02]  /*4640*/  IMAD.IADD R21, R12, 0x1, -R11 ;  /* 0x000000010c157824 */ /* 0x000fc400078e0a0b */
[----:B------:R-:W-:Y:S01]  /*4650*/  IMAD.IADD R17, R12, 0x1, -R17 ;  /* 0x000000010c117824 */ /* 0x000fe200078e0a11 */
[----:B------:R-:W-:Y:S01]  /*4660*/  SEL R19, R14, R19, !P2 ;  /* 0x000000130e137207 */ /* 0x000fe20005000000 */
[----:B------:R-:W-:Y:S01]  /*4670*/  IMAD.IADD R14, R25, 0x1, R14 ;  /* 0x00000001190e7824 */ /* 0x000fe200078e020e */
[C---:B------:R-:W-:Y:S01]  /*4680*/  ISETP.NE.AND P2, PT, R29.reuse, RZ, PT ;  /* 0x000000ff1d00720c */ /* 0x040fe20003f45270 */
[----:B------:R-:W-:Y:S01]  /*4690*/  IMAD R21, R0, 0xe, R21 ;  /* 0x0000000e00157824 */ /* 0x000fe200078e0215 */
[----:B------:R-:W-:Y:S01]  /*46a0*/  LOP3.LUT R29, R29, 0x1, RZ, 0x3c, !PT ;  /* 0x000000011d1d7812 */ /* 0x000fe200078e3cff */
[----:B------:R-:W-:Y:S01]  /*46b0*/  IMAD.IADD R16, R16, 0x1, R14 ;  /* 0x0000000110107824 */ /* 0x000fe200078e020e */
[----:B------:R1:W-:Y:S01]  /*46c0*/  STS [R10], R39 ;  /* 0x000000270a007388 */ /* 0x0003e20000000800 */
[----:B------:R-:W-:Y:S01]  /*46d0*/  VIADD R21, R21, 0x5 ;  /* 0x0000000515157836 */ /* 0x000fe20000000000 */
[----:B------:R-:W-:Y:S01]  /*46e0*/  LEA R19, R19, UR4, 0x2 ;  /* 0x0000000413137c11 */ /* 0x000fe2000f8e10ff */
[----:B------:R-:W-:-:S02]  /*46f0*/  IMAD R17, R0, 0xe, R17 ;  /* 0x0000000e00117824 */ /* 0x000fc400078e0211 */
[----:B------:R-:W-:Y:S01]  /*4700*/  IMAD.IADD R11, R27, 0x1, R11 ;  /* 0x000000011b0b7824 */ /* 0x000fe200078e020b */
[----:B------:R-:W-:Y:S01]  /*4710*/  SEL R21, R16, R21, !P1 ;  /* 0x0000001510157207 */ /* 0x000fe20004800000 */
[----:B------:R-:W-:Y:S01]  /*4720*/  VIADD R17, R17, 0x4 ;  /* 0x0000000411117836 */ /* 0x000fe20000000000 */
[----:B------:R-:W-:Y:S01]  /*4730*/  ISETP.NE.AND P1, PT, R28, RZ, PT ;  /* 0x000000ff1c00720c */ /* 0x000fe20003f25270 */
[----:B--2---:R-:W-:Y:S01]  /*4740*/  IMAD.IADD R15, R12, 0x1, -R11 ;  /* 0x000000010c0f7824 */ /* 0x004fe200078e0a0b */
[----:B------:R-:W-:Y:S01]  /*4750*/  LOP3.LUT R28, R28, 0x1, RZ, 0x3c, !PT ;  /* 0x000000011c1c7812 */ /* 0x000fe200078e3cff */
[----:B------:R-:W-:Y:S01]  /*4760*/  IMAD.IADD R16, R27, 0x1, R16 ;  /* 0x000000011b107824 */ /* 0x000fe200078e0210 */
[----:B------:R-:W-:Y:S01]  /*4770*/  SEL R17, R14, R17, !P3 ;  /* 0x000000110e117207 */ /* 0x000fe20005800000 */
[----:B------:R-:W-:Y:S01]  /*4780*/  IMAD R15, R0, 0xe, R15 ;  /* 0x0000000e000f7824 */ /* 0x000fe200078e020f */
[----:B------:R2:W-:Y:S01]  /*4790*/  STS [R19], R38 ;  /* 0x0000002613007388 */ /* 0x0005e20000000800 */
[----:B------:R-:W-:Y:S01]  /*47a0*/  IMAD.IADD R11, R28, 0x1, R11 ;  /* 0x000000011c0b7824 */ /* 0x000fe200078e020b */
[----:B-1----:R-:W-:Y:S01]  /*47b0*/  LEA R10, R17, UR4, 0x2 ;  /* 0x00000004110a7c11 */ /* 0x002fe2000f8e10ff */
[----:B------:R-:W-:Y:S01]  /*47c0*/  VIADD R15, R15, 0x6 ;  /* 0x000000060f0f7836 */ /* 0x000fe20000000000 */
[----:B------:R-:W-:Y:S01]  /*47d0*/  LEA R21, R21, UR4, 0x2 ;  /* 0x0000000415157c11 */ /* 0x000fe2000f8e10ff */
[--C-:B------:R-:W-:Y:S01]  /*47e0*/  IMAD.IADD R17, R12, 0x1, -R11.reuse ;  /* 0x000000010c117824 */ /* 0x100fe200078e0a0b */
[----:B------:R-:W-:Y:S01]  /*47f0*/  ISETP.NE.AND P3, PT, R33, RZ, PT ;  /* 0x000000ff2100720c */ /* 0x000fe20003f65270 */
[----:B------:R-:W-:Y:S01]  /*4800*/  IMAD.IADD R11, R29, 0x1, R11 ;  /* 0x000000011d0b7824 */ /* 0x000fe200078e020b */
[----:B------:R-:W-:Y:S01]  /*4810*/  SEL R15, R16, R15, !P1 ;  /* 0x0000000f100f7207 */ /* 0x000fe20004800000 */
[----:B------:R-:W-:Y:S01]  /*4820*/  IMAD R17, R0, 0xe, R17 ;  /* 0x0000000e00117824 */ /* 0x000fe200078e0211 */
[----:B------:R-:W-:Y:S01]  /*4830*/  ISETP.NE.AND P1, PT, R30, RZ, PT ;  /* 0x000000ff1e00720c */ /* 0x000fe20003f25270 */
[----:B--2---:R-:W-:Y:S01]  /*4840*/  IMAD.IADD R19, R12, 0x1, -R11 ;  /* 0x000000010c137824 */ /* 0x004fe200078e0a0b */
[----:B------:R-:W-:Y:S01]  /*4850*/  LOP3.LUT R30, R30, 0x1, RZ, 0x3c, !PT ;  /* 0x000000011e1e7812 */ /* 0x000fe200078e3cff */
[----:B------:R-:W-:Y:S01]  /*4860*/  IMAD.IADD R16, R28, 0x1, R16 ;  /* 0x000000011c107824 */ /* 0x000fe200078e0210 */
[----:B------:R1:W-:Y:S01]  /*4870*/  STS [R10], R37 ;  /* 0x000000250a007388 */ /* 0x0003e20000000800 */
[----:B------:R-:W-:Y:S01]  /*4880*/  VIADD R17, R17, 0x7 ;  /* 0x0000000711117836 */ /* 0x000fe20000000000 */
[----:B------:R-:W-:Y:S01]  /*4890*/  LEA R15, R15, UR4, 0x2 ;  /* 0x000000040f0f7c11 */ /* 0x000fe2000f8e10ff */
[----:B------:R-:W-:Y:S01]  /*48a0*/  IMAD R19, R0, 0xe, R19 ;  /* 0x0000000e00137824 */ /* 0x000fe200078e0213 */
[----:B------:R2:W-:Y:S01]  /*48b0*/  STS [R21], R36 ;  /* 0x0000002415007388 */ /* 0x0005e20000000800 */
[----:B------:R-:W-:Y:S01]  /*48c0*/  IMAD.IADD R11, R30, 0x1, R11 ;  /* 0x000000011e0b7824 */ /* 0x000fe200078e020b */
[----:B------:R-:W-:Y:S01]  /*48d0*/  SEL R17, R16, R17, !P2 ;  /* 0x0000001110117207 */ /* 0x000fe20005000000 */
[----:B------:R-:W-:Y:S01]  /*48e0*/  IMAD.IADD R16, R29, 0x1, R16 ;  /* 0x000000011d107824 */ /* 0x000fe200078e0210 */
[C---:B------:R-:W-:Y:S01]  /*48f0*/  ISETP.NE.AND P2, PT, R32.reuse, RZ, PT ;  /* 0x000000ff2000720c */ /* 0x040fe20003f45270 */
[----:B------:R-:W-:Y:S01]  /*4900*/  VIADD R19, R19, 0x8 ;  /* 0x0000000813137836 */ /* 0x000fe20000000000 */
[----:B------:R-:W-:Y:S01]  /*4910*/  LOP3.LUT R32, R32, 0x1, RZ, 0x3c, !PT ;  /* 0x0000000120207812 */ /* 0x000fe200078e3cff */
[----:B------:R3:W-:Y:S01]  /*4920*/  STS [R15], R2 ;  /* 0x000000020f007388 */ /* 0x0007e20000000800 */
[----:B-1----:R-:W-:-:S02]  /*4930*/  LEA R10, R17, UR4, 0x2 ;  /* 0x00000004110a7c11 */ /* 0x002fc4000f8e10ff */
[----:B------:R-:W-:Y:S01]  /*4940*/  SEL R19, R16, R19, !P1 ;  /* 0x0000001310137207 */ /* 0x000fe20004800000 */
[----:B--2---:R-:W-:Y:S01]  /*4950*/  IMAD.IADD R21, R12, 0x1, -R11 ;  /* 0x000000010c157824 */ /* 0x004fe200078e0a0b */
[C---:B------:R-:W-:Y:S01]  /*4960*/  ISETP.NE.AND P1, PT, R31.reuse, RZ, PT ;  /* 0x000000ff1f00720c */ /* 0x040fe20003f25270 */
[----:B------:R-:W-:Y:S01]  /*4970*/  IMAD.IADD R16, R30, 0x1, R16 ;  /* 0x000000011e107824 */ /* 0x000fe200078e0210 */
[----:B------:R-:W-:Y:S01]  /*4980*/  LOP3.LUT R31, R31, 0x1, RZ, 0x3c, !PT ;  /* 0x000000011f1f7812 */ /* 0x000fe200078e3cff */
[----:B------:R-:W-:Y:S01]  /*4990*/  IMAD R21, R0, 0xe, R21 ;  /* 0x0000000e00157824 */ /* 0x000fe200078e0215 */
[----:B------:R-:W-:Y:S01]  /*49a0*/  LOP3.LUT R33, R33, 0x1, RZ, 0x3c, !PT ;  /* 0x0000000121217812 */ /* 0x000fe200078e3cff */
[----:B------:R1:W-:Y:S01]  /*49b0*/  STS [R10], R3 ;  /* 0x000000030a007388 */ /* 0x0003e20000000800 */
[----:B------:R-:W-:Y:S01]  /*49c0*/  LEA R19, R19, UR4, 0x2 ;  /* 0x0000000413137c11 */ /* 0x000fe2000f8e10ff */
[----:B------:R-:W-:Y:S02]  /*49d0*/  IMAD.IADD R11, R31, 0x1, R11 ;  /* 0x000000011f0b7824 */ /* 0x000fe400078e020b */
[----:B------:R-:W-:-:S02]  /*49e0*/  VIADD R21, R21, 0x9 ;  /* 0x0000000915157836 */ /* 0x000fc40000000000 */
[--C-:B---3--:R-:W-:Y:S01]  /*49f0*/  IMAD.IADD R15, R32, 0x1, R11.reuse ;  /* 0x00000001200f7824 */ /* 0x108fe200078e020b */
[----:B------:R2:W-:Y:S01]  /*4a00*/  STS [R19], R4 ;  /* 0x0000000413007388 */ /* 0x0005e20000000800 */
[----:B------:R-:W-:Y:S01]  /*4a10*/  IMAD.IADD R11, R12, 0x1, -R11 ;  /* 0x000000010c0b7824 */ /* 0x000fe200078e0a0b */
[----:B------:R-:W-:Y:S01]  /*4a20*/  SEL R21, R16, R21, !P1 ;  /* 0x0000001510157207 */ /* 0x000fe20004800000 */
[--C-:B-1----:R-:W-:Y:S01]  /*4a30*/  IMAD.IADD R3, R33, 0x1, R15.reuse ;  /* 0x0000000121037824 */ /* 0x102fe200078e020f */
[----:B------:R-:W-:Y:S01]  /*4a40*/  ISETP.NE.AND P1, PT, R34, RZ, PT ;  /* 0x000000ff2200720c */ /* 0x000fe20003f25270 */
[----:B------:R-:W-:Y:S02]  /*4a50*/  IMAD.IADD R16, R31, 0x1, R16 ;  /* 0x000000011f107824 */ /* 0x000fe400078e0210 */
[C---:B------:R-:W-:Y:S01]  /*4a60*/  IMAD.IADD R15, R12.reuse, 0x1, -R15 ;  /* 0x000000010c0f7824 */ /* 0x040fe200078e0a0f */
[C---:B------:R-:W-:Y:S01]  /*4a70*/  IADD3 R17, PT, PT, R12.reuse, -R3, -R23 ;  /* 0x800000030c117210 */ /* 0x040fe20007ffe817 */
[----:B------:R-:W-:-:S02]  /*4a80*/  IMAD.IADD R3, R12, 0x1, -R3 ;  /* 0x000000010c037824 */ /* 0x000fc400078e0a03 */
[C---:B------:R-:W-:Y:S02]  /*4a90*/  IMAD R11, R0.reuse, 0xe, R11 ;  /* 0x0000000e000b7824 */ /* 0x040fe400078e020b */
[----:B------:R-:W-:Y:S02]  /*4aa0*/  IMAD R15, R0, 0xe, R15 ;  /* 0x0000000e000f7824 */ /* 0x000fe400078e020f */
[----:B------:R-:W-:Y:S02]  /*4ab0*/  IMAD.IADD R2, R32, 0x1, R16 ;  /* 0x0000000120027824 */ /* 0x000fe400078e0210 */
[C---:B------:R-:W-:Y:S02]  /*4ac0*/  IMAD R3, R0.reuse, 0xe, R3 ;  /* 0x0000000e00037824 */ /* 0x040fe400078e0203 */
[----:B------:R-:W-:Y:S02]  /*4ad0*/  IMAD R17, R0, 0xe, R17 ;  /* 0x0000000e00117824 */ /* 0x000fe400078e0211 */
[----:B------:R-:W-:-:S02]  /*4ae0*/  VIADD R11, R11, 0xa ;  /* 0x0000000a0b0b7836 */ /* 0x000fc40000000000 */
[----:B------:R-:W-:Y:S02]  /*4af0*/  VIADD R15, R15, 0xb ;  /* 0x0000000b0f0f7836 */ /* 0x000fe40000000000 */
[----:B------:R-:W-:Y:S01]  /*4b00*/  IMAD.IADD R10, R33, 0x1, R2 ;  /* 0x00000001210a7824 */ /* 0x000fe200078e0202 */
[----:B------:R-:W-:Y:S01]  /*4b10*/  SEL R11, R16, R11, !P2 ;  /* 0x0000000b100b7207 */ /* 0x000fe20005000000 */
[----:B------:R-:W-:Y:S01]  /*4b20*/  VIADD R3, R3, 0xc ;  /* 0x0000000c03037836 */ /* 0x000fe20000000000 */
[----:B------:R-:W-:Y:S01]  /*4b30*/  SEL R15, R2, R15, !P3 ;  /* 0x0000000f020f7207 */ /* 0x000fe20005800000 */
[----:B------:R-:W-:Y:S01]  /*4b40*/  VIADD R17, R17, 0xd ;  /* 0x0000000d11117836 */ /* 0x000fe20000000000 */
[----:B------:R-:W-:Y:S01]  /*4b50*/  LEA R11, R11, UR4, 0x2 ;  /* 0x000000040b0b7c11 */ /* 0x000fe2000f8e10ff */
[----:B------:R-:W-:Y:S01]  /*4b60*/  @!P0 IMAD.IADD R17, R23, 0x1, R10 ;  /* 0x0000000117118824 */ /* 0x000fe200078e020a */
[----:B------:R-:W-:Y:S02]  /*4b70*/  ISETP.GE.AND P0, PT, R0, R13, PT ;  /* 0x0000000d0000720c */ /* 0x000fe40003f06270 */
[----:B------:R-:W-:-:S02]  /*4b80*/  SEL R3, R10, R3, !P1 ;  /* 0x000000030a037207 */ /* 0x000fc40004800000 */
[----:B------:R-:W-:Y:S02]  /*4b90*/  LEA R10, R21, UR4, 0x2 ;  /* 0x00000004150a7c11 */ /* 0x000fe4000f8e10ff */
[----:B------:R-:W-:Y:S02]  /*4ba0*/  LEA R14, R15, UR4, 0x2 ;  /* 0x000000040f0e7c11 */ /* 0x000fe4000f8e10ff */
[----:B------:R-:W-:Y:S01]  /*4bb0*/  LEA R15, R3, UR4, 0x2 ;  /* 0x00000004030f7c11 */ /* 0x000fe2000f8e10ff */
[----:B------:R1:W-:Y:S01]  /*4bc0*/  STS [R10], R5 ;  /* 0x000000050a007388 */ /* 0x0003e20000000800 */
[----:B------:R-:W-:Y:S02]  /*4bd0*/  LEA R16, R17, UR4, 0x2 ;  /* 0x0000000411107c11 */ /* 0x000fe4000f8e10ff */
[----:B------:R-:W-:Y:S01]  /*4be0*/  IADD3 R3, PT, PT, -R12, UR7, RZ ;  /* 0x000000070c037c10 */ /* 0x000fe2000fffe1ff */
[----:B------:R1:W-:Y:S01]  /*4bf0*/  STS [R11], R6 ;  /* 0x000000060b007388 */ /* 0x0003e20000000800 */
[----:B------:R-:W-:-:S02]  /*4c00*/  SHF.R.S32.HI R2, RZ, 0x1f, R12 ;  /* 0x0000001fff027819 */ /* 0x000fc4000001140c */
[----:B--2---:R-:W-:Y:S01]  /*4c10*/  SHF.R.S32.HI R4, RZ, 0x1f, R3 ;  /* 0x0000001fff047819 */ /* 0x004fe20000011403 */
[----:B------:R1:W-:Y:S04]  /*4c20*/  STS [R14], R7 ;  /* 0x000000070e007388 */ /* 0x0003e80000000800 */
[----:B------:R1:W-:Y:S04]  /*4c30*/  STS [R15], R8 ;  /* 0x000000080f007388 */ /* 0x0003e80000000800 */
[----:B------:R1:W-:Y:S01]  /*4c40*/  STS [R16], R9 ;  /* 0x0000000910007388 */ /* 0x0003e20000000800 */
[----:B------:R-:W-:Y:S06]  /*4c50*/  BAR.SYNC.DEFER_BLOCKING 0x0 ;  /* 0x0000000000007b1d */ /* 0x000fec0000010000 */
[----:B0-----:R-:W-:Y:S05]  /*4c60*/  @P0 BRA `(.L_x_112) ;  /* 0x0000000000480947 */ /* 0x001fea0003800000 */
[----:B------:R-:W-:Y:S01]  /*4c70*/  UISETP.NE.AND UP0, UPT, UR5, URZ, UPT ;  /* 0x000000ff0500728c */ /* 0x000fe2000bf05270 */
[----:B-1----:R-:W-:Y:S01]  /*4c80*/  IMAD.MOV.U32 R8, RZ, RZ, RZ ;  /* 0x000000ffff087224 */ /* 0x002fe200078e00ff */
[----:B------:R-:W0:Y:S01]  /*4c90*/  LDCU.64 UR6, c[0x0][0x3c0] ;  /* 0x00007800ff0677ac */ /* 0x000e220008000a00 */
[----:B------:R-:W-:-:S03]  /*4ca0*/  IMAD.MOV.U32 R5, RZ, RZ, RZ ;  /* 0x000000ffff057224 */ /* 0x000fc600078e00ff */
[----:B------:R-:W-:-:S13]  /*4cb0*/  PLOP3.LUT P0, PT, PT, PT, UP0, 0x80, 0x8 ;  /* 0x000000000008781c */ /* 0x000fda0003f0f008 */
[----:B------:R-:W-:Y:S05]  /*4cc0*/  @P0 BRA `(.L_x_113) ;  /* 0x0000000000140947 */ /* 0x000fea0003800000 */
[----:B------:R-:W1:Y:S08]  /*4cd0*/  LDC.64 R6, c[0x0][0x3d0] ;  /* 0x0000f400ff067b82 */ /* 0x000e700000000a00 */
[----:B------:R-:W2:Y:S01]  /*4ce0*/  LDC.64 R8, c[0x0][0x3c8] ;  /* 0x0000f200ff087b82 */ /* 0x000ea20000000a00 */
[----:B-1----:R-:W2:Y:S02]  /*4cf0*/  LDG.E.64 R6, desc[UR8][R6.64] ;  /* 0x0000000806067981 */ /* 0x002ea4000c1e1b00 */
[----:B--2---:R-:W-:-:S05]  /*4d00*/  IADD3 R8, P1, PT, -R6, R8, RZ ;  /* 0x0000000806087210 */ /* 0x004fca0007f3e1ff */
[----:B------:R-:W-:-:S08]  /*4d10*/  IMAD.X R5, R9, 0x1, ~R7, P1 ;  /* 0x0000000109057824 */ /* 0x000fd000008e0e07 */
.L_x_113:
[----:B------:R-:W-:-:S04]  /*4d20*/  IADD3 R8, P1, P2, R8, R0, R3 ;  /* 0x0000000008087210 */ /* 0x000fc80007a3e003 */
[----:B------:R-:W-:Y:S02]  /*4d30*/  LOP3.LUT R8, RZ, R8, RZ, 0x33, !PT ;  /* 0x00000008ff087212 */ /* 0x000fe400078e33ff */
[----:B------:R-:W-:Y:S02]  /*4d40*/  IADD3.X R7, PT, PT, R5, RZ, R4, P1, P2 ;  /* 0x000000ff05077210 */ /* 0x000fe40000fe4404 */
[----:B0-----:R-:W-:Y:S02]  /*4d50*/  IADD3 R8, P1, PT, R8, UR6, RZ ;  /* 0x0000000608087c10 */ /* 0x001fe4000ff3e0ff */
[----:B------:R-:W-:-:S04]  /*4d60*/  LOP3.LUT R7, RZ, R7, RZ, 0x33, !PT ;  /* 0x00000007ff077212 */ /* 0x000fc800078e33ff */
[----:B------:R-:W-:Y:S01]  /*4d70*/  IADD3.X R7, PT, PT, R7, UR7, RZ, P1, !PT ;  /* 0x0000000707077c10 */ /* 0x000fe20008ffe4ff */
[----:B------:R-:W-:Y:S06]  /*4d80*/  BRA `(.L_x_114) ;  /* 0x0000000000287947 */ /* 0x000fec0003800000 */
.L_x_112:
[----:B------:R-:W-:Y:S01]  /*4d90*/  UISETP.NE.AND UP0, UPT, UR5, URZ, UPT ;  /* 0x000000ff0500728c */ /* 0x000fe2000bf05270 */
[----:B-1----:R-:W-:Y:S01]  /*4da0*/  IMAD.IADD R5, R0, 0x1, -R13 ;  /* 0x0000000100057824 */ /* 0x002fe200078e0a0d */
[----:B------:R-:W-:-:S04]  /*4db0*/  CS2R R6, SRZ ;  /* 0x0000000000067805 */ /* 0x000fc8000001ff00 */
[----:B------:R-:W-:-:S13]  /*4dc0*/  PLOP3.LUT P0, PT, PT, PT, UP0, 0x80, 0x8 ;  /* 0x000000000008781c */ /* 0x000fda0003f0f008 */
[----:B------:R-:W-:Y:S05]  /*4dd0*/  @P0 BRA `(.L_x_115) ;  /* 0x0000000000080947 */ /* 0x000fea0003800000 */
[----:B------:R-:W0:Y:S02]  /*4de0*/  LDC.64 R6, c[0x0][0x3d0] ;  /* 0x0000f400ff067b82 */ /* 0x000e240000000a00 */
[----:B0-----:R-:W5:Y:S02]  /*4df0*/  LDG.E.64 R6, desc[UR8][R6.64] ;  /* 0x0000000806067981 */ /* 0x001f64000c1e1b00 */
.L_x_115:
[----:B-----5:R-:W-:Y:S02]  /*4e00*/  IADD3 R8, P1, P2, R6, R5, R12 ;  /* 0x0000000506087210 */ /* 0x020fe40007a3e00c */
[----:B------:R-:W-:-:S04]  /*4e10*/  SHF.R.S32.HI R5, RZ, 0x1f, R5 ;  /* 0x0000001fff057819 */ /* 0x000fc80000011405 */
[----:B------:R-:W-:-:S07]  /*4e20*/  IADD3.X R7, PT, PT, R7, R5, R2, P1, P2 ;  /* 0x0000000507077210 */ /* 0x000fce0000fe4402 */
.L_x_114:
[----:B------:R-:W-:Y:S05]  /*4e30*/  BSYNC.RECONVERGENT B0 ;  /* 0x0000000000007941 */ /* 0x000fea0003800200 */
.L_x_111:
[C---:B------:R-:W-:Y:S01]  /*4e40*/  LEA R5, R0.reuse, UR4, 0x2 ;  /* 0x0000000400057c11 */ /* 0x040fe2000f8e10ff */
[----:B------:R-:W0:Y:S01]  /*4e50*/  LDCU.64 UR4, c[0x0][0x390] ;  /* 0x00007200ff0477ac */ /* 0x000e220008000a00 */
[----:B------:R-:W-:Y:S01]  /*4e60*/  VIADD R10, R0, 0x160 ;  /* 0x00000160000a7836 */ /* 0x000fe20000000000 */
[----:B------:R-:W-:Y:S02]  /*4e70*/  BSSY.RECONVERGENT B0, `(.L_x_116) ;  /* 0x0000022000007945 */ /* 0x000fe40003800200 */
[----:B------:R-:W1:Y:S01]  /*4e80*/  LDS R9, [R5] ;  /* 0x0000000005097984 */ /* 0x000e620000000800 */
[----:B0-----:R-:W-:-:S04]  /*4e90*/  LEA R6, P1, R8, UR4, 0x2 ;  /* 0x0000000408067c11 */ /* 0x001fc8000f8210ff */
[----:B------:R-:W-:Y:S02]  /*4ea0*/  LEA.HI.X R7, R8, UR5, R7, 0x2, P1 ;  /* 0x0000000508077c11 */ /* 0x000fe400088f1407 */
[----:B------:R-:W-:-:S03]  /*4eb0*/  ISETP.GE.AND P1, PT, R10, R13, PT ;  /* 0x0000000d0a00720c */ /* 0x000fc60003f26270 */
[----:B-1----:R0:W-:Y:S10]  /*4ec0*/  STG.E desc[UR8][R6.64], R9 ;  /* 0x0000000906007986 */ /* 0x0021f4000c101908 */
[----:B------:R-:W-:Y:S05]  /*4ed0*/  @!P1 BRA `(.L_x_117) ;  /* 0x00000000002c9947 */ /* 0x000fea0003800000 */
[----:B------:R-:W-:Y:S01]  /*4ee0*/  BSSY.RECONVERGENT B1, `(.L_x_118) ;  /* 0x0000006000017945 */ /* 0x000fe20003800200 */
[----:B0-----:R-:W-:Y:S01]  /*4ef0*/  IMAD.IADD R9, R10, 0x1, -R13 ;  /* 0x000000010a097824 */ /* 0x001fe200078e0a0d */
[----:B------:R-:W-:Y:S02]  /*4f00*/  CS2R R6, SRZ ;  /* 0x0000000000067805 */ /* 0x000fe4000001ff00 */
[----:B------:R-:W-:Y:S05]  /*4f10*/  @P0 BRA `(.L_x_119) ;  /* 0x0000000000080947 */ /* 0x000fea0003800000 */
[----:B------:R-:W0:Y:S02]  /*4f20*/  LDC.64 R6, c[0x0][0x3d0] ;  /* 0x0000f400ff067b82 */ /* 0x000e240000000a00 */
[----:B0-----:R-:W5:Y:S02]  /*4f30*/  LDG.E.64 R6, desc[UR8][R6.64] ;  /* 0x0000000806067981 */ /* 0x001f64000c1e1b00 */
.L_x_119:
[----:B------:R-:W-:Y:S05]  /*4f40*/  BSYNC.RECONVERGENT B1 ;  /* 0x0000000000017941 */ /* 0x000fea0003800200 */
.L_x_118:
[----:B-----5:R-:W-:Y:S02]  /*4f50*/  IADD3 R8, P1, P2, R6, R9, R12 ;  /* 0x0000000906087210 */ /* 0x020fe40007a3e00c */
[----:B------:R-:W-:-:S04]  /*4f60*/  SHF.R.S32.HI R9, RZ, 0x1f, R9 ;  /* 0x0000001fff097819 */ /* 0x000fc80000011409 */
[----:B------:R-:W-:Y:S01]  /*4f70*/  IADD3.X R7, PT, PT, R7, R9, R2, P1, P2 ;  /* 0x0000000907077210 */ /* 0x000fe20000fe4402 */
[----:B------:R-:W-:Y:S06]  /*4f80*/  BRA `(.L_x_120) ;  /* 0x0000000000407947 */ /* 0x000fec0003800000 */
.L_x_117:
[----:B------:R-:W-:Y:S01]  /*4f90*/  BSSY.RECONVERGENT B1, `(.L_x_121) ;  /* 0x0000008000017945 */ /* 0x000fe20003800200 */
[----:B0-----:R-:W-:-:S03]  /*4fa0*/  CS2R R8, SRZ ;  /* 0x0000000000087805 */ /* 0x001fc6000001ff00 */
[----:B------:R-:W-:Y:S05]  /*4fb0*/  @P0 BRA `(.L_x_122) ;  /* 0x0000000000140947 */ /* 0x000fea0003800000 */
[----:B------:R-:W0:Y:S01]  /*4fc0*/  LDC.64 R6, c[0x0][0x3d0] ;  /* 0x0000f400ff067b82 */ /* 0x000e220000000a00 */
[----:B------:R-:W1:Y:S01]  /*4fd0*/  LDCU.64 UR6, c[0x0][0x3c8] ;  /* 0x00007900ff0677ac */ /* 0x000e620008000a00 */
[----:B0-----:R-:W1:Y:S02]  /*4fe0*/  LDG.E.64 R6, desc[UR8][R6.64] ;  /* 0x0000000806067981 */ /* 0x001e64000c1e1b00 */
[----:B-1----:R-:W-:-:S04]  /*4ff0*/  IADD3 R8, P1, PT, -R6, UR6, RZ ;  /* 0x0000000606087c10 */ /* 0x002fc8000ff3e1ff */
[----:B------:R-:W-:-:S09]  /*5000*/  IADD3.X R9, PT, PT, ~R7, UR7, RZ, P1, !PT ;  /* 0x0000000707097c10 */ /* 0x000fd20008ffe5ff */
.L_x_122:
[----:B------:R-:W-:Y:S05]  /*5010*/  BSYNC.RECONVERGENT B1 ;  /* 0x0000000000017941 */ /* 0x000fea0003800200 */
.L_x_121:
[----:B------:R-:W0:Y:S01]  /*5020*/  LDCU.64 UR6, c[0x0][0x3c0] ;  /* 0x00007800ff0677ac */ /* 0x000e220008000a00 */
[----:B------:R-:W-:-:S04]  /*5030*/  IADD3 R6, P1, P2, R8, R10, R3 ;  /* 0x0000000a08067210 */ /* 0x000fc80007a3e003 */
[----:B------:R-:W-:Y:S02]  /*5040*/  LOP3.LUT R6, RZ, R6, RZ, 0x33, !PT ;  /* 0x00000006ff067212 */ /* 0x000fe400078e33ff */
[----:B------:R-:W-:Y:S02]  /*5050*/  IADD3.X R7, PT, PT, R9, RZ, R4, P1, P2 ;  /* 0x000000ff09077210 */ /* 0x000fe40000fe4404 */
[----:B0-----:R-:W-:Y:S02]  /*5060*/  IADD3 R8, P1, PT, R6, UR6, RZ ;  /* 0x0000000606087c10 */ /* 0x001fe4000ff3e0ff */
[----:B------:R-:W-:-:S04]  /*5070*/  LOP3.LUT R6, RZ, R7, RZ, 0x33, !PT ;  /* 0x00000007ff067212 */ /* 0x000fc800078e33ff */
[----:B------:R-:W-:-:S07]  /*5080*/  IADD3.X R7, PT, PT, R6, UR7, RZ, P1, !PT ;  /* 0x0000000706077c10 */ /* 0x000fce0008ffe4ff */
.L_x_120:
[----:B------:R-:W-:Y:S05]  /*5090*/  BSYNC.RECONVERGENT B0 ;  /* 0x0000000000007941 */ /* 0x000fea0003800200 */
.L_x_116:
        /* <DEDUP_REMOVED lines=9> */
[----:B0-----:R-:W-:Y:S01]  /*5130*/  IMAD.IADD R9, R10, 0x1, -R13 ;  /* 0x000000010a097824 */ /* 0x001fe200078e0a0d */
[----:B------:R-:W-:Y:S02]  /*5140*/  CS2R R6, SRZ ;  /* 0x0000000000067805 */ /* 0x000fe4000001ff00 */
[----:B------:R-:W-:Y:S05]  /*5150*/  @P0 BRA `(.L_x_126) ;  /* 0x0000000000080947 */ /* 0x000fea0003800000 */
[----:B------:R-:W0:Y:S02]  /*5160*/  LDC.64 R6, c[0x0][0x3d0] ;  /* 0x0000f400ff067b82 */ /* 0x000e240000000a00 */
[----:B0-----:R-:W5:Y:S02]  /*5170*/  LDG.E.64 R6, desc[UR8][R6.64] ;  /* 0x0000000806067981 */ /* 0x001f64000c1e1b00 */
.L_x_126:
[----:B------:R-:W-:Y:S05]  /*5180*/  BSYNC.RECONVERGENT B1 ;  /* 0x0000000000017941 */ /* 0x000fea0003800200 */
.L_x_125:
[----:B-----5:R-:W-:Y:S02]  /*5190*/  IADD3 R8, P1, P2, R6, R9, R12 ;  /* 0x0000000906087210 */ /* 0x020fe40007a3e00c */
[----:B------:R-:W-:-:S04]  /*51a0*/  SHF.R.S32.HI R9, RZ, 0x1f, R9 ;  /* 0x0000001fff097819 */ /* 0x000fc80000011409 */
[----:B------:R-:W-:Y:S01]  /*51b0*/  IADD3.X R7, PT, PT, R7, R9, R2, P1, P2 ;  /* 0x0000000907077210 */ /* 0x000fe20000fe4402 */
[----:B------:R-:W-:Y:S06]  /*51c0*/  BRA `(.L_x_127) ;  /* 0x0000000000407947 */ /* 0x000fec0003800000 */
.L_x_124:
        /* <DEDUP_REMOVED lines=8> */
.L_x_129:
[----:B------:R-:W-:Y:S05]  /*5250*/  BSYNC.RECONVERGENT B1 ;  /* 0x0000000000017941 */ /* 0x000fea0003800200 */
.L_x_128:
[----:B------:R-:W0:Y:S01]  /*5260*/  LDCU.64 UR6, c[0x0][0x3c0] ;  /* 0x00007800ff0677ac */ /* 0x000e220008000a00 */
[----:B------:R-:W-:-:S04]  /*5270*/  IADD3 R6, P1, P2, R8, R10, R3 ;  /* 0x0000000a08067210 */ /* 0x000fc80007a3e003 */
[----:B------:R-:W-:Y:S02]  /*5280*/  LOP3.LUT R6, RZ, R6, RZ, 0x33, !PT ;  /* 0x00000006ff067212 */ /* 0x000fe400078e33ff */
[----:B------:R-:W-:Y:S02]  /*5290*/  IADD3.X R7, PT, PT, R9, RZ, R4, P1, P2 ;  /* 0x000000ff09077210 */ /* 0x000fe40000fe4404 */
[----:B0-----:R-:W-:Y:S02]  /*52a0*/  IADD3 R8, P1, PT, R6, UR6, RZ ;  /* 0x0000000606087c10 */ /* 0x001fe4000ff3e0ff */
[----:B------:R-:W-:-:S04]  /*52b0*/  LOP3.LUT R6, RZ, R7, RZ, 0x33, !PT ;  /* 0x00000007ff067212 */ /* 0x000fc800078e33ff */
[----:B------:R-:W-:-:S07]  /*52c0*/  IADD3.X R7, PT, PT, R6, UR7, RZ, P1, !PT ;  /* 0x0000000706077c10 */ /* 0x000fce0008ffe4ff */
.L_x_127:
[----:B------:R-:W-:Y:S05]  /*52d0*/  BSYNC.RECONVERGENT B0 ;  /* 0x0000000000007941 */ /* 0x000fea0003800200 */
.L_x_123:
        /* <DEDUP_REMOVED lines=14> */
.L_x_133:
[----:B------:R-:W-:Y:S05]  /*53c0*/  BSYNC.RECONVERGENT B1 ;  /* 0x0000000000017941 */ /* 0x000fea0003800200 */
.L_x_132:
[----:B-----5:R-:W-:Y:S02]  /*53d0*/  IADD3 R8, P1, P2, R6, R9, R12 ;  /* 0x0000000906087210 */ /* 0x020fe40007a3e00c */
[----:B------:R-:W-:-:S04]  /*53e0*/  SHF.R.S32.HI R9, RZ, 0x1f, R9 ;  /* 0x0000001fff097819 */ /* 0x000fc80000011409 */
[----:B------:R-:W-:Y:S01]  /*53f0*/  IADD3.X R7, PT, PT, R7, R9, R2, P1, P2 ;  /* 0x0000000907077210 */ /* 0x000fe20000fe4402 */
[----:B------:R-:W-:Y:S06]  /*5400*/  BRA `(.L_x_134) ;  /* 0x0000000000407947 */ /* 0x000fec0003800000 */
.L_x_131:
        /* <DEDUP_REMOVED lines=8> */
.L_x_136:
[----:B------:R-:W-:Y:S05]  /*5490*/  BSYNC.RECONVERGENT B1 ;  /* 0x0000000000017941 */ /* 0x000fea0003800200 */
.L_x_135:
[----:B------:R-:W0:Y:S01]  /*54a0*/  LDCU.64 UR6, c[0x0][0x3c0] ;  /* 0x00007800ff0677ac */ /* 0x000e220008000a00 */
[----:B------:R-:W-:-:S04]  /*54b0*/  IADD3 R6, P1, P2, R8, R10, R3 ;  /* 0x0000000a08067210 */ /* 0x000fc80007a3e003 */
[----:B------:R-:W-:Y:S02]  /*54c0*/  LOP3.LUT R6, RZ, R6, RZ, 0x33, !PT ;  /* 0x00000006ff067212 */ /* 0x000fe400078e33ff */
[----:B------:R-:W-:Y:S02]  /*54d0*/  IADD3.X R7, PT, PT, R9, RZ, R4, P1, P2 ;  /* 0x000000ff09077210 */ /* 0x000fe40000fe4404 */
[----:B0-----:R-:W-:Y:S02]  /*54e0*/  IADD3 R8, P1, PT, R6, UR6, RZ ;  /* 0x0000000606087c10 */ /* 0x001fe4000ff3e0ff */
[----:B------:R-:W-:-:S04]  /*54f0*/  LOP3.LUT R6, RZ, R7, RZ, 0x33, !PT ;  /* 0x00000007ff067212 */ /* 0x000fc800078e33ff */
[----:B------:R-:W-:-:S07]  /*5500*/  IADD3.X R7, PT, PT, R6, UR7, RZ, P1, !PT ;  /* 0x0000000706077c10 */ /* 0x000fce0008ffe4ff */
.L_x_134:
[----:B------:R-:W-:Y:S05]  /*5510*/  BSYNC.RECONVERGENT B0 ;  /* 0x0000000000007941 */ /* 0x000fea0003800200 */
.L_x_130:
        /* <DEDUP_REMOVED lines=14> */
.L_x_140:
[----:B------:R-:W-:Y:S05]  /*5600*/  BSYNC.RECONVERGENT B1 ;  /* 0x0000000000017941 */ /* 0x000fea0003800200 */
.L_x_139:
[----:B-----5:R-:W-:Y:S02]  /*5610*/  IADD3 R8, P1, P2, R6, R9, R12 ;  /* 0x0000000906087210 */ /* 0x020fe40007a3e00c */
[----:B------:R-:W-:-:S04]  /*5620*/  SHF.R.S32.HI R9, RZ, 0x1f, R9 ;  /* 0x0000001fff097819 */ /* 0x000fc80000011409 */
[----:B------:R-:W-:Y:S01]  /*5630*/  IADD3.X R7, PT, PT, R7, R9, R2, P1, P2 ;  /* 0x0000000907077210 */ /* 0x000fe20000fe4402 */
[----:B------:R-:W-:Y:S06]  /*5640*/  BRA `(.L_x_141) ;  /* 0x0000000000407947 */ /* 0x000fec0003800000 */
.L_x_138:
        /* <DEDUP_REMOVED lines=8> */
.L_x_143:
[----:B------:R-:W-:Y:S05]  /*56d0*/  BSYNC.RECONVERGENT B1 ;  /* 0x0000000000017941 */ /* 0x000fea0003800200 */
.L_x_142:
[----:B------:R-:W0:Y:S01]  /*56e0*/  LDCU.64 UR6, c[0x0][0x3c0] ;  /* 0x00007800ff0677ac */ /* 0x000e220008000a00 */
[----:B------:R-:W-:-:S04]  /*56f0*/  IADD3 R6, P1, P2, R8, R10, R3 ;  /* 0x0000000a08067210 */ /* 0x000fc80007a3e003 */
[----:B------:R-:W-:Y:S02]  /*5700*/  LOP3.LUT R6, RZ, R6, RZ, 0x33, !PT ;  /* 0x00000006ff067212 */ /* 0x000fe400078e33ff */
[----:B------:R-:W-:Y:S02]  /*5710*/  IADD3.X R7, PT, PT, R9, RZ, R4, P1, P2 ;  /* 0x000000ff09077210 */ /* 0x000fe40000fe4404 */
[----:B0-----:R-:W-:Y:S02]  /*5720*/  IADD3 R8, P1, PT, R6, UR6, RZ ;  /* 0x0000000606087c10 */ /* 0x001fe4000ff3e0ff */
[----:B------:R-:W-:-:S04]  /*5730*/  LOP3.LUT R6, RZ, R7, RZ, 0x33, !PT ;  /* 0x00000007ff067212 */ /* 0x000fc800078e33ff */
[----:B------:R-:W-:-:S07]  /*5740*/  IADD3.X R7, PT, PT, R6, UR7, RZ, P1, !PT ;  /* 0x0000000706077c10 */ /* 0x000fce0008ffe4ff */
.L_x_141:
[----:B------:R-:W-:Y:S05]  /*5750*/  BSYNC.RECONVERGENT B0 ;  /* 0x0000000000007941 */ /* 0x000fea0003800200 */
.L_x_137:
        /* <DEDUP_REMOVED lines=14> */
.L_x_147:
[----:B------:R-:W-:Y:S05]  /*5840*/  BSYNC.RECONVERGENT B1 ;  /* 0x0000000000017941 */ /* 0x000fea0003800200 */
.L_x_146:
[----:B-----5:R-:W-:Y:S02]  /*5850*/  IADD3 R8, P1, P2, R6, R9, R12 ;  /* 0x0000000906087210 */ /* 0x020fe40007a3e00c */
[----:B------:R-:W-:-:S04]  /*5860*/  SHF.R.S32.HI R9, RZ, 0x1f, R9 ;  /* 0x0000001fff097819 */ /* 0x000fc80000011409 */
[----:B------:R-:W-:Y:S01]  /*5870*/  IADD3.X R7, PT, PT, R7, R9, R2, P1, P2 ;  /* 0x0000000907077210 */ /* 0x000fe20000fe4402 */
[----:B------:R-:W-:Y:S06]  /*5880*/  BRA `(.L_x_148) ;  /* 0x0000000000407947 */ /* 0x000fec0003800000 */
.L_x_145:
        /* <DEDUP_REMOVED lines=8> */
.L_x_150:
[----:B------:R-:W-:Y:S05]  /*5910*/  BSYNC.RECONVERGENT B1 ;  /* 0x0000000000017941 */ /* 0x000fea0003800200 */
.L_x_149:
[----:B------:R-:W0:Y:S01]  /*5920*/  LDCU.64 UR6, c[0x0][0x3c0] ;  /* 0x00007800ff0677ac */ /* 0x000e220008000a00 */
[----:B------:R-:W-:-:S04]  /*5930*/  IADD3 R6, P1, P2, R8, R10, R3 ;  /* 0x0000000a08067210 */ /* 0x000fc80007a3e003 */
[----:B------:R-:W-:Y:S02]  /*5940*/  LOP3.LUT R6, RZ, R6, RZ, 0x33, !PT ;  /* 0x00000006ff067212 */ /* 0x000fe400078e33ff */
[----:B------:R-:W-:Y:S02]  /*5950*/  IADD3.X R7, PT, PT, R9, RZ, R4, P1, P2 ;  /* 0x000000ff09077210 */ /* 0x000fe40000fe4404 */
[----:B0-----:R-:W-:Y:S02]  /*5960*/  IADD3 R8, P1, PT, R6, UR6, RZ ;  /* 0x0000000606087c10 */ /* 0x001fe4000ff3e0ff */
[----:B------:R-:W-:-:S04]  /*5970*/  LOP3.LUT R6, RZ, R7, RZ, 0x33, !PT ;  /* 0x00000007ff067212 */ /* 0x000fc800078e33ff */
[----:B------:R-:W-:-:S07]  /*5980*/  IADD3.X R7, PT, PT, R6, UR7, RZ, P1, !PT ;  /* 0x0000000706077c10 */ /* 0x000fce0008ffe4ff */
.L_x_148:
[----:B------:R-:W-:Y:S05]  /*5990*/  BSYNC.RECONVERGENT B0 ;  /* 0x0000000000007941 */ /* 0x000fea0003800200 */
.L_x_144:
        /* <DEDUP_REMOVED lines=14> */
.L_x_154:
[----:B------:R-:W-:Y:S05]  /*5a80*/  BSYNC.RECONVERGENT B1 ;  /* 0x0000000000017941 */ /* 0x000fea0003800200 */
.L_x_153:
[----:B-----5:R-:W-:Y:S02]  /*5a90*/  IADD3 R8, P1, P2, R6, R9, R12 ;  /* 0x0000000906087210 */ /* 0x020fe40007a3e00c */
[----:B------:R-:W-:-:S04]  /*5aa0*/  SHF.R.S32.HI R9, RZ, 0x1f, R9 ;  /* 0x0000001fff097819 */ /* 0x000fc80000011409 */
[----:B------:R-:W-:Y:S01]  /*5ab0*/  IADD3.X R7, PT, PT, R7, R9, R2, P1, P2 ;  /* 0x0000000907077210 */ /* 0x000fe20000fe4402 */
[----:B------:R-:W-:Y:S06]  /*5ac0*/  BRA `(.L_x_155) ;  /* 0x0000000000407947 */ /* 0x000fec0003800000 */
.L_x_152:
        /* <DEDUP_REMOVED lines=8> */
.L_x_157:
[----:B------:R-:W-:Y:S05]  /*5b50*/  BSYNC.RECONVERGENT B1 ;  /* 0x0000000000017941 */ /* 0x000fea0003800200 */
.L_x_156:
[----:B------:R-:W0:Y:S01]  /*5b60*/  LDCU.64 UR6, c[0x0][0x3c0] ;  /* 0x00007800ff0677ac */ /* 0x000e220008000a00 */
[----:B------:R-:W-:-:S04]  /*5b70*/  IADD3 R6, P1, P2, R8, R10, R3 ;  /* 0x0000000a08067210 */ /* 0x000fc80007a3e003 */
[----:B------:R-:W-:Y:S02]  /*5b80*/  LOP3.LUT R6, RZ, R6, RZ, 0x33, !PT ;  /* 0x00000006ff067212 */ /* 0x000fe400078e33ff */
[----:B------:R-:W-:Y:S02]  /*5b90*/  IADD3.X R7, PT, PT, R9, RZ, R4, P1, P2 ;  /* 0x000000ff09077210 */ /* 0x000fe40000fe4404 */
[----:B0-----:R-:W-:Y:S02]  /*5ba0*/  IADD3 R8, P1, PT, R6, UR6, RZ ;  /* 0x0000000606087c10 */ /* 0x001fe4000ff3e0ff */
[----:B------:R-:W-:-:S04]  /*5bb0*/  LOP3.LUT R6, RZ, R7, RZ, 0x33, !PT ;  /* 0x00000007ff067212 */ /* 0x000fc800078e33ff */
[----:B------:R-:W-:-:S07]  /*5bc0*/  IADD3.X R7, PT, PT, R6, UR7, RZ, P1, !PT ;  /* 0x0000000706077c10 */ /* 0x000fce0008ffe4ff */
.L_x_155:
[----:B------:R-:W-:Y:S05]  /*5bd0*/  BSYNC.RECONVERGENT B0 ;  /* 0x0000000000007941 */ /* 0x000fea0003800200 */
.L_x_151:
        /* <DEDUP_REMOVED lines=14> */
.L_x_161:
[----:B------:R-:W-:Y:S05]  /*5cc0*/  BSYNC.RECONVERGENT B1 ;  /* 0x0000000000017941 */ /* 0x000fea0003800200 */
.L_x_160:
[----:B-----5:R-:W-:Y:S02]  /*5cd0*/  IADD3 R8, P1, P2, R6, R9, R12 ;  /* 0x0000000906087210 */ /* 0x020fe40007a3e00c */
[----:B------:R-:W-:-:S04]  /*5ce0*/  SHF.R.S32.HI R9, RZ, 0x1f, R9 ;  /* 0x0000001fff097819 */ /* 0x000fc80000011409 */
[----:B------:R-:W-:Y:S01]  /*5cf0*/  IADD3.X R7, PT, PT, R7, R9, R2, P1, P2 ;  /* 0x0000000907077210 */ /* 0x000fe20000fe4402 */
[----:B------:R-:W-:Y:S06]  /*5d00*/  BRA `(.L_x_162) ;  /* 0x0000000000407947 */ /* 0x000fec0003800000 */
.L_x_159:
        /* <DEDUP_REMOVED lines=8> */
.L_x_164:
[----:B------:R-:W-:Y:S05]  /*5d90*/  BSYNC.RECONVERGENT B1 ;  /* 0x0000000000017941 */ /* 0x000fea0003800200 */
.L_x_163:
[----:B------:R-:W0:Y:S01]  /*5da0*/  LDCU.64 UR6, c[0x0][0x3c0] ;  /* 0x00007800ff0677ac */ /* 0x000e220008000a00 */
[----:B------:R-:W-:-:S04]  /*5db0*/  IADD3 R6, P1, P2, R8, R10, R3 ;  /* 0x0000000a08067210 */ /* 0x000fc80007a3e003 */
[----:B------:R-:W-:Y:S02]  /*5dc0*/  LOP3.LUT R6, RZ, R6, RZ, 0x33, !PT ;  /* 0x00000006ff067212 */ /* 0x000fe400078e33ff */
[----:B------:R-:W-:Y:S02]  /*5dd0*/  IADD3.X R7, PT, PT, R9, RZ, R4, P1, P2 ;  /* 0x000000ff09077210 */ /* 0x000fe40000fe4404 */
[----:B0-----:R-:W-:Y:S02]  /*5de0*/  IADD3 R8, P1, PT, R6, UR6, RZ ;  /* 0x0000000606087c10 */ /* 0x001fe4000ff3e0ff */
[----:B------:R-:W-:-:S04]  /*5df0*/  LOP3.LUT R6, RZ, R7, RZ, 0x33, !PT ;  /* 0x00000007ff067212 */ /* 0x000fc800078e33ff */
[----:B------:R-:W-:-:S07]  /*5e00*/  IADD3.X R7, PT, PT, R6, UR7, RZ, P1, !PT ;  /* 0x0000000706077c10 */ /* 0x000fce0008ffe4ff */
.L_x_162:
[----:B------:R-:W-:Y:S05]  /*5e10*/  BSYNC.RECONVERGENT B0 ;  /* 0x0000000000007941 */ /* 0x000fea0003800200 */
.L_x_158:
        /* <DEDUP_REMOVED lines=14> */
.L_x_168:
[----:B------:R-:W-:Y:S05]  /*5f00*/  BSYNC.RECONVERGENT B1 ;  /* 0x0000000000017941 */ /* 0x000fea0003800200 */
.L_x_167:
[----:B-----5:R-:W-:Y:S02]  /*5f10*/  IADD3 R8, P1, P2, R6, R9, R12 ;  /* 0x0000000906087210 */ /* 0x020fe40007a3e00c */
[----:B------:R-:W-:-:S04]  /*5f20*/  SHF.R.S32.HI R9, RZ, 0x1f, R9 ;  /* 0x0000001fff097819 */ /* 0x000fc80000011409 */
[----:B------:R-:W-:Y:S01]  /*5f30*/  IADD3.X R7, PT, PT, R7, R9, R2, P1, P2 ;  /* 0x0000000907077210 */ /* 0x000fe20000fe4402 */
[----:B------:R-:W-:Y:S06]  /*5f40*/  BRA `(.L_x_169) ;  /* 0x0000000000407947 */ /* 0x000fec0003800000 */
.L_x_166:
        /* <DEDUP_REMOVED lines=8> */
.L_x_171:
[----:B------:R-:W-:Y:S05]  /*5fd0*/  BSYNC.RECONVERGENT B1 ;  /* 0x0000000000017941 */ /* 0x000fea0003800200 */
.L_x_170:
[----:B------:R-:W0:Y:S01]  /*5fe0*/  LDCU.64 UR6, c[0x0][0x3c0] ;  /* 0x00007800ff0677ac */ /* 0x000e220008000a00 */
[----:B------:R-:W-:-:S04]  /*5ff0*/  IADD3 R6, P1, P2, R8, R10, R3 ;  /* 0x0000000a08067210 */ /* 0x000fc80007a3e003 */
[----:B------:R-:W-:Y:S02]  /*6000*/  LOP3.LUT R6, RZ, R6, RZ, 0x33, !PT ;  /* 0x00000006ff067212 */ /* 0x000fe400078e33ff */
[----:B------:R-:W-:Y:S02]  /*6010*/  IADD3.X R7, PT, PT, R9, RZ, R4, P1, P2 ;  /* 0x000000ff09077210 */ /* 0x000fe40000fe4404 */
[----:B0-----:R-:W-:Y:S02]  /*6020*/  IADD3 R8, P1, PT, R6, UR6, RZ ;  /* 0x0000000606087c10 */ /* 0x001fe4000ff3e0ff */
[----:B------:R-:W-:-:S04]  /*6030*/  LOP3.LUT R6, RZ, R7, RZ, 0x33, !PT ;  /* 0x00000007ff067212 */ /* 0x000fc800078e33ff */
[----:B------:R-:W-:-:S07]  /*6040*/  IADD3.X R7, PT, PT, R6, UR7, RZ, P1, !PT ;  /* 0x0000000706077c10 */ /* 0x000fce0008ffe4ff */
.L_x_169:
[----:B------:R-:W-:Y:S05]  /*6050*/  BSYNC.RECONVERGENT B0 ;  /* 0x0000000000007941 */ /* 0x000fea0003800200 */
.L_x_165:
        /* <DEDUP_REMOVED lines=14> */
.L_x_175:
[----:B------:R-:W-:Y:S05]  /*6140*/  BSYNC.RECONVERGENT B1 ;  /* 0x0000000000017941 */ /* 0x000fea0003800200 */
.L_x_174:
[----:B-----5:R-:W-:Y:S02]  /*6150*/  IADD3 R8, P1, P2, R6, R9, R12 ;  /* 0x0000000906087210 */ /* 0x020fe40007a3e00c */
[----:B------:R-:W-:-:S04]  /*6160*/  SHF.R.S32.HI R9, RZ, 0x1f, R9 ;  /* 0x0000001fff097819 */ /* 0x000fc80000011409 */
[----:B------:R-:W-:Y:S01]  /*6170*/  IADD3.X R7, PT, PT, R7, R9, R2, P1, P2 ;  /* 0x0000000907077210 */ /* 0x000fe20000fe4402 */
[----:B------:R-:W-:Y:S06]  /*6180*/  BRA `(.L_x_176) ;  /* 0x0000000000407947 */ /* 0x000fec0003800000 */
.L_x_173:
        /* <DEDUP_REMOVED lines=8> */
.L_x_178:
[----:B------:R-:W-:Y:S05]  /*6210*/  BSYNC.RECONVERGENT B1 ;  /* 0x0000000000017941 */ /* 0x000fea0003800200 */
.L_x_177:
[----:B------:R-:W0:Y:S01]  /*6220*/  LDCU.64 UR6, c[0x0][0x3c0] ;  /* 0x00007800ff0677ac */ /* 0x000e220008000a00 */
[----:B------:R-:W-:-:S04]  /*6230*/  IADD3 R6, P1, P2, R8, R10, R3 ;  /* 0x0000000a08067210 */ /* 0x000fc80007a3e003 */
[----:B------:R-:W-:Y:S02]  /*6240*/  LOP3.LUT R6, RZ, R6, RZ, 0x33, !PT ;  /* 0x00000006ff067212 */ /* 0x000fe400078e33ff */
[----:B------:R-:W-:Y:S02]  /*6250*/  IADD3.X R7, PT, PT, R9, RZ, R4, P1, P2 ;  /* 0x000000ff09077210 */ /* 0x000fe40000fe4404 */
[----:B0-----:R-:W-:Y:S02]  /*6260*/  IADD3 R8, P1, PT, R6, UR6, RZ ;  /* 0x0000000606087c10 */ /* 0x001fe4000ff3e0ff */
[----:B------:R-:W-:-:S04]  /*6270*/  LOP3.LUT R6, RZ, R7, RZ, 0x33, !PT ;  /* 0x00000007ff067212 */ /* 0x000fc800078e33ff */
[----:B------:R-:W-:-:S07]  /*6280*/  IADD3.X R7, PT, PT, R6, UR7, RZ, P1, !PT ;  /* 0x0000000706077c10 */ /* 0x000fce0008ffe4ff */
.L_x_176:
[----:B------:R-:W-:Y:S05]  /*6290*/  BSYNC.RECONVERGENT B0 ;  /* 0x0000000000007941 */ /* 0x000fea0003800200 */
.L_x_172:
        /* <DEDUP_REMOVED lines=14> */
.L_x_182:
[----:B------:R-:W-:Y:S05]  /*6380*/  BSYNC.RECONVERGENT B1 ;  /* 0x0000000000017941 */ /* 0x000fea0003800200 */
.L_x_181:
[----:B-----5:R-:W-:Y:S02]  /*6390*/  IADD3 R8, P1, P2, R6, R9, R12 ;  /* 0x0000000906087210 */ /* 0x020fe40007a3e00c */
[----:B------:R-:W-:-:S04]  /*63a0*/  SHF.R.S32.HI R9, RZ, 0x1f, R9 ;  /* 0x0000001fff097819 */ /* 0x000fc80000011409 */
[----:B------:R-:W-:Y:S01]  /*63b0*/  IADD3.X R7, PT, PT, R7, R9, R2, P1, P2 ;  /* 0x0000000907077210 */ /* 0x000fe20000fe4402 */
[----:B------:R-:W-:Y:S06]  /*63c0*/  BRA `(.L_x_183) ;  /* 0x0000000000407947 */ /* 0x000fec0003800000 */
.L_x_180:
        /* <DEDUP_REMOVED lines=8> */
.L_x_185:
[----:B------:R-:W-:Y:S05]  /*6450*/  BSYNC.RECONVERGENT B1 ;  /* 0x0000000000017941 */ /* 0x000fea0003800200 */
.L_x_184:
[----:B------:R-:W0:Y:S01]  /*6460*/  LDCU.64 UR6, c[0x0][0x3c0] ;  /* 0x00007800ff0677ac */ /* 0x000e220008000a00 */
[----:B------:R-:W-:-:S04]  /*6470*/  IADD3 R6, P1, P2, R8, R10, R3 ;  /* 0x0000000a08067210 */ /* 0x000fc80007a3e003 */
[----:B------:R-:W-:Y:S02]  /*6480*/  LOP3.LUT R6, RZ, R6, RZ, 0x33, !PT ;  /* 0x00000006ff067212 */ /* 0x000fe400078e33ff */
[----:B------:R-:W-:Y:S02]  /*6490*/  IADD3.X R7, PT, PT, R9, RZ, R4, P1, P2 ;  /* 0x000000ff09077210 */ /* 0x000fe40000fe4404 */
[----:B0-----:R-:W-:Y:S02]  /*64a0*/  IADD3 R8, P1, PT, R6, UR6, RZ ;  /* 0x0000000606087c10 */ /* 0x001fe4000ff3e0ff */
[----:B------:R-:W-:-:S04]  /*64b0*/  LOP3.LUT R6, RZ, R7, RZ, 0x33, !PT ;  /* 0x00000007ff067212 */ /* 0x000fc800078e33ff */
[----:B------:R-:W-:-:S07]  /*64c0*/  IADD3.X R7, PT, PT, R6, UR7, RZ, P1, !PT ;  /* 0x0000000706077c10 */ /* 0x000fce0008ffe4ff */
.L_x_183:
[----:B------:R-:W-:Y:S05]  /*64d0*/  BSYNC.RECONVERGENT B0 ;  /* 0x0000000000007941 */ /* 0x000fea0003800200 */
.L_x_179:
        /* <DEDUP_REMOVED lines=14> */
.L_x_189:
[----:B------:R-:W-:Y:S05]  /*65c0*/  BSYNC.RECONVERGENT B1 ;  /* 0x0000000000017941 */ /* 0x000fea0003800200 */
.L_x_188:
[----:B-----5:R-:W-:Y:S02]  /*65d0*/  IADD3 R8, P1, P2, R6, R9, R12 ;  /* 0x0000000906087210 */ /* 0x020fe40007a3e00c */
[----:B------:R-:W-:-:S04]  /*65e0*/  SHF.R.S32.HI R9, RZ, 0x1f, R9 ;  /* 0x0000001fff097819 */ /* 0x000fc80000011409 */
[----:B------:R-:W-:Y:S01]  /*65f0*/  IADD3.X R7, PT, PT, R7, R9, R2, P1, P2 ;  /* 0x0000000907077210 */ /* 0x000fe20000fe4402 */
[----:B------:R-:W-:Y:S06]  /*6600*/  BRA `(.L_x_190) ;  /* 0x0000000000407947 */ /* 0x000fec0003800000 */
.L_x_187:
        /* <DEDUP_REMOVED lines=8> */
.L_x_192:
[----:B------:R-:W-:Y:S05]  /*6690*/  BSYNC.RECONVERGENT B1 ;  /* 0x0000000000017941 */ /* 0x000fea0003800200 */
.L_x_191:
[----:B------:R-:W0:Y:S01]  /*66a0*/  LDCU.64 UR6, c[0x0][0x3c0] ;  /* 0x00007800ff0677ac */ /* 0x000e220008000a00 */
[----:B------:R-:W-:-:S04]  /*66b0*/  IADD3 R6, P1, P2, R8, R10, R3 ;  /* 0x0000000a08067210 */ /* 0x000fc80007a3e003 */
[----:B------:R-:W-:Y:S02]  /*66c0*/  LOP3.LUT R6, RZ, R6, RZ, 0x33, !PT ;  /* 0x00000006ff067212 */ /* 0x000fe400078e33ff */
[----:B------:R-:W-:Y:S02]  /*66d0*/  IADD3.X R7, PT, PT, R9, RZ, R4, P1, P2 ;  /* 0x000000ff09077210 */ /* 0x000fe40000fe4404 */
[----:B0-----:R-:W-:Y:S02]  /*66e0*/  IADD3 R8, P1, PT, R6, UR6, RZ ;  /* 0x0000000606087c10 */ /* 0x001fe4000ff3e0ff */
[----:B------:R-:W-:-:S04]  /*66f0*/  LOP3.LUT R6, RZ, R7, RZ, 0x33, !PT ;  /* 0x00000007ff067212 */ /* 0x000fc800078e33ff */
[----:B------:R-:W-:-:S07]  /*6700*/  IADD3.X R7, PT, PT, R6, UR7, RZ, P1, !PT ;  /* 0x0000000706077c10 */ /* 0x000fce0008ffe4ff */
.L_x_190:
[----:B------:R-:W-:Y:S05]  /*6710*/  BSYNC.RECONVERGENT B0 ;  /* 0x0000000000007941 */ /* 0x000fea0003800200 */
.L_x_186:
        /* <DEDUP_REMOVED lines=14> */
.L_x_196:
[----:B------:R-:W-:Y:S05]  /*6800*/  BSYNC.RECONVERGENT B1 ;  /* 0x0000000000017941 */ /* 0x000fea0003800200 */
.L_x_195:
[----:B-----5:R-:W-:Y:S02]  /*6810*/  IADD3 R8, P1, P2, R6, R9, R12 ;  /* 0x0000000906087210 */ /* 0x020fe40007a3e00c */
[----:B------:R-:W-:-:S04]  /*6820*/  SHF.R.S32.HI R9, RZ, 0x1f, R9 ;  /* 0x0000001fff097819 */ /* 0x000fc80000011409 */
[----:B------:R-:W-:Y:S01]  /*6830*/  IADD3.X R7, PT, PT, R7, R9, R2, P1, P2 ;  /* 0x0000000907077210 */ /* 0x000fe20000fe4402 */
[----:B------:R-:W-:Y:S06]  /*6840*/  BRA `(.L_x_197) ;  /* 0x0000000000407947 */ /* 0x000fec0003800000 */
.L_x_194:
        /* <DEDUP_REMOVED lines=8> */
.L_x_199:
[----:B------:R-:W-:Y:S05]  /*68d0*/  BSYNC.RECONVERGENT B1 ;  /* 0x0000000000017941 */ /* 0x000fea0003800200 */
.L_x_198:
[----:B------:R-:W0:Y:S01]  /*68e0*/  LDCU.64 UR6, c[0x0][0x3c0] ;  /* 0x00007800ff0677ac */ /* 0x000e220008000a00 */
[----:B------:R-:W-:-:S04]  /*68f0*/  IADD3 R6, P1, P2, R8, R10, R3 ;  /* 0x0000000a08067210 */ /* 0x000fc80007a3e003 */
[----:B------:R-:W-:Y:S02]  /*6900*/  LOP3.LUT R6, RZ, R6, RZ, 0x33, !PT ;  /* 0x00000006ff067212 */ /* 0x000fe400078e33ff */
[----:B------:R-:W-:Y:S02]  /*6910*/  IADD3.X R7, PT, PT, R9, RZ, R4, P1, P2 ;  /* 0x000000ff09077210 */ /* 0x000fe40000fe4404 */
[----:B0-----:R-:W-:Y:S02]  /*6920*/  IADD3 R8, P1, PT, R6, UR6, RZ ;  /* 0x0000000606087c10 */ /* 0x001fe4000ff3e0ff */
[----:B------:R-:W-:-:S04]  /*6930*/  LOP3.LUT R6, RZ, R7, RZ, 0x33, !PT ;  /* 0x00000007ff067212 */ /* 0x000fc800078e33ff */
[----:B------:R-:W-:-:S07]  /*6940*/  IADD3.X R7, PT, PT, R6, UR7, RZ, P1, !PT ;  /* 0x0000000706077c10 */ /* 0x000fce0008ffe4ff */
.L_x_197:
[----:B------:R-:W-:Y:S05]  /*6950*/  BSYNC.RECONVERGENT B0 ;  /* 0x0000000000007941 */ /* 0x000fea0003800200 */
.L_x_193:
        /* <DEDUP_REMOVED lines=9> */
[----:B------:R-:W-:Y:S01]  /*69f0*/  IMAD.IADD R13, R8, 0x1, -R13 ;  /* 0x00000001080d7824 */ /* 0x000fe200078e0a0d */
[----:B0-----:R-:W-:Y:S02]  /*6a00*/  CS2R R6, SRZ ;  /* 0x0000000000067805 */ /* 0x001fe4000001ff00 */
[----:B------:R-:W-:Y:S05]  /*6a10*/  @P0 BRA `(.L_x_203) ;  /* 0x0000000000080947 */ /* 0x000fea0003800000 */
[----:B------:R-:W0:Y:S02]  /*6a20*/  LDC.64 R6, c[0x0][0x3d0] ;  /* 0x0000f400ff067b82 */ /* 0x000e240000000a00 */
[----:B0-----:R-:W5:Y:S02]  /*6a30*/  LDG.E.64 R6, desc[UR8][R6.64] ;  /* 0x0000000806067981 */ /* 0x001f64000c1e1b00 */
.L_x_203:
[----:B------:R-:W-:Y:S05]  /*6a40*/  BSYNC.RECONVERGENT B1 ;  /* 0x0000000000017941 */ /* 0x000fea0003800200 */
.L_x_202:
[----:B-----5:R-:W-:Y:S02]  /*6a50*/  IADD3 R12, P0, P1, R6, R13, R12 ;  /* 0x0000000d060c7210 */ /* 0x020fe4000791e00c */
[----:B------:R-:W-:-:S04]  /*6a60*/  SHF.R.S32.HI R13, RZ, 0x1f, R13 ;  /* 0x0000001fff0d7819 */ /* 0x000fc8000001140d */
[----:B------:R-:W-:Y:S01]  /*6a70*/  IADD3.X R7, PT, PT, R7, R13, R2, P0, P1 ;  /* 0x0000000d07077210 */ /* 0x000fe200007e2402 */
[----:B------:R-:W-:Y:S06]  /*6a80*/  BRA `(.L_x_204) ;  /* 0x0000000000447947 */ /* 0x000fec0003800000 */
.L_x_201:
[----:B------:R-:W-:Y:S01]  /*6a90*/  BSSY.RECONVERGENT B1, `(.L_x_205) ;  /* 0x0000009000017945 */ /* 0x000fe20003800200 */
[----:B------:R-:W-:Y:S02]  /*6aa0*/  IMAD.MOV.U32 R0, RZ, RZ, RZ ;  /* 0x000000ffff007224 */ /* 0x000fe400078e00ff */
[----:B0-----:R-:W-:Y:S01]  /*6ab0*/  IMAD.MOV.U32 R9, RZ, RZ, RZ ;  /* 0x000000ffff097224 */ /* 0x001fe200078e00ff */
[----:B------:R-:W-:Y:S06]  /*6ac0*/  @P0 BRA `(.L_x_206) ;  /* 0x0000000000140947 */ /* 0x000fec0003800000 */
[----:B------:R-:W0:Y:S01]  /*6ad0*/  LDC.64 R6, c[0x0][0x3d0] ;  /* 0x0000f400ff067b82 */ /* 0x000e220000000a00 */
[----:B------:R-:W1:Y:S01]  /*6ae0*/  LDCU.64 UR6, c[0x0][0x3c8] ;  /* 0x00007900ff0677ac */ /* 0x000e620008000a00 */
[----:B0-----:R-:W1:Y:S02]  /*6af0*/  LDG.E.64 R6, desc[UR8][R6.64] ;  /* 0x0000000806067981 */ /* 0x001e64000c1e1b00 */
[----:B-1----:R-:W-:-:S04]  /*6b00*/  IADD3 R0, P0, PT, -R6, UR6, RZ ;  /* 0x0000000606007c10 */ /* 0x002fc8000ff1e1ff */
[----:B------:R-:W-:-:S09]  /*6b10*/  IADD3.X R9, PT, PT, ~R7, UR7, RZ, P0, !PT ;  /* 0x0000000707097c10 */ /* 0x000fd200087fe5ff */
.L_x_206:
[----:B------:R-:W-:Y:S05]  /*6b20*/  BSYNC.RECONVERGENT B1 ;  /* 0x0000000000017941 */ /* 0x000fea0003800200 */
.L_x_205:
[----:B------:R-:W0:Y:S01]  /*6b30*/  LDCU.64 UR6, c[0x0][0x3c0] ;  /* 0x00007800ff0677ac */ /* 0x000e220008000a00 */
[----:B------:R-:W-:-:S04]  /*6b40*/  IADD3 R0, P0, P1, R0, R8, R3 ;  /* 0x0000000800007210 */ /* 0x000fc8000791e003 */
[----:B------:R-:W-:Y:S02]  /*6b50*/  LOP3.LUT R0, RZ, R0, RZ, 0x33, !PT ;  /* 0x00000000ff007212 */ /* 0x000fe400078e33ff */
[----:B------:R-:W-:Y:S02]  /*6b60*/  IADD3.X R4, PT, PT, R9, RZ, R4, P0, P1 ;  /* 0x000000ff09047210 */ /* 0x000fe400007e2404 */
[----:B0-----:R-:W-:Y:S02]  /*6b70*/  IADD3 R12, P0, PT, R0, UR6, RZ ;  /* 0x00000006000c7c10 */ /* 0x001fe4000ff1e0ff */
[----:B------:R-:W-:-:S04]  /*6b80*/  LOP3.LUT R0, RZ, R4, RZ, 0x33, !PT ;  /* 0x00000004ff007212 */ /* 0x000fc800078e33ff */
[----:B------:R-:W-:-:S07]  /*6b90*/  IADD3.X R7, PT, PT, R0, UR7, RZ, P0, !PT ;  /* 0x0000000700077c10 */ /* 0x000fce00087fe4ff */
.L_x_204:
[----:B------:R-:W-:Y:S05]  /*6ba0*/  BSYNC.RECONVERGENT B0 ;  /* 0x0000000000007941 */ /* 0x000fea0003800200 */
.L_x_200:
[----:B------:R-:W0:Y:S01]  /*6bb0*/  LDS R5, [R5+0x4780] ;  /* 0x0047800005057984 */ /* 0x000e220000000800 */
[----:B------:R-:W-:-:S04]  /*6bc0*/  LEA R2, P0, R12, UR4, 0x2 ;  /* 0x000000040c027c11 */ /* 0x000fc8000f8010ff */
[----:B------:R-:W-:-:S05]  /*6bd0*/  LEA.HI.X R3, R12, UR5, R7, 0x2, P0 ;  /* 0x000000050c037c11 */ /* 0x000fca00080f1407 */
[----:B0-----:R-:W-:Y:S01]  /*6be0*/  STG.E desc[UR8][R2.64], R5 ;  /* 0x0000000502007986 */ /* 0x001fe2000c101908 */
[----:B------:R-:W-:Y:S05]  /*6bf0*/  EXIT ;  /* 0x000000000000794d */ /* 0x000fea0003800000 */
.L_x_0:
[----:B------:R-:W0:Y:S01]  /*6c00*/  LDC R43, c[0x0][0x3ac] ;  /* 0x0000eb00ff2b7b82 */ /* 0x000e220000000800 */
[----:B------:R-:W-:Y:S01]  /*6c10*/  ISETP.NE.AND P0, PT, R44, RZ, PT ;  /* 0x000000ff2c00720c */ /* 0x000fe20003f05270 */
[----:B------:R-:W-:Y:S01]  /*6c20*/  BSSY.RECONVERGENT B0, `(.L_x_207) ;  /* 0x0000731000007945 */ /* 0x000fe20003800200 */
[----:B0-----:R-:W-:-:S11]  /*6c30*/  VIADD R43, R43, -UR7 ;  /* 0x800000072b2b7c36 */ /* 0x001fd60008000000 */
        /* <DEDUP_REMOVED lines=9> */
[----:B0-----:R-:W-:-:S04]  /*6cd0*/  IMAD R26, R0, 0xe, RZ ;  /* 0x0000000e001a7824 */ /* 0x001fc800078e02ff */
[C---:B------:R-:W-:Y:S01]  /*6ce0*/  VIADD R8, R26.reuse, 0x1 ;  /* 0x000000011a087836 */ /* 0x040fe20000000000 */
[C---:B------:R-:W-:Y:S01]  /*6cf0*/  IADD3 R5, P0, P1, R26.reuse, UR7, R5 ;  /* 0x000000071a057c10 */ /* 0x040fe2000f91e005 */
[C---:B------:R-:W-:Y:S02]  /*6d00*/  VIADD R10, R26.reuse, 0x2 ;  /* 0x000000021a0a7836 */ /* 0x040fe40000000000 */
[C---:B------:R-:W-:Y:S01]  /*6d10*/  VIADD R12, R26.reuse, 0x3 ;  /* 0x000000031a0c7836 */ /* 0x040fe20000000000 */
[----:B------:R-:W-:Y:S01]  /*6d20*/  IADD3.X R24, PT, PT, RZ, R4, RZ, P0, P1 ;  /* 0x00000004ff187210 */ /* 0x000fe200007e24ff */
[C---:B------:R-:W-:Y:S01]  /*6d30*/  VIADD R14, R26.reuse, 0x4 ;  /* 0x000000041a0e7836 */ /* 0x040fe20000000000 */
[C---:B---3--:R-:W-:Y:S01]  /*6d40*/  LEA R6, P1, R5.reuse, UR4, 0x2 ;  /* 0x0000000405067c11 */ /* 0x048fe2000f8210ff */
[C---:B------:R-:W-:Y:S01]  /*6d50*/  VIADD R18, R26.reuse, 0x5 ;  /* 0x000000051a127836 */ /* 0x040fe20000000000 */
[C---:B----4-:R-:W-:Y:S01]  /*6d60*/  LEA R4, P0, R5.reuse, UR10, 0x2 ;  /* 0x0000000a05047c11 */ /* 0x050fe2000f8010ff */
[C---:B------:R-:W-:Y:S01]  /*6d70*/  VIADD R20, R26.reuse, 0x6 ;  /* 0x000000061a147836 */ /* 0x040fe20000000000 */
[C-C-:B------:R-:W-:Y:S01]  /*6d80*/  LEA.HI.X R7, R5.reuse, UR5, R24.reuse, 0x2, P1 ;  /* 0x0000000505077c11 */ /* 0x140fe200088f1418 */
[C---:B------:R-:W-:Y:S01]  /*6d90*/  VIADD R30, R26.reuse, 0x8 ;  /* 0x000000081a1e7836 */ /* 0x040fe20000000000 */
[----:B------:R-:W-:Y:S01]  /*6da0*/  LEA.HI.X R5, R5, UR11, R24, 0x2, P0 ;  /* 0x0000000b05057c11 */ /* 0x000fe200080f1418 */
[----:B------:R-:W-:Y:S01]  /*6db0*/  VIADD R24, R26, 0x7 ;  /* 0x000000071a187836 */ /* 0x000fe20000000000 */
[-C--:B------:R-:W-:Y:S01]  /*6dc0*/  ISETP.GE.AND P6, PT, R10, R43.reuse, PT ;  /* 0x0000002b0a00720c */ /* 0x080fe20003fc6270 */
        /* <DEDUP_REMOVED lines=8> */
[C---:B------:R-:W-:Y:S01]  /*6e50*/  VIADD R48, R26.reuse, 0xd ;  /* 0x0000000d1a307836 */ /* 0x040fe20000000000 */
[----:B------:R-:W-:-:S02]  /*6e60*/  ISETP.GE.AND P0, PT, R26, R43, PT ;  /* 0x0000002b1a00720c */ /* 0x000fc40003f06270 */
[-C--:B------:R-:W-:Y:S01]  /*6e70*/  ISETP.GE.AND P1, PT, R8, R43.reuse, PT ;  /* 0x0000002b0800720c */ /* 0x080fe20003f26270 */
[----:B------:R-:W2:Y:S01]  /*6e80*/  @!P6 LDG.E R42, desc[UR8][R6.64+0x8] ;  /* 0x00000808062ae981 */ /* 0x000ea2000c1e1900 */
[----:B------:R-:W-:-:S03]  /*6e90*/  ISETP.GE.AND P6, PT, R48, R43, PT ;  /* 0x0000002b3000720c */ /* 0x000fc60003fc6270 */
[----:B------:R-:W3:Y:S01]  /*6ea0*/  @!P5 LDG.E R41, desc[UR8][R6.64+0xc] ;  /* 0x00000c080629d981 */ /* 0x000ee2000c1e1900 */
[----:B------:R-:W-:-:S03]  /*6eb0*/  ISETP.GE.AND P5, PT, R46, R43, PT ;  /* 0x0000002b2e00720c */ /* 0x000fc60003fa6270 */
[----:B------:R-:W4:Y:S01]  /*6ec0*/  @!P4 LDG.E R38, desc[UR8][R6.64+0x10] ;  /* 0x000010080626c981 */ /* 0x000f22000c1e1900 */
[----:B------:R-:W-:-:S03]  /*6ed0*/  ISETP.GE.AND P4, PT, R44, R43, PT ;  /* 0x0000002b2c00720c */ /* 0x000fc60003f86270 */
[----:B------:R-:W5:Y:S01]  /*6ee0*/  @!P0 LDG.E R27, desc[UR8][R6.64] ;  /* 0x00000008061b8981 */ /* 0x000f62000c1e1900 */
[----:B------:R-:W-:-:S03]  /*6ef0*/  ISETP.GE.AND P0, PT, R24, R43, PT ;  /* 0x0000002b1800720c */ /* 0x000fc60003f06270 */
[----:B------:R-:W2:Y:S01]  /*6f00*/  @!P1 LDG.E R45, desc[UR8][R6.64+0x4] ;  /* 0x00000408062d9981 */ /* 0x000ea2000c1e1900 */
[----:B------:R-:W-:-:S03]  /*6f10*/  ISETP.GE.AND P1, PT, R30, R43, PT ;  /* 0x0000002b1e00720c */ /* 0x000fc60003f26270 */
[----:B------:R-:W4:Y:S01]  /*6f20*/  @!P3 LDG.E R37, desc[UR8][R6.64+0x14] ;  /* 0x000014080625b981 */ /* 0x000f22000c1e1900 */
[----:B------:R-:W-:-:S03]  /*6f30*/  ISETP.GE.AND P3, PT, R40, R43, PT ;  /* 0x0000002b2800720c */ /* 0x000fc60003f66270 */
[----:B------:R-:W4:Y:S01]  /*6f40*/  @!P2 LDG.E R34, desc[UR8][R6.64+0x18] ;  /* 0x000018080622a981 */ /* 0x000f22000c1e1900 */
[----:B------:R-:W-:-:S03]  /*6f50*/  ISETP.GE.AND P2, PT, R36, R43, PT ;  /* 0x0000002b2400720c */ /* 0x000fc60003f46270 */
[----:B------:R-:W4:Y:S04]  /*6f60*/  @!P0 LDG.E R32, desc[UR8][R6.64+0x1c] ;  /* 0x00001c0806208981 */ /* 0x000f28000c1e1900 */
[----:B------:R-:W4:Y:S04]  /*6f70*/  @!P1 LDG.E R28, desc[UR8][R6.64+0x20] ;  /* 0x00002008061c9981 */ /* 0x000f28000c1e1900 */
[----:B------:R-:W4:Y:S04]  /*6f80*/  @!P3 LDG.E R21, desc[UR8][R6.64+0x28] ;  /* 0x000028080615b981 */ /* 0x000f28000c1e1900 */
[----:B------:R-:W4:Y:S04]  /*6f90*/  @!P2 LDG.E R22, desc[UR8][R6.64+0x24] ;  /* 0x000024080616a981 */ /* 0x000f28000c1e1900 */
[----:B------:R-:W4:Y:S04]  /*6fa0*/  @!P4 LDG.E R19, desc[UR8][R6.64+0x2c] ;  /* 0x00002c080613c981 */ /* 0x000f28000c1e1900 */
[----:B------:R-:W4:Y:S04]  /*6fb0*/  @!P5 LDG.E R17, desc[UR8][R6.64+0x30] ;  /* 0x000030080611d981 */ /* 0x000f28000c1e1900 */
[----:B------:R0:W4:Y:S01]  /*6fc0*/  @!P6 LDG.E R16, desc[UR8][R6.64+0x34] ;  /* 0x000034080610e981 */ /* 0x000122000c1e1900 */
[----:B------:R-:W-:-:S02]  /*6fd0*/  P2R R13, PR, RZ, 0x1 ;  /* 0x00000001ff0d7803 */ /* 0x000fc40000000000 */
[-C--:B------:R-:W-:Y:S01]  /*6fe0*/  ISETP.GE.AND P0, PT, R26, R43.reuse, PT ;  /* 0x0000002b1a00720c */ /* 0x080fe20003f06270 */
[----:B------:R-:W-:Y:S01]  /*6ff0*/  BAR.SYNC.DEFER_BLOCKING 0x0 ;  /* 0x0000000000007b1d */ /* 0x000fe20000010000 */
[----:B------:R-:W-:Y:S02]  /*7000*/  P2R R11, PR, RZ, 0x2 ;  /* 0x00000002ff0b7803 */ /* 0x000fe40000000000 */
[----:B------:R-:W-:-:S09]  /*7010*/  ISETP.GE.AND P1, PT, R8, R43, PT ;  /* 0x0000002b0800720c */ /* 0x000fd20003f26270 */
[----:B------:R-:W3:Y:S04]  /*7020*/  @!P0 LDG.E R9, desc[UR8][R4.64] ;  /* 0x0000000804098981 */ /* 0x000ee8000c1e1900 */
[----:B------:R-:W5:Y:S01]  /*7030*/  @!P1 LDG.E R8, desc[UR8][R4.64+0x4] ;  /* 0x0000040804089981 */ /* 0x000f62000c1e1900 */
[----:B------:R-:W-:Y:S02]  /*7040*/  IMAD.MOV.U32 R49, RZ, RZ, 0x1 ;  /* 0x00000001ff317424 */ /* 0x000fe400078e00ff */
[----:B------:R-:W-:Y:S01]  /*7050*/  IMAD.MOV.U32 R44, RZ, RZ, 0x1 ;  /* 0x00000001ff2c7424 */ /* 0x000fe200078e00ff */
[----:B---3--:R-:W-:Y:S02]  /*7060*/  @!P0 LOP3.LUT R49, R9, 0x1, RZ, 0xc, !PT ;  /* 0x0000000109318812 */ /* 0x008fe400078e0cff */
[-C--:B------:R-:W-:Y:S01]  /*7070*/  ISETP.GE.AND P0, PT, R10, R43.reuse, PT ;  /* 0x0000002b0a00720c */ /* 0x080fe20003f06270 */
[----:B------:R-:W-:Y:S01]  /*7080*/  IMAD.MOV.U32 R47, RZ, RZ, 0x1 ;  /* 0x00000001ff2f7424 */ /* 0x000fe200078e00ff */
[----:B-----5:R-:W-:Y:S01]  /*7090*/  @!P1 LOP3.LUT R44, R8, 0x1, RZ, 0xc, !PT ;  /* 0x00000001082c9812 */ /* 0x020fe200078e0cff */
[----:B------:R-:W-:Y:S01]  /*70a0*/  IMAD.MOV.U32 R35, RZ, RZ, 0x1 ;  /* 0x00000001ff237424 */ /* 0x000fe200078e00ff */
[----:B------:R-:W-:Y:S01]  /*70b0*/  ISETP.GE.AND P1, PT, R12, R43, PT ;  /* 0x0000002b0c00720c */ /* 0x000fe20003f26270 */
[----:B------:R-:W-:Y:S01]  /*70c0*/  IMAD.MOV.U32 R40, RZ, RZ, 0x1 ;  /* 0x00000001ff287424 */ /* 0x000fe200078e00ff */
[----:B------:R-:W3:Y:S01]  /*70d0*/  @!P3 LDG.E R9, desc[UR8][R4.64+0x28] ;  /* 0x000028080409b981 */ /* 0x000ee2000c1e1900 */
[----:B------:R-:W-:-:S02]  /*70e0*/  IMAD.MOV.U32 R36, RZ, RZ, 0x1 ;  /* 0x00000001ff247424 */ /* 0x000fc400078e00ff */
[----:B------:R-:W-:Y:S01]  /*70f0*/  IMAD.MOV.U32 R39, RZ, RZ, 0x1 ;  /* 0x00000001ff277424 */ /* 0x000fe200078e00ff */
[----:B------:R-:W5:Y:S04]  /*7100*/  @!P4 LDG.E R10, desc[UR8][R4.64+0x2c] ;  /* 0x00002c08040ac981 */ /* 0x000f68000c1e1900 */
[----:B------:R-:W2:Y:S04]  /*7110*/  @!P0 LDG.E R8, desc[UR8][R4.64+0x8] ;  /* 0x0000080804088981 */ /* 0x000ea8000c1e1900 */
[----:B------:R-:W4:Y:S04]  /*7120*/  @!P1 LDG.E R6, desc[UR8][R4.64+0xc] ;  /* 0x00000c0804069981 */ /* 0x000f28000c1e1900 */
[----:B------:R-:W5:Y:S01]  /*7130*/  @!P6 LDG.E R12, desc[UR8][R4.64+0x34] ;  /* 0x00003408040ce981 */ /* 0x000f62000c1e1900 */
[----:B--2---:R-:W-:-:S02]  /*7140*/  @!P0 LOP3.LUT R47, R8, 0x1, RZ, 0xc, !PT ;  /* 0x00000001082f8812 */ /* 0x004fc400078e0cff */
[----:B------:R-:W-:Y:S01]  /*7150*/  ISETP.GE.AND P0, PT, R14, R43, PT ;  /* 0x0000002b0e00720c */ /* 0x000fe20003f06270 */
[----:B------:R-:W2:Y:S01]  /*7160*/  @!P2 LDG.E R8, desc[UR8][R4.64+0x24] ;  /* 0x000024080408a981 */ /* 0x000ea2000c1e1900 */
[----:B----4-:R-:W-:-:S11]  /*7170*/  @!P1 LOP3.LUT R35, R6, 0x1, RZ, 0xc, !PT ;  /* 0x0000000106239812 */ /* 0x010fd600078e0cff */
[----:B------:R-:W4:Y:S01]  /*7180*/  @!P0 LDG.E R6, desc[UR8][R4.64+0x10] ;  /* 0x0000100804068981 */ /* 0x000f22000c1e1900 */
[----:B------:R-:W-:Y:S02]  /*7190*/  ISETP.GE.AND P1, PT, R18, R43, PT ;  /* 0x0000002b1200720c */ /* 0x000fe40003f26270 */
[----:B----4-:R-:W-:-:S11]  /*71a0*/  @!P0 LOP3.LUT R40, R6, 0x1, RZ, 0xc, !PT ;  /* 0x0000000106288812 */ /* 0x010fd600078e0cff */
[----:B------:R-:W4:Y:S01]  /*71b0*/  @!P1 LDG.E R6, desc[UR8][R4.64+0x14] ;  /* 0x0000140804069981 */ /* 0x000f22000c1e1900 */
[----:B------:R-:W-:Y:S02]  /*71c0*/  ISETP.GE.AND P0, PT, R20, R43, PT ;  /* 0x0000002b1400720c */ /* 0x000fe40003f06270 */
[----:B----4-:R-:W-:-:S11]  /*71d0*/  @!P1 LOP3.LUT R36, R6, 0x1, RZ, 0xc, !PT ;  /* 0x0000000106249812 */ /* 0x010fd600078e0cff */
[----:B------:R-:W4:Y:S01]  /*71e0*/  @!P0 LDG.E R6, desc[UR8][R4.64+0x18] ;  /* 0x0000180804068981 */ /* 0x000f22000c1e1900 */
[----:B------:R-:W-:-:S03]  /*71f0*/  ISETP.NE.AND P1, PT, R11, RZ, PT ;  /* 0x000000ff0b00720c */ /* 0x000fc60003f25270 */
[----:B------:R-:W5:Y:S10]  /*7200*/  @!P5 LDG.E R11, desc[UR8][R4.64+0x30] ;  /* 0x00003008040bd981 */ /* 0x000f74000c1e1900 */
[----:B------:R-:W3:Y:S01]  /*7210*/  @!P1 LDG.E R7, desc[UR8][R4.64+0x20] ;  /* 0x0000200804079981 */ /* 0x000ee2000c1e1900 */
[----:B----4-:R-:W-:-:S02]  /*7220*/  @!P0 LOP3.LUT R39, R6, 0x1, RZ, 0xc, !PT ;  /* 0x0000000106278812 */ /* 0x010fc400078e0cff */
[----:B------:R-:W-:-:S13]  /*7230*/  ISETP.NE.AND P0, PT, R13, RZ, PT ;  /* 0x000000ff0d00720c */ /* 0x000fda0003f05270 */
[----:B------:R-:W4:Y:S01]  /*7240*/  @!P0 LDG.E R6, desc[UR8][R4.64+0x1c] ;  /* 0x00001c0804068981 */ /* 0x000f22000c1e1900 */
[----:B------:R-:W-:Y:S01]  /*7250*/  IADD3 R13, PT, PT, R47, R44, R49 ;  /* 0x0000002c2f0d7210 */ /* 0x000fe20007ffe031 */
[----:B------:R-:W-:-:S03]  /*7260*/  IMAD.MOV.U32 R24, RZ, RZ, 0x1 ;  /* 0x00000001ff187424 */ /* 0x000fc600078e00ff */
[----:B------:R-:W-:Y:S01]  /*7270*/  IADD3 R13, PT, PT, R40, R35, R13 ;  /* 0x00000023280d7210 */ /* 0x000fe20007ffe00d */
[----:B------:R-:W-:Y:S01]  /*7280*/  IMAD.MOV.U32 R31, RZ, RZ, 0x1 ;  /* 0x00000001ff1f7424 */ /* 0x000fe200078e00ff */
[----:B---3--:R-:W-:Y:S02]  /*7290*/  @!P1 LOP3.LUT R31, R7, 0x1, RZ, 0xc, !PT ;  /* 0x00000001071f9812 */ /* 0x008fe400078e0cff */
[----:B------:R-:W-:Y:S01]  /*72a0*/  IADD3 R13, PT, PT, R39, R36, R13 ;  /* 0x00000024270d7210 */ /* 0x000fe20007ffe00d */
[----:B------:R-:W-:Y:S01]  /*72b0*/  IMAD.MOV.U32 R20, RZ, RZ, 0x1 ;  /* 0x00000001ff147424 */ /* 0x000fe200078e00ff */
[----:B--2---:R-:W-:Y:S01]  /*72c0*/  @!P2 LOP3.LUT R20, R8, 0x1, RZ, 0xc, !PT ;  /* 0x000000010814a812 */ /* 0x004fe200078e0cff */
[----:B------:R-:W-:Y:S01]  /*72d0*/  IMAD.MOV.U32 R29, RZ, RZ, 0x1 ;  /* 0x00000001ff1d7424 */ /* 0x000fe200078e00ff */
[----:B------:R-:W-:Y:S01]  /*72e0*/  @!P3 LOP3.LUT R29, R9, 0x1, RZ, 0xc, !PT ;  /* 0x00000001091db812 */ /* 0x000fe200078e0cff */
[----:B------:R-:W-:Y:S01]  /*72f0*/  IMAD.MOV.U32 R18, RZ, RZ, 0x1 ;  /* 0x00000001ff127424 */ /* 0x000fe200078e00ff */
[----:B-----5:R-:W-:Y:S01]  /*7300*/  @!P4 LOP3.LUT R18, R10, 0x1, RZ, 0xc, !PT ;  /* 0x000000010a12c812 */ /* 0x020fe200078e0cff */
[----:B------:R-:W-:Y:S01]  /*7310*/  IMAD.MOV.U32 R23, RZ, RZ, 0x1 ;  /* 0x00000001ff177424 */ /* 0x000fe200078e00ff */
[----:B------:R-:W-:Y:S01]  /*7320*/  @!P5 LOP3.LUT R23, R11, 0x1, RZ, 0xc, !PT ;  /* 0x000000010b17d812 */ /* 0x000fe200078e0cff */
[----:B------:R-:W-:Y:S01]  /*7330*/  IMAD.MOV.U32 R46, RZ, RZ, 0x1 ;  /* 0x00000001ff2e7424 */ /* 0x000fe200078e00ff */
[----:B------:R-:W-:Y:S01]  /*7340*/  @!P6 LOP3.LUT R46, R12, 0x1, RZ, 0xc, !PT ;  /* 0x000000010c2ee812 */ /* 0x000fe200078e0cff */
[----:B------:R-:W1:Y:S01]  /*7350*/  S2R R33, SR_LANEID ;  /* 0x0000000000217919 */ /* 0x000e620000000000 */
[----:B------:R-:W2:Y:S01]  /*7360*/  S2UR UR5, SR_CgaCtaId ;  /* 0x00000000000579c3 */ /* 0x000ea20000008800 */
[----:B------:R-:W-:-:S07]  /*7370*/  UMOV UR4, 0x400 ;  /* 0x0000040000047882 */ /* 0x000fce0000000000 */
[----:B------:R-:W-:Y:S01]  /*7380*/  BAR.SYNC.DEFER_BLOCKING 0x0 ;  /* 0x0000000000007b1d */ /* 0x000fe20000010000 */
[----:B-1----:R-:W-:Y:S01]  /*7390*/  ISETP.NE.AND P1, PT, R33, 0x1f, PT ;  /* 0x0000001f2100780c */ /* 0x002fe20003f25270 */
[----:B--2---:R-:W-:Y:S01]  /*73a0*/  ULEA UR4, UR5, UR4, 0x18 ;  /* 0x0000000405047291 */ /* 0x004fe2000f8ec0ff */
[----:B------:R-:W-:Y:S02]  /*73b0*/  SHF.R.U32.HI R30, RZ, 0x5, R0 ;  /* 0x00000005ff1e7819 */ /* 0x000fe40000011600 */
[----:B----4-:R-:W-:-:S04]  /*73c0*/  @!P0 LOP3.LUT R24, R6, 0x1, RZ, 0xc, !PT ;  /* 0x0000000106188812 */ /* 0x010fc800078e0cff */
[----:B------:R-:W-:-:S04]  /*73d0*/  IADD3 R13, PT, PT, R31, R24, R13 ;  /* 0x000000181f0d7210 */ /* 0x000fc80007ffe00d */
[----:B------:R-:W-:-:S04]  /*73e0*/  IADD3 R13, PT, PT, R29, R20, R13 ;  /* 0x000000141d0d7210 */ /* 0x000fc80007ffe00d */
[----:B------:R-:W-:-:S05]  /*73f0*/  IADD3 R13, PT, PT, R23, R18, R13 ;  /* 0x00000012170d7210 */ /* 0x000fca0007ffe00d */
[----:B------:R-:W-:-:S05]  /*7400*/  IMAD.IADD R13, R13, 0x1, R46 ;  /* 0x000000010d0d7824 */ /* 0x000fca00078e022e */
[----:B------:R-:W1:Y:S02]  /*7410*/  SHFL.UP P0, R4, R13, 0x1, RZ ;  /* 0x042000000d047989 */ /* 0x000e6400000000ff */
[----:B-1----:R-:W-:-:S05]  /*7420*/  @P0 IMAD.IADD R4, R13, 0x1, R4 ;  /* 0x000000010d040824 */ /* 0x002fca00078e0204 */
[----:B------:R-:W1:Y:S02]  /*7430*/  SHFL.UP P0, R5, R4, 0x2, RZ ;  /* 0x0440000004057989 */ /* 0x000e6400000000ff */
[----:B-1----:R-:W-:-:S05]  /*7440*/  @P0 IMAD.IADD R5, R4, 0x1, R5 ;  /* 0x0000000104050824 */ /* 0x002fca00078e0205 */
[----:B0-----:R-:W0:Y:S02]  /*7450*/  SHFL.UP P0, R6, R5, 0x4, RZ ;  /* 0x0480000005067989 */ /* 0x001e2400000000ff */
[----:B0-----:R-:W-:-:S05]  /*7460*/  @P0 IMAD.IADD R6, R5, 0x1, R6 ;  /* 0x0000000105060824 */ /* 0x001fca00078e0206 */
[----:B------:R-:W0:Y:S02]  /*7470*/  SHFL.UP P0, R8, R6, 0x8, RZ ;  /* 0x0500000006087989 */ /* 0x000e2400000000ff */
[----:B0-----:R-:W-:-:S05]  /*7480*/  @P0 IMAD.IADD R8, R6, 0x1, R8 ;  /* 0x0000000106080824 */ /* 0x001fca00078e0208 */
[----:B------:R-:W0:Y:S01]  /*7490*/  SHFL.UP P0, R25, R8, 0x10, RZ ;  /* 0x0600000008197989 */ /* 0x000e2200000000ff */
[----:B------:R-:W-:-:S04]  /*74a0*/  @!P1 SHF.R.U32.HI R4, RZ, 0x3, R0 ;  /* 0x00000003ff049819 */ /* 0x000fc80000011600 */
[----:B------:R-:W-:Y:S01]  /*74b0*/  @!P1 LOP3.LUT R48, R4, 0x7c, RZ, 0xc0, !PT ;  /* 0x0000007c04309812 */ /* 0x000fe200078ec0ff */
[----:B0-----:R-:W-:-:S05]  /*74c0*/  @P0 IMAD.IADD R25, R8, 0x1, R25 ;  /* 0x0000000108190824 */ /* 0x001fca00078e0219 */
[----:B------:R-:W-:Y:S01]  /*74d0*/  @!P1 STS [R48+UR4], R25 ;  /* 0x0000001930009988 */ /* 0x000fe20008000804 */
[----:B------:R-:W-:Y:S06]  /*74e0*/  BAR.SYNC.DEFER_BLOCKING 0x0 ;  /* 0x0000000000007b1d */ /* 0x000fec0000010000 */
[----:B------:R-:W0:Y:S04]  /*74f0*/  LDS.128 R4, [UR4] ;  /* 0x00000004ff047984 */ /* 0x000e280008000c00 */
[----:B------:R-:W1:Y:S01]  /*7500*/  LDS.128 R8, [UR4+0x10] ;  /* 0x00001004ff087984 */ /* 0x000e620008000c00 */
[----:B------:R-:W-:-:S03]  /*7510*/  ISETP.NE.AND P0, PT, R30, 0x2, PT ;  /* 0x000000021e00780c */ /* 0x000fc60003f05270 */
[----:B------:R-:W2:Y:S01]  /*7520*/  LDS.128 R12, [UR4+0x20] ;  /* 0x00002004ff0c7984 */ /* 0x000ea20008000c00 */
[----:B0-----:R-:W-:-:S04]  /*7530*/  IMAD.IADD R5, R4, 0x1, R5 ;  /* 0x0000000104057824 */ /* 0x001fc800078e0205 */
[----:B------:R-:W-:Y:S01]  /*7540*/  IMAD.IADD R6, R6, 0x1, R5 ;  /* 0x0000000106067824 */ /* 0x000fe200078e0205 */
[----:B------:R-:W-:Y:S01]  /*7550*/  SEL R4, R5, R4, !P0 ;  /* 0x0000000405047207 */ /* 0x000fe20004000000 */
[----:B------:R-:W-:Y:S01]  /*7560*/  BAR.SYNC.DEFER_BLOCKING 0x0 ;  /* 0x0000000000007b1d */ /* 0x000fe20000010000 */
[----:B------:R-:W-:Y:S01]  /*7570*/  ISETP.NE.AND P0, PT, R30, 0x3, PT ;  /* 0x000000031e00780c */ /* 0x000fe20003f05270 */
[----:B------:R-:W-:-:S03]  /*7580*/  IMAD.IADD R7, R7, 0x1, R6 ;  /* 0x0000000107077824 */ /* 0x000fc600078e0206 */
[----:B------:R-:W-:Y:S02]  /*7590*/  SEL R4, R6, R4, !P0 ;  /* 0x0000000406047207 */ /* 0x000fe40004000000 */
[----:B------:R-:W-:Y:S01]  /*75a0*/  ISETP.NE.AND P0, PT, R30, 0x4, PT ;  /* 0x000000041e00780c */ /* 0x000fe20003f05270 */
[----:B-1----:R-:W-:-:S03]  /*75b0*/  IMAD.IADD R8, R7, 0x1, R8 ;  /* 0x0000000107087824 */ /* 0x002fc600078e0208 */
[----:B------:R-:W-:Y:S01]  /*75c0*/  SEL R5, R7, R4, !P0 ;  /* 0x0000000407057207 */ /* 0x000fe20004000000 */
[----:B------:R-:W-:Y:S01]  /*75d0*/  IMAD.IADD R4, R44, 0x1, R49 ;  /* 0x000000012c047824 */ /* 0x000fe200078e0231 */
[----:B------:R-:W-:Y:S01]  /*75e0*/  ISETP.NE.AND P0, PT, R30, 0x5, PT ;  /* 0x000000051e00780c */ /* 0x000fe20003f05270 */
[----:B------:R-:W-:Y:S02]  /*75f0*/  IMAD.IADD R9, R9, 0x1, R8 ;  /* 0x0000000109097824 */ /* 0x000fe400078e0208 */
[----:B------:R-:W-:Y:S01]  /*7600*/  IMAD.IADD R6, R4, 0x1, R47 ;  /* 0x0000000104067824 */ /* 0x000fe200078e022f */
[----:B------:R-:W-:Y:S02]  /*7610*/  SEL R7, R8, R5, !P0 ;  /* 0x0000000508077207 */ /* 0x000fe40004000000 */
[----:B------:R-:W-:Y:S01]  /*7620*/  ISETP.NE.AND P0, PT, R30, 0x6, PT ;  /* 0x000000061e00780c */ /* 0x000fe20003f05270 */
[----:B------:R-:W-:Y:S02]  /*7630*/  IMAD.IADD R5, R6, 0x1, R35 ;  /* 0x0000000106057824 */ /* 0x000fe400078e0223 */
[----:B------:R-:W-:Y:S01]  /*7640*/  IMAD.IADD R10, R10, 0x1, R9 ;  /* 0x000000010a0a7824 */ /* 0x000fe200078e0209 */
[----:B------:R-:W-:Y:S01]  /*7650*/  SEL R8, R9, R7, !P0 ;  /* 0x0000000709087207 */ /* 0x000fe20004000000 */
[----:B------:R-:W-:Y:S01]  /*7660*/  IMAD.IADD R7, R5, 0x1, R40 ;  /* 0x0000000105077824 */ /* 0x000fe200078e0228 */
[----:B------:R-:W-:-:S04]  /*7670*/  ISETP.NE.AND P0, PT, R30, 0x7, PT ;  /* 0x000000071e00780c */ /* 0x000fc80003f05270 */
[----:B------:R-:W-:Y:S01]  /*7680*/  SEL R48, R10, R8, !P0 ;  /* 0x000000080a307207 */ /* 0x000fe20004000000 */
[----:B------:R-:W-:Y:S01]  /*7690*/  IMAD.IADD R8, R7, 0x1, R36 ;  /* 0x0000000107087824 */ /* 0x000fe200078e0224 */
[----:B------:R-:W-:Y:S01]  /*76a0*/  ISETP.NE.AND P0, PT, R30, 0x8, PT ;  /* 0x000000081e00780c */ /* 0x000fe20003f05270 */
[----:B------:R-:W-:Y:S02]  /*76b0*/  IMAD.IADD R11, R11, 0x1, R10 ;  /* 0x000000010b0b7824 */ /* 0x000fe400078e020a */
[----:B------:R-:W-:Y:S02]  /*76c0*/  IMAD.IADD R9, R8, 0x1, R39 ;  /* 0x0000000108097824 */ /* 0x000fe400078e0227 */
[----:B--2---:R-:W-:Y:S02]  /*76d0*/  IMAD.IADD R12, R11, 0x1, R12 ;  /* 0x000000010b0c7824 */ /* 0x004fe400078e020c */
[----:B------:R-:W-:Y:S01]  /*76e0*/  IMAD.IADD R10, R9, 0x1, R24 ;  /* 0x00000001090a7824 */ /* 0x000fe200078e0218 */
[----:B------:R-:W-:-:S02]  /*76f0*/  SEL R48, R11, R48, !P0 ;  /* 0x000000300b307207 */ /* 0x000fc40004000000 */
[----:B------:R-:W-:Y:S01]  /*7700*/  ISETP.NE.AND P0, PT, R30, 0x9, PT ;  /* 0x000000091e00780c */ /* 0x000fe20003f05270 */
[----:B------:R-:W-:Y:S02]  /*7710*/  IMAD.IADD R11, R10, 0x1, R31 ;  /* 0x000000010a0b7824 */ /* 0x000fe400078e021f */
[----:B------:R-:W-:Y:S01]  /*7720*/  IMAD.IADD R15, R13, 0x1, R12 ;  /* 0x000000010d0f7824 */ /* 0x000fe200078e020c */
[----:B------:R-:W-:Y:S01]  /*7730*/  SEL R48, R12, R48, !P0 ;  /* 0x000000300c307207 */ /* 0x000fe20004000000 */
[----:B------:R-:W-:Y:S01]  /*7740*/  IMAD.IADD R12, R11, 0x1, R20 ;  /* 0x000000010b0c7824 */ /* 0x000fe200078e0214 */
[----:B------:R-:W-:-:S03]  /*7750*/  ISETP.NE.AND P1, PT, R30, 0xa, PT ;  /* 0x0000000a1e00780c */ /* 0x000fc60003f25270 */
[----:B------:R-:W-:Y:S01]  /*7760*/  IMAD.IADD R13, R12, 0x1, R29 ;  /* 0x000000010c0d7824 */ /* 0x000fe200078e021d */
[----:B------:R-:W-:-:S03]  /*7770*/  SEL R48, R15, R48, !P1 ;  /* 0x000000300f307207 */ /* 0x000fc60004800000 */
[----:B------:R-:W-:Y:S01]  /*7780*/  IMAD.IADD R30, R13, 0x1, R18 ;  /* 0x000000010d1e7824 */ /* 0x000fe200078e0212 */
[----:B------:R-:W-:-:S03]  /*7790*/  IADD3 R14, PT, PT, R15, R43, R14 ;  /* 0x0000002b0f0e7210 */ /* 0x000fc60007ffe00e */
[----:B------:R-:W-:Y:S01]  /*77a0*/  IMAD.IADD R15, R30, 0x1, R23 ;  /* 0x000000011e0f7824 */ /* 0x000fe200078e0217 */
[----:B------:R-:W-:Y:S02]  /*77b0*/  ISETP.NE.AND P2, PT, R33, RZ, PT ;  /* 0x000000ff2100720c */ /* 0x000fe40003f45270 */
[----:B------:R-:W-:Y:S02]  /*77c0*/  ISETP.GE.U32.AND P0, PT, R0, 0x20, PT ;  /* 0x000000200000780c */ /* 0x000fe40003f06070 */
[----:B------:R-:W-:Y:S02]  /*77d0*/  IADD3 R25, PT, PT, R25, -R46, -R15 ;  /* 0x8000002e19197210 */ /* 0x000fe40007ffe80f */
[----:B------:R-:W-:Y:S02]  /*77e0*/  SEL R33, R48, RZ, P0 ;  /* 0x000000ff30217207 */ /* 0x000fe40000000000 */
[----:B------:R-:W-:Y:S01]  /*77f0*/  SEL R50, R25, RZ, P2 ;  /* 0x000000ff19327207 */ /* 0x000fe20001000000 */
[----:B------:R-:W-:-:S04]  /*7800*/  VIADD R14, R14, 0xffffecc0 ;  /* 0xffffecc00e0e7836 */ /* 0x000fc80000000000 */
[----:B------:R-:W-:Y:S02]  /*7810*/  IMAD.IADD R33, R33, 0x1, R50 ;  /* 0x0000000121217824 */ /* 0x000fe400078e0232 */
[----:B------:R-:W-:Y:S02]  /*7820*/  IMAD.IADD R25, R43, 0x1, -R14 ;  /* 0x000000012b197824 */ /* 0x000fe400078e0a0e */
[C-C-:B------:R-:W-:Y:S01]  /*7830*/  IMAD.IADD R51, R26.reuse, 0x1, -R33.reuse ;  /* 0x000000011a337824 */ /* 0x140fe200078e0a21 */
[C---:B------:R-:W-:Y:S01]  /*7840*/  IADD3 R4, PT, PT, R26.reuse, -R4, -R33 ;  /* 0x800000041a047210 */ /* 0x040fe20007ffe821 */
[----:B------:R-:W-:Y:S01]  /*7850*/  IMAD.IADD R48, R33, 0x1, R25 ;  /* 0x0000000121307824 */ /* 0x000fe200078e0219 */
[C-C-:B------:R-:W-:Y:S02]  /*7860*/  IADD3 R6, PT, PT, R26.reuse, -R6, -R33.reuse ;  /* 0x800000061a067210 */ /* 0x140fe40007ffe821 */
[C-C-:B------:R-:W-:Y:S02]  /*7870*/  IADD3 R5, PT, PT, R26.reuse, -R5, -R33.reuse ;  /* 0x800000051a057210 */ /* 0x140fe40007ffe821 */
[----:B------:R-:W-:-:S02]  /*7880*/  IADD3 R7, PT, PT, R26, -R7, -R33 ;  /* 0x800000071a077210 */ /* 0x000fc40007ffe821 */
[C-C-:B------:R-:W-:Y:S02]  /*7890*/  IADD3 R8, PT, PT, R26.reuse, -R8, -R33.reuse ;  /* 0x800000081a087210 */ /* 0x140fe40007ffe821 */
[C-C-:B------:R-:W-:Y:S02]  /*78a0*/  IADD3 R9, PT, PT, R26.reuse, -R9, -R33.reuse ;  /* 0x800000091a097210 */ /* 0x140fe40007ffe821 */
[C-C-:B------:R-:W-:Y:S02]  /*78b0*/  IADD3 R10, PT, PT, R26.reuse, -R10, -R33.reuse ;  /* 0x8000000a1a0a7210 */ /* 0x140fe40007ffe821 */
[C-C-:B------:R-:W-:Y:S02]  /*78c0*/  IADD3 R11, PT, PT, R26.reuse, -R11, -R33.reuse ;  /* 0x8000000b1a0b7210 */ /* 0x140fe40007ffe821 */
[C-C-:B------:R-:W-:Y:S02]  /*78d0*/  IADD3 R12, PT, PT, R26.reuse, -R12, -R33.reuse ;  /* 0x8000000c1a0c7210 */ /* 0x140fe40007ffe821 */
[----:B------:R-:W-:-:S02]  /*78e0*/  IADD3 R13, PT, PT, R26, -R13, -R33 ;  /* 0x8000000d1a0d7210 */ /* 0x000fc40007ffe821 */
[C-C-:B------:R-:W-:Y:S02]  /*78f0*/  IADD3 R30, PT, PT, R26.reuse, -R30, -R33.reuse ;  /* 0x8000001e1a1e7210 */ /* 0x140fe40007ffe821 */
[C---:B------:R-:W-:Y:S02]  /*7900*/  IADD3 R15, PT, PT, R26.reuse, -R15, -R33 ;  /* 0x8000000f1a0f7210 */ /* 0x040fe40007ffe821 */
[--C-:B------:R-:W-:Y:S02]  /*7910*/  IADD3 R26, PT, PT, R26, -R33, -R49.reuse ;  /* 0x800000211a1a7210 */ /* 0x100fe40007ffe831 */
[----:B------:R-:W-:Y:S01]  /*7920*/  ISETP.NE.AND P0, PT, R49, RZ, PT ;  /* 0x000000ff3100720c */ /* 0x000fe20003f05270 */
[----:B------:R-:W-:Y:S01]  /*7930*/  IMAD.IADD R49, R48, 0x1, R49 ;  /* 0x0000000130317824 */ /* 0x000fe200078e0231 */
[----:B------:R-:W-:Y:S01]  /*7940*/  ISETP.NE.AND P1, PT, R44, RZ, PT ;  /* 0x000000ff2c00720c */ /* 0x000fe20003f25270 */
[----:B------:R-:W-:Y:S02]  /*7950*/  VIADD R26, R26, 0x1 ;  /* 0x000000011a1a7836 */ /* 0x000fe40000000000 */
[----:B------:R-:W-:Y:S01]  /*7960*/  IMAD.IADD R44, R49, 0x1, R44 ;  /* 0x00000001312c7824 */ /* 0x000fe200078e022c */
[----:B------:R-:W-:-:S02]  /*7970*/  SEL R51, R51, R48, !P0 ;  /* 0x0000003033337207 */ /* 0x000fc40004000000 */
[----:B------:R-:W-:Y:S02]  /*7980*/  SEL R26, R26, R49, !P1 ;  /* 0x000000311a1a7207 */ /* 0x000fe40004800000 */
[----:B------:R-:W-:Y:S01]  /*7990*/  ISETP.NE.AND P1, PT, R47, RZ, PT ;  /* 0x000000ff2f00720c */ /* 0x000fe20003f25270 */
[----:B------:R-:W-:Y:S01]  /*79a0*/  IMAD.IADD R47, R44, 0x1, R47 ;  /* 0x000000012c2f7824 */ /* 0x000fe200078e022f */
[----:B------:R-:W-:Y:S01]  /*79b0*/  LEA R50, R51, UR4, 0x2 ;  /* 0x0000000433327c11 */ /* 0x000fe2000f8e10ff */
[----:B------:R-:W-:Y:S01]  /*79c0*/  VIADD R5, R5, 0x4 ;  /* 0x0000000405057836 */ /* 0x000fe20000000000 */
[----:B------:R-:W-:Y:S01]  /*79d0*/  ISETP.NE.AND P2, PT, R35, RZ, PT ;  /* 0x000000ff2300720c */ /* 0x000fe20003f45270 */
[----:B------:R-:W-:Y:S01]  /*79e0*/  IMAD.IADD R35, R47, 0x1, R35 ;  /* 0x000000012f237824 */ /* 0x000fe200078e0223 */
[----:B------:R-:W-:Y:S01]  /*79f0*/  ISETP.NE.AND P3, PT, R40, RZ, PT ;  /* 0x000000ff2800720c */ /* 0x000fe20003f65270 */
[----:B------:R-:W-:Y:S01]  /*7a00*/  VIADD R4, R4, 0x2 ;  /* 0x0000000204047836 */ /* 0x000fe20000000000 */
[----:B------:R0:W-:Y:S01]  /*7a10*/  STS [R50], R27 ;  /* 0x0000001b32007388 */ /* 0x0001e20000000800 */
[----:B------:R-:W-:-:S03]  /*7a20*/  VIADD R7, R7, 0x5 ;  /* 0x0000000507077836 */ /* 0x000fc60000000000 */
[----:B------:R-:W-:Y:S02]  /*7a30*/  SEL R4, R4, R44, !P1 ;  /* 0x0000002c04047207 */ /* 0x000fe40004800000 */
[----:B------:R-:W-:Y:S02]  /*7a40*/  ISETP.NE.AND P1, PT, R36, RZ, PT ;  /* 0x000000ff2400720c */ /* 0x000fe40003f25270 */
[----:B0-----:R-:W-:Y:S01]  /*7a50*/  SEL R27, R5, R35, !P3 ;  /* 0x00000023051b7207 */ /* 0x001fe20005800000 */
[----:B------:R-:W-:Y:S02]  /*7a60*/  IMAD.IADD R35, R35, 0x1, R40 ;  /* 0x0000000123237824 */ /* 0x000fe400078e0228 */
[----:B------:R-:W-:-:S03]  /*7a70*/  VIADD R6, R6, 0x3 ;  /* 0x0000000306067836 */ /* 0x000fc60000000000 */
[----:B------:R-:W-:Y:S01]  /*7a80*/  SEL R7, R7, R35, !P1 ;  /* 0x0000002307077207 */ /* 0x000fe20004800000 */
[----:B------:R-:W-:Y:S01]  /*7a90*/  IMAD.IADD R35, R35, 0x1, R36 ;  /* 0x0000000123237824 */ /* 0x000fe200078e0224 */
[----:B------:R-:W-:-:S03]  /*7aa0*/  ISETP.NE.AND P1, PT, R39, RZ, PT ;  /* 0x000000ff2700720c */ /* 0x000fc60003f25270 */
[----:B------:R-:W-:Y:S01]  /*7ab0*/  IMAD.IADD R39, R35, 0x1, R39 ;  /* 0x0000000123277824 */ /* 0x000fe200078e0227 */
[----:B------:R-:W-:Y:S01]  /*7ac0*/  SEL R6, R6, R47, !P2 ;  /* 0x0000002f06067207 */ /* 0x000fe20005000000 */
[----:B------:R-:W-:Y:S01]  /*7ad0*/  VIADD R10, R10, 0x8 ;  /* 0x000000080a0a7836 */ /* 0x000fe20000000000 */
[----:B------:R-:W-:Y:S01]  /*7ae0*/  ISETP.NE.AND P2, PT, R24, RZ, PT ;  /* 0x000000ff1800720c */ /* 0x000fe20003f45270 */
[----:B------:R-:W-:Y:S01]  /*7af0*/  IMAD.IADD R24, R39, 0x1, R24 ;  /* 0x0000000127187824 */ /* 0x000fe200078e0218 */
[----:B------:R-:W-:Y:S01]  /*7b00*/  ISETP.NE.AND P3, PT, R31, RZ, PT ;  /* 0x000000ff1f00720c */ /* 0x000fe20003f65270 */
[----:B------:R-:W-:-:S03]  /*7b10*/  VIADD R8, R8, 0x6 ;  /* 0x0000000608087836 */ /* 0x000fc60000000000 */
[----:B------:R-:W-:Y:S01]  /*7b20*/  SEL R10, R10, R24, !P3 ;  /* 0x000000180a0a7207 */ /* 0x000fe20005800000 */
[----:B------:R-:W-:Y:S01]  /*7b30*/  IMAD.IADD R24, R24, 0x1, R31 ;  /* 0x0000000118187824 */ /* 0x000fe200078e021f */
[----:B------:R-:W-:Y:S01]  /*7b40*/  SEL R8, R8, R35, !P1 ;  /* 0x0000002308087207 */ /* 0x000fe20004800000 */
[----:B------:R-:W-:Y:S01]  /*7b50*/  VIADD R11, R11, 0x9 ;  /* 0x000000090b0b7836 */ /* 0x000fe20000000000 */
[----:B------:R-:W-:Y:S01]  /*7b60*/  ISETP.NE.AND P1, PT, R20, RZ, PT ;  /* 0x000000ff1400720c */ /* 0x000fe20003f25270 */
[----:B------:R-:W-:Y:S01]  /*7b70*/  IMAD.IADD R20, R24, 0x1, R20 ;  /* 0x0000000118147824 */ /* 0x000fe200078e0214 */
[----:B------:R-:W-:Y:S01]  /*7b80*/  ISETP.NE.AND P0, PT, R46, RZ, PT ;  /* 0x000000ff2e00720c */ /* 0x000fe20003f05270 */
[----:B------:R-:W-:Y:S01]  /*7b90*/  VIADD R9, R9, 0x7 ;  /* 0x0000000709097836 */ /* 0x000fe20000000000 */
[----:B------:R-:W-:Y:S02]  /*7ba0*/  SEL R11, R11, R24, !P1 ;  /* 0x000000180b0b7207 */ /* 0x000fe40004800000 */
[----:B------:R-:W-:Y:S01]  /*7bb0*/  ISETP.NE.AND P1, PT, R29, RZ, PT ;  /* 0x000000ff1d00720c */ /* 0x000fe20003f25270 */
[----:B------:R-:W-:Y:S01]  /*7bc0*/  IMAD.IADD R29, R20, 0x1, R29 ;  /* 0x00000001141d7824 */ /* 0x000fe200078e021d */
[----:B------:R-:W-:Y:S01]  /*7bd0*/  LEA R26, R26, UR4, 0x2 ;  /* 0x000000041a1a7c11 */ /* 0x000fe2000f8e10ff */
[----:B------:R-:W-:Y:S01]  /*7be0*/  VIADD R12, R12, 0xa ;  /* 0x0000000a0c0c7836 */ /* 0x000fe20000000000 */
[----:B------:R-:W-:-:S02]  /*7bf0*/  LEA R5, R4, UR4, 0x2 ;  /* 0x0000000404057c11 */ /* 0x000fc4000f8e10ff */
[----:B------:R-:W-:Y:S01]  /*7c00*/  SEL R9, R9, R39, !P2 ;  /* 0x0000002709097207 */ /* 0x000fe20005000000 */
[----:B------:R-:W-:Y:S01]  /*7c10*/  VIADD R13, R13, 0xb ;  /* 0x0000000b0d0d7836 */ /* 0x000fe20000000000 */
[----:B------:R-:W-:Y:S01]  /*7c20*/  ISETP.NE.AND P2, PT, R18, RZ, PT ;  /* 0x000000ff1200720c */ /* 0x000fe20003f45270 */
[----:B------:R-:W-:Y:S01]  /*7c30*/  IMAD.IADD R18, R29, 0x1, R18 ;  /* 0x000000011d127824 */ /* 0x000fe200078e0212 */
[----:B------:R-:W-:Y:S01]  /*7c40*/  LEA R6, R6, UR4, 0x2 ;  /* 0x0000000406067c11 */ /* 0x000fe2000f8e10ff */
[----:B------:R-:W-:Y:S01]  /*7c50*/  VIADD R30, R30, 0xc ;  /* 0x0000000c1e1e7836 */ /* 0x000fe20000000000 */
[----:B------:R-:W-:Y:S01]  /*7c60*/  STS [R26], R45 ;  /* 0x0000002d1a007388 */ /* 0x000fe20000000800 */
[----:B------:R-:W-:Y:S01]  /*7c70*/  LEA R27, R27, UR4, 0x2 ;  /* 0x000000041b1b7c11 */ /* 0x000fe2000f8e10ff */
[----:B------:R-:W-:Y:S01]  /*7c80*/  VIADD R15, R15, 0xd ;  /* 0x0000000d0f0f7836 */ /* 0x000fe20000000000 */
[----:B------:R-:W-:Y:S01]  /*7c90*/  ISETP.NE.AND P3, PT, R23, RZ, PT ;  /* 0x000000ff1700720c */ /* 0x000fe20003f65270 */
[----:B------:R0:W-:Y:S01]  /*7ca0*/  STS [R5], R42 ;  /* 0x0000002a05007388 */ /* 0x0001e20000000800 */
[----:B------:R-:W-:Y:S01]  /*7cb0*/  LEA R4, R7, UR4, 0x2 ;  /* 0x0000000407047c11 */ /* 0x000fe2000f8e10ff */
[----:B------:R-:W-:Y:S01]  /*7cc0*/  @P0 IMAD.IADD R15, R18, 0x1, R23 ;  /* 0x00000001120f0824 */ /* 0x000fe200078e0217 */
[----:B------:R-:W-:Y:S01]  /*7cd0*/  SEL R12, R12, R20, !P1 ;  /* 0x000000140c0c7207 */ /* 0x000fe20004800000 */
[----:B------:R-:W-:Y:S01]  /*7ce0*/  STS [R6], R41 ;  /* 0x0000002906007388 */ /* 0x000fe20000000800 */
[----:B------:R-:W-:-:S02]  /*7cf0*/  LEA R9, R9, UR4, 0x2 ;  /* 0x0000000409097c11 */ /* 0x000fc4000f8e10ff */
[----:B------:R-:W-:Y:S02]  /*7d00*/  SEL R13, R13, R29, !P2 ;  /* 0x0000001d0d0d7207 */ /* 0x000fe40005000000 */
[----:B------:R-:W-:Y:S02]  /*7d10*/  ISETP.GE.AND P0, PT, R0, R25, PT ;  /* 0x000000190000720c */ /* 0x000fe40003f06270 */
[----:B0-----:R-:W-:Y:S01]  /*7d20*/  LEA R5, R8, UR4, 0x2 ;  /* 0x0000000408057c11 */ /* 0x001fe2000f8e10ff */
[----:B------:R-:W-:Y:S01]  /*7d30*/  STS [R27], R38 ;  /* 0x000000261b007388 */ /* 0x000fe20000000800 */
[----:B------:R-:W-:Y:S02]  /*7d40*/  LEA R7, R10, UR4, 0x2 ;  /* 0x000000040a077c11 */ /* 0x000fe4000f8e10ff */
[----:B------:R-:W-:Y:S01]  /*7d50*/  SEL R30, R30, R18, !P3 ;  /* 0x000000121e1e7207 */ /* 0x000fe20005800000 */
[----:B------:R0:W-:Y:S01]  /*7d60*/  STS [R4], R37 ;  /* 0x0000002504007388 */ /* 0x0001e20000000800 */
[----:B------:R-:W-:-:S02]  /*7d70*/  LEA R11, R11, UR4, 0x2 ;  /* 0x000000040b0b7c11 */ /* 0x000fc4000f8e10ff */
[----:B------:R-:W-:Y:S01]  /*7d80*/  LEA R12, R12, UR4, 0x2 ;  /* 0x000000040c0c7c11 */ /* 0x000fe2000f8e10ff */
[----:B------:R1:W-:Y:S01]  /*7d90*/  STS [R5], R34 ;  /* 0x0000002205007388 */ /* 0x0003e20000000800 */
[----:B------:R-:W-:Y:S02]  /*7da0*/  LEA R30, R30, UR4, 0x2 ;  /* 0x000000041e1e7c11 */ /* 0x000fe4000f8e10ff */
[----:B------:R-:W-:Y:S01]  /*7db0*/  LEA R15, R15, UR4, 0x2 ;  /* 0x000000040f0f7c11 */ /* 0x000fe2000f8e10ff */
[----:B------:R1:W-:Y:S01]  /*7dc0*/  STS [R9], R32 ;  /* 0x0000002009007388 */ /* 0x0003e20000000800 */
[----:B0-----:R-:W-:-:S03]  /*7dd0*/  LEA R4, R13, UR4, 0x2 ;  /* 0x000000040d047c11 */ /* 0x001fc6000f8e10ff */
        /* <DEDUP_REMOVED lines=10> */
[----:B-1----:R-:W-:Y:S01]  /*7e80*/  CS2R R6, SRZ ;  /* 0x0000000000067805 */ /* 0x002fe2000001ff00 */
[----:B------:R-:W0:Y:S04]  /*7e90*/  LDCU.64 UR10, c[0x0][0x3c0] ;  /* 0x00007800ff0a77ac */ /* 0x000e280008000a00 */
[----:B------:R-:W-:-:S13]  /*7ea0*/  PLOP3.LUT P0, PT, PT, PT, UP0, 0x80, 0x8 ;  /* 0x000000000008781c */ /* 0x000fda0003f0f008 */
[----:B------:R-:W-:Y:S05]  /*7eb0*/  @P0 BRA `(.L_x_211) ;  /* 0x0000000000100947 */ /* 0x000fea0003800000 */
[----:B------:R-:W1:Y:S02]  /*7ec0*/  LDC.64 R4, c[0x0][0x3d0] ;  /* 0x0000f400ff047b82 */ /* 0x000e640000000a00 */
[----:B-1----:R-:W2:Y:S02]  /*7ed0*/  LDG.E.64 R4, desc[UR8][R4.64] ;  /* 0x0000000804047981 */ /* 0x002ea4000c1e1b00 */
[----:B--2---:R-:W-:-:S05]  /*7ee0*/  IADD3 R7, P1, PT, -R4, R2, RZ ;  /* 0x0000000204077210 */ /* 0x004fca0007f3e1ff */
[----:B------:R-:W-:-:S08]  /*7ef0*/  IMAD.X R6, R3, 0x1, ~R5, P1 ;  /* 0x0000000103067824 */ /* 0x000fd000008e0e05 */
.L_x_211:
[----:B------:R-:W-:-:S04]  /*7f00*/  IADD3 R8, P1, PT, R0, R7, RZ ;  /* 0x0000000700087210 */ /* 0x000fc80007f3e0ff */
[----:B------:R-:W-:Y:S01]  /*7f10*/  LOP3.LUT R8, RZ, R8, RZ, 0x33, !PT ;  /* 0x00000008ff087212 */ /* 0x000fe200078e33ff */
[----:B------:R-:W-:-:S03]  /*7f20*/  IMAD.X R7, RZ, RZ, R6, P1 ;  /* 0x000000ffff077224 */ /* 0x000fc600008e0606 */
[----:B0-----:R-:W-:Y:S02]  /*7f30*/  IADD3 R8, P1, PT, R8, UR10, RZ ;  /* 0x0000000a08087c10 */ /* 0x001fe4000ff3e0ff */
[----:B------:R-:W-:-:S04]  /*7f40*/  LOP3.LUT R7, RZ, R7, RZ, 0x33, !PT ;  /* 0x00000007ff077212 */ /* 0x000fc800078e33ff */
[----:B------:R-:W-:Y:S01]  /*7f50*/  IADD3.X R7, PT, PT, R7, UR11, RZ, P1, !PT ;  /* 0x0000000b07077c10 */ /* 0x000fe20008ffe4ff */
[----:B------:R-:W-:Y:S06]  /*7f60*/  BRA `(.L_x_212) ;  /* 0x0000000000247947 */ /* 0x000fec0003800000 */
.L_x_210:
[----:B------:R-:W-:Y:S01]  /*7f70*/  UISETP.NE.AND UP0, UPT, UR6, URZ, UPT ;  /* 0x000000ff0600728c */ /* 0x000fe2000bf05270 */
[----:B-1----:R-:W-:Y:S01]  /*7f80*/  IMAD.IADD R7, R0, 0x1, -R25 ;  /* 0x0000000100077824 */ /* 0x002fe200078e0a19 */
[----:B------:R-:W-:-:S04]  /*7f90*/  CS2R R4, SRZ ;  /* 0x0000000000047805 */ /* 0x000fc8000001ff00 */
[----:B------:R-:W-:-:S13]  /*7fa0*/  PLOP3.LUT P0, PT, PT, PT, UP0, 0x80, 0x8 ;  /* 0x000000000008781c */ /* 0x000fda0003f0f008 */
[----:B------:R-:W-:Y:S05]  /*7fb0*/  @P0 BRA `(.L_x_213) ;  /* 0x0000000000080947 */ /* 0x000fea0003800000 */
[----:B------:R-:W0:Y:S02]  /*7fc0*/  LDC.64 R4, c[0x0][0x3d0] ;  /* 0x0000f400ff047b82 */ /* 0x000e240000000a00 */
[----:B0-----:R-:W5:Y:S02]  /*7fd0*/  LDG.E.64 R4, desc[UR8][R4.64] ;  /* 0x0000000804047981 */ /* 0x001f64000c1e1b00 */
.L_x_213:
[----:B-----5:R-:W-:-:S04]  /*7fe0*/  IADD3 R8, P1, PT, R7, R4, RZ ;  /* 0x0000000407087210 */ /* 0x020fc80007f3e0ff */
[----:B------:R-:W-:-:S09]  /*7ff0*/  LEA.HI.X.SX32 R7, R7, R5, 0x1, P1 ;  /* 0x0000000507077211 */ /* 0x000fd200008f0eff */
.L_x_212:
[----:B------:R-:W-:Y:S05]  /*8000*/  BSYNC.RECONVERGENT B1 ;  /* 0x0000000000017941 */ /* 0x000fea0003800200 */
.L_x_209:
[C---:B------:R-:W-:Y:S01]  /*8010*/  ISETP.GE.AND P1, PT, R0.reuse, R43, PT ;  /* 0x0000002b0000720c */ /* 0x040fe20003f26270 */
[----:B------:R-:W-:Y:S01]  /*8020*/  BSSY.RECONVERGENT B1, `(.L_x_214) ;  /* 0x0000024000017945 */ /* 0x000fe20003800200 */
[----:B------:R-:W-:-:S11]  /*8030*/  LEA R4, R0, UR4, 0x2 ;  /* 0x0000000400047c11 */ /* 0x000fd6000f8e10ff */
[----:B------:R-:W0:Y:S01]  /*8040*/  @!P1 LDS R5, [R4] ;  /* 0x0000000004059984 */ /* 0x000e220000000800 */
[----:B------:R-:W1:Y:S02]  /*8050*/  @!P1 LDC.64 R10, c[0x0][0x390] ;  /* 0x0000e400ff0a9b82 */ /* 0x000e640000000a00 */
[----:B-1----:R-:W-:Y:S01]  /*8060*/  @!P1 LEA R6, P2, R8, R10, 0x2 ;  /* 0x0000000a08069211 */ /* 0x002fe200078410ff */
[----:B------:R-:W-:-:S03]  /*8070*/  VIADD R10, R0, 0x160 ;  /* 0x00000160000a7836 */ /* 0x000fc60000000000 */
[----:B------:R-:W-:-:S05]  /*8080*/  @!P1 LEA.HI.X R7, R8, R11, R7, 0x2, P2 ;  /* 0x0000000b08079211 */ /* 0x000fca00010f1407 */
[----:B0-----:R0:W-:Y:S01]  /*8090*/  @!P1 STG.E desc[UR8][R6.64], R5 ;  /* 0x0000000506009986 */ /* 0x0011e2000c101908 */
[----:B------:R-:W-:-:S13]  /*80a0*/  ISETP.GE.AND P1, PT, R10, R25, PT ;  /* 0x000000190a00720c */ /* 0x000fda0003f26270 */
[----:B0-----:R-:W-:Y:S05]  /*80b0*/  @!P1 BRA `(.L_x_215) ;  /* 0x0000000000289947 */ /* 0x001fea0003800000 */
[----:B------:R-:W-:Y:S01]  /*80c0*/  BSSY.RECONVERGENT B2, `(.L_x_216) ;  /* 0x0000006000027945 */ /* 0x000fe20003800200 */
[----:B------:R-:W-:Y:S01]  /*80d0*/  IMAD.IADD R5, R10, 0x1, -R25 ;  /* 0x000000010a057824 */ /* 0x000fe200078e0a19 */
[----:B------:R-:W-:Y:S02]  /*80e0*/  CS2R R6, SRZ ;  /* 0x0000000000067805 */ /* 0x000fe4000001ff00 */
[----:B------:R-:W-:Y:S05]  /*80f0*/  @P0 BRA `(.L_x_217) ;  /* 0x0000000000080947 */ /* 0x000fea0003800000 */
[----:B------:R-:W0:Y:S02]  /*8100*/  LDC.64 R6, c[0x0][0x3d0] ;  /* 0x0000f400ff067b82 */ /* 0x000e240000000a00 */
[----:B0-----:R-:W5:Y:S02]  /*8110*/  LDG.E.64 R6, desc[UR8][R6.64] ;  /* 0x0000000806067981 */ /* 0x001f64000c1e1b00 */
.L_x_217:
[----:B------:R-:W-:Y:S05]  /*8120*/  BSYNC.RECONVERGENT B2 ;  /* 0x0000000000027941 */ /* 0x000fea0003800200 */
.L_x_216:
[----:B-----5:R-:W-:-:S04]  /*8130*/  IADD3 R8, P1, PT, R5, R6, RZ ;  /* 0x0000000605087210 */ /* 0x020fc80007f3e0ff */
[----:B------:R-:W-:Y:S01]  /*8140*/  LEA.HI.X.SX32 R7, R5, R7, 0x1, P1 ;  /* 0x0000000705077211 */ /* 0x000fe200008f0eff */
[----:B------:R-:W-:Y:S08]  /*8150*/  BRA `(.L_x_218) ;  /* 0x0000000000407947 */ /* 0x000ff00003800000 */
.L_x_215:
[----:B------:R-:W-:Y:S01]  /*8160*/  BSSY.RECONVERGENT B2, `(.L_x_219) ;  /* 0x0000008000027945 */ /* 0x000fe20003800200 */
[----:B------:R-:W-:Y:S02]  /*8170*/  IMAD.MOV.U32 R5, RZ, RZ, RZ ;  /* 0x000000ffff057224 */ /* 0x000fe400078e00ff */
[----:B------:R-:W-:Y:S01]  /*8180*/  IMAD.MOV.U32 R8, RZ, RZ, RZ ;  /* 0x000000ffff087224 */ /* 0x000fe200078e00ff */
[----:B------:R-:W-:Y:S06]  /*8190*/  @P0 BRA `(.L_x_220) ;  /* 0x0000000000100947 */ /* 0x000fec0003800000 */
[----:B------:R-:W0:Y:S02]  /*81a0*/  LDC.64 R6, c[0x0][0x3d0] ;  /* 0x0000f400ff067b82 */ /* 0x000e240000000a00 */
[----:B0-----:R-:W2:Y:S02]  /*81b0*/  LDG.E.64 R6, desc[UR8][R6.64] ;  /* 0x0000000806067981 */ /* 0x001ea4000c1e1b00 */
[----:B--2---:R-:W-:-:S05]  /*81c0*/  IADD3 R5, P1, PT, -R6, R2, RZ ;  /* 0x0000000206057210 */ /* 0x004fca0007f3e1ff */
[----:B------:R-:W-:-:S08]  /*81d0*/  IMAD.X R8, R3, 0x1, ~R7, P1 ;  /* 0x0000000103087824 */ /* 0x000fd000008e0e07 */
.L_x_220:
[----:B------:R-:W-:Y:S05]  /*81e0*/  BSYNC.RECONVERGENT B2 ;  /* 0x0000000000027941 */ /* 0x000fea0003800200 */
.L_x_219:
[----:B------:R-:W0:Y:S01]  /*81f0*/  LDCU.64 UR4, c[0x0][0x3c0] ;  /* 0x00007800ff0477ac */ /* 0x000e220008000a00 */
[----:B------:R-:W-:-:S04]  /*8200*/  IADD3 R5, P1, PT, R10, R5, RZ ;  /* 0x000000050a057210 */ /* 0x000fc80007f3e0ff */
[----:B------:R-:W-:Y:S01]  /*8210*/  LOP3.LUT R5, RZ, R5, RZ, 0x33, !PT ;  /* 0x00000005ff057212 */ /* 0x000fe200078e33ff */
[----:B------:R-:W-:-:S03]  /*8220*/  IMAD.X R6, RZ, RZ, R8, P1 ;  /* 0x000000ffff067224 */ /* 0x000fc600008e0608 */
[----:B0-----:R-:W-:Y:S02]  /*8230*/  IADD3 R8, P1, PT, R5, UR4, RZ ;  /* 0x0000000405087c10 */ /* 0x001fe4000ff3e0ff */
[----:B------:R-:W-:-:S04]  /*8240*/  LOP3.LUT R5, RZ, R6, RZ, 0x33, !PT ;  /* 0x00000006ff057212 */ /* 0x000fc800078e33ff */
[----:B------:R-:W-:-:S07]  /*8250*/  IADD3.X R7, PT, PT, R5, UR5, RZ, P1, !PT ;  /* 0x0000000505077c10 */ /* 0x000fce0008ffe4ff */
.L_x_218:
[----:B------:R-:W-:Y:S05]  /*8260*/  BSYNC.RECONVERGENT B1 ;  /* 0x0000000000017941 */ /* 0x000fea0003800200 */
.L_x_214:
[----:B------:R-:W-:Y:S01]  /*8270*/  ISETP.GE.AND P1, PT, R10, R43, PT ;  /* 0x0000002b0a00720c */ /* 0x000fe20003f26270 */
[----:B------:R-:W-:-:S12]  /*8280*/  BSSY.RECONVERGENT B1, `(.L_x_221) ;  /* 0x0000023000017945 */ /* 0x000fd80003800200 */
[----:B------:R-:W0:Y:S01]  /*8290*/  @!P1 LDS R5, [R4+0x580] ;  /* 0x0005800004059984 */ /* 0x000e220000000800 */
        /* <DEDUP_REMOVED lines=13> */
.L_x_224:
[----:B------:R-:W-:Y:S05]  /*8370*/  BSYNC.RECONVERGENT B2 ;  /* 0x0000000000027941 */ /* 0x000fea0003800200 */
.L_x_223:
[----:B-----5:R-:W-:-:S04]  /*8380*/  IADD3 R8, P1, PT, R5, R6, RZ ;  /* 0x0000000605087210 */ /* 0x020fc80007f3e0ff */
[----:B------:R-:W-:Y:S01]  /*8390*/  LEA.HI.X.SX32 R7, R5, R7, 0x1, P1 ;  /* 0x0000000705077211 */ /* 0x000fe200008f0eff */
[----:B------:R-:W-:Y:S08]  /*83a0*/  BRA `(.L_x_225) ;  /* 0x0000000000407947 */ /* 0x000ff00003800000 */
.L_x_222:
        /* <DEDUP_REMOVED lines=8> */
.L_x_227:
[----:B------:R-:W-:Y:S05]  /*8430*/  BSYNC.RECONVERGENT B2 ;  /* 0x0000000000027941 */ /* 0x000fea0003800200 */
.L_x_226:
[----:B------:R-:W0:Y:S01]  /*8440*/  LDCU.64 UR4, c[0x0][0x3c0] ;  /* 0x00007800ff0477ac */ /* 0x000e220008000a00 */
[----:B------:R-:W-:-:S04]  /*8450*/  IADD3 R5, P1, PT, R10, R5, RZ ;  /* 0x000000050a057210 */ /* 0x000fc80007f3e0ff */
[----:B------:R-:W-:Y:S01]  /*8460*/  LOP3.LUT R5, RZ, R5, RZ, 0x33, !PT ;  /* 0x00000005ff057212 */ /* 0x000fe200078e33ff */
[----:B------:R-:W-:-:S03]  /*8470*/  IMAD.X R6, RZ, RZ, R8, P1 ;  /* 0x000000ffff067224 */ /* 0x000fc600008e0608 */
[----:B0-----:R-:W-:Y:S02]  /*8480*/  IADD3 R8, P1, PT, R5, UR4, RZ ;  /* 0x0000000405087c10 */ /* 0x001fe4000ff3e0ff */
[----:B------:R-:W-:-:S04]  /*8490*/  LOP3.LUT R5, RZ, R6, RZ, 0x33, !PT ;  /* 0x00000006ff057212 */ /* 0x000fc800078e33ff */
[----:B------:R-:W-:-:S07]  /*84a0*/  IADD3.X R7, PT, PT, R5, UR5, RZ, P1, !PT ;  /* 0x0000000505077c10 */ /* 0x000fce0008ffe4ff */
.L_x_225:
[----:B------:R-:W-:Y:S05]  /*84b0*/  BSYNC.RECONVERGENT B1 ;  /* 0x0000000000017941 */ /* 0x000fea0003800200 */
.L_x_221:
        /* <DEDUP_REMOVED lines=16> */
.L_x_231:
[----:B------:R-:W-:Y:S05]  /*85c0*/  BSYNC.RECONVERGENT B2 ;  /* 0x0000000000027941 */ /* 0x000fea0003800200 */
.L_x_230:
[----:B-----5:R-:W-:-:S04]  /*85d0*/  IADD3 R8, P1, PT, R5, R6, RZ ;  /* 0x0000000605087210 */ /* 0x020fc80007f3e0ff */
[----:B------:R-:W-:Y:S01]  /*85e0*/  LEA.HI.X.SX32 R7, R5, R7, 0x1, P1 ;  /* 0x0000000705077211 */ /* 0x000fe200008f0eff */
[----:B------:R-:W-:Y:S08]  /*85f0*/  BRA `(.L_x_232) ;  /* 0x0000000000407947 */ /* 0x000ff00003800000 */
.L_x_229:
        /* <DEDUP_REMOVED lines=8> */
.L_x_234:
[----:B------:R-:W-:Y:S05]  /*8680*/  BSYNC.RECONVERGENT B2 ;  /* 0x0000000000027941 */ /* 0x000fea0003800200 */
.L_x_233:
[----:B------:R-:W0:Y:S01]  /*8690*/  LDCU.64 UR4, c[0x0][0x3c0] ;  /* 0x00007800ff0477ac */ /* 0x000e220008000a00 */
[----:B------:R-:W-:-:S04]  /*86a0*/  IADD3 R5, P1, PT, R10, R5, RZ ;  /* 0x000000050a057210 */ /* 0x000fc80007f3e0ff */
[----:B------:R-:W-:Y:S01]  /*86b0*/  LOP3.LUT R5, RZ, R5, RZ, 0x33, !PT ;  /* 0x00000005ff057212 */ /* 0x000fe200078e33ff */
[----:B------:R-:W-:-:S03]  /*86c0*/  IMAD.X R6, RZ, RZ, R8, P1 ;  /* 0x000000ffff067224 */ /* 0x000fc600008e0608 */
[----:B0-----:R-:W-:Y:S02]  /*86d0*/  IADD3 R8, P1, PT, R5, UR4, RZ ;  /* 0x0000000405087c10 */ /* 0x001fe4000ff3e0ff */
[----:B------:R-:W-:-:S04]  /*86e0*/  LOP3.LUT R5, RZ, R6, RZ, 0x33, !PT ;  /* 0x00000006ff057212 */ /* 0x000fc800078e33ff */
[----:B------:R-:W-:-:S07]  /*86f0*/  IADD3.X R7, PT, PT, R5, UR5, RZ, P1, !PT ;  /* 0x0000000505077c10 */ /* 0x000fce0008ffe4ff */
.L_x_232:
[----:B------:R-:W-:Y:S05]  /*8700*/  BSYNC.RECONVERGENT B1 ;  /* 0x0000000000017941 */ /* 0x000fea0003800200 */
.L_x_228:
        /* <DEDUP_REMOVED lines=16> */
.L_x_238:
[----:B------:R-:W-:Y:S05]  /*8810*/  BSYNC.RECONVERGENT B2 ;  /* 0x0000000000027941 */ /* 0x000fea0003800200 */
.L_x_237:
[----:B-----5:R-:W-:-:S04]  /*8820*/  IADD3 R8, P1, PT, R5, R6, RZ ;  /* 0x0000000605087210 */ /* 0x020fc80007f3e0ff */
[----:B------:R-:W-:Y:S01]  /*8830*/  LEA.HI.X.SX32 R7, R5, R7, 0x1, P1 ;  /* 0x0000000705077211 */ /* 0x000fe200008f0eff */
[----:B------:R-:W-:Y:S08]  /*8840*/  BRA `(.L_x_239) ;  /* 0x0000000000407947 */ /* 0x000ff00003800000 */
.L_x_236:
        /* <DEDUP_REMOVED lines=8> */
.L_x_241:
[----:B------:R-:W-:Y:S05]  /*88d0*/  BSYNC.RECONVERGENT B2 ;  /* 0x0000000000027941 */ /* 0x000fea0003800200 */
.L_x_240:
[----:B------:R-:W0:Y:S01]  /*88e0*/  LDCU.64 UR4, c[0x0][0x3c0] ;  /* 0x00007800ff0477ac */ /* 0x000e220008000a00 */
[----:B------:R-:W-:-:S04]  /*88f0*/  IADD3 R5, P1, PT, R10, R5, RZ ;  /* 0x000000050a057210 */ /* 0x000fc80007f3e0ff */
[----:B------:R-:W-:Y:S01]  /*8900*/  LOP3.LUT R5, RZ, R5, RZ, 0x33, !PT ;  /* 0x00000005ff057212 */ /* 0x000fe200078e33ff */
[----:B------:R-:W-:-:S03]  /*8910*/  IMAD.X R6, RZ, RZ, R8, P1 ;  /* 0x000000ffff067224 */ /* 0x000fc600008e0608 */
[----:B0-----:R-:W-:Y:S02]  /*8920*/  IADD3 R8, P1, PT, R5, UR4, RZ ;  /* 0x0000000405087c10 */ /* 0x001fe4000ff3e0ff */
[----:B------:R-:W-:-:S04]  /*8930*/  LOP3.LUT R5, RZ, R6, RZ, 0x33, !PT ;  /* 0x00000006ff057212 */ /* 0x000fc800078e33ff */
[----:B------:R-:W-:-:S07]  /*8940*/  IADD3.X R7, PT, PT, R5, UR5, RZ, P1, !PT ;  /* 0x0000000505077c10 */ /* 0x000fce0008ffe4ff */
.L_x_239:
[----:B------:R-:W-:Y:S05]  /*8950*/  BSYNC.RECONVERGENT B1 ;  /* 0x0000000000017941 */ /* 0x000fea0003800200 */
.L_x_235:
        /* <DEDUP_REMOVED lines=16> */
.L_x_245:
[----:B------:R-:W-:Y:S05]  /*8a60*/  BSYNC.RECONVERGENT B2 ;  /* 0x0000000000027941 */ /* 0x000fea0003800200 */
.L_x_244:
[----:B-----5:R-:W-:-:S04]  /*8a70*/  IADD3 R8, P1, PT, R5, R6, RZ ;  /* 0x0000000605087210 */ /* 0x020fc80007f3e0ff */
[----:B------:R-:W-:Y:S01]  /*8a80*/  LEA.HI.X.SX32 R7, R5, R7, 0x1, P1 ;  /* 0x0000000705077211 */ /* 0x000fe200008f0eff */
[----:B------:R-:W-:Y:S08]  /*8a90*/  BRA `(.L_x_246) ;  /* 0x0000000000407947 */ /* 0x000ff00003800000 */
.L_x_243:
        /* <DEDUP_REMOVED lines=8> */
.L_x_248:
[----:B------:R-:W-:Y:S05]  /*8b20*/  BSYNC.RECONVERGENT B2 ;  /* 0x0000000000027941 */ /* 0x000fea0003800200 */
.L_x_247:
[----:B------:R-:W0:Y:S01]  /*8b30*/  LDCU.64 UR4, c[0x0][0x3c0] ;  /* 0x00007800ff0477ac */ /* 0x000e220008000a00 */
[----:B------:R-:W-:-:S04]  /*8b40*/  IADD3 R5, P1, PT, R10, R5, RZ ;  /* 0x000000050a057210 */ /* 0x000fc80007f3e0ff */
[----:B------:R-:W-:Y:S01]  /*8b50*/  LOP3.LUT R5, RZ, R5, RZ, 0x33, !PT ;  /* 0x00000005ff057212 */ /* 0x000fe200078e33ff */
[----:B------:R-:W-:-:S03]  /*8b60*/  IMAD.X R6, RZ, RZ, R8, P1 ;  /* 0x000000ffff067224 */ /* 0x000fc600008e0608 */
[----:B0-----:R-:W-:Y:S02]  /*8b70*/  IADD3 R8, P1, PT, R5, UR4, RZ ;  /* 0x0000000405087c10 */ /* 0x001fe4000ff3e0ff */
[----:B------:R-:W-:-:S04]  /*8b80*/  LOP3.LUT R5, RZ, R6, RZ, 0x33, !PT ;  /* 0x00000006ff057212 */ /* 0x000fc800078e33ff */
[----:B------:R-:W-:-:S07]  /*8b90*/  IADD3.X R7, PT, PT, R5, UR5, RZ, P1, !PT ;  /* 0x0000000505077c10 */ /* 0x000fce0008ffe4ff */
.L_x_246:
[----:B------:R-:W-:Y:S05]  /*8ba0*/  BSYNC.RECONVERGENT B1 ;  /* 0x0000000000017941 */ /* 0x000fea0003800200 */
.L_x_242:
        /* <DEDUP_REMOVED lines=16> */
.L_x_252:
[----:B------:R-:W-:Y:S05]  /*8cb0*/  BSYNC.RECONVERGENT B2 ;  /* 0x0000000000027941 */ /* 0x000fea0003800200 */
.L_x_251:
[----:B-----5:R-:W-:-:S04]  /*8cc0*/  IADD3 R8, P1, PT, R5, R6, RZ ;  /* 0x0000000605087210 */ /* 0x020fc80007f3e0ff */
[----:B------:R-:W-:Y:S01]  /*8cd0*/  LEA.HI.X.SX32 R7, R5, R7, 0x1, P1 ;  /* 0x0000000705077211 */ /* 0x000fe200008f0eff */
[----:B------:R-:W-:Y:S08]  /*8ce0*/  BRA `(.L_x_253) ;  /* 0x0000000000407947 */ /* 0x000ff00003800000 */
.L_x_250:
        /* <DEDUP_REMOVED lines=8> */
.L_x_255:
[----:B------:R-:W-:Y:S05]  /*8d70*/  BSYNC.RECONVERGENT B2 ;  /* 0x0000000000027941 */ /* 0x000fea0003800200 */
.L_x_254:
[----:B------:R-:W0:Y:S01]  /*8d80*/  LDCU.64 UR4, c[0x0][0x3c0] ;  /* 0x00007800ff0477ac */ /* 0x000e220008000a00 */
[----:B------:R-:W-:-:S04]  /*8d90*/  IADD3 R5, P1, PT, R10, R5, RZ ;  /* 0x000000050a057210 */ /* 0x000fc80007f3e0ff */
[----:B------:R-:W-:Y:S01]  /*8da0*/  LOP3.LUT R5, RZ, R5, RZ, 0x33, !PT ;  /* 0x00000005ff057212 */ /* 0x000fe200078e33ff */
[----:B------:R-:W-:-:S03]  /*8db0*/  IMAD.X R6, RZ, RZ, R8, P1 ;  /* 0x000000ffff067224 */ /* 0x000fc600008e0608 */
[----:B0-----:R-:W-:Y:S02]  /*8dc0*/  IADD3 R8, P1, PT, R5, UR4, RZ ;  /* 0x0000000405087c10 */ /* 0x001fe4000ff3e0ff */
[----:B------:R-:W-:-:S04]  /*8dd0*/  LOP3.LUT R5, RZ, R6, RZ, 0x33, !PT ;  /* 0x00000006ff057212 */ /* 0x000fc800078e33ff */
[----:B------:R-:W-:-:S07]  /*8de0*/  IADD3.X R7, PT, PT, R5, UR5, RZ, P1, !PT ;  /* 0x0000000505077c10 */ /* 0x000fce0008ffe4ff */
.L_x_253:
[----:B------:R-:W-:Y:S05]  /*8df0*/  BSYNC.RECONVERGENT B1 ;  /* 0x0000000000017941 */ /* 0x000fea0003800200 */
.L_x_249:
        /* <DEDUP_REMOVED lines=16> */
.L_x_259:
[----:B------:R-:W-:Y:S05]  /*8f00*/  BSYNC.RECONVERGENT B2 ;  /* 0x0000000000027941 */ /* 0x000fea0003800200 */
.L_x_258:
[----:B-----5:R-:W-:-:S04]  /*8f10*/  IADD3 R8, P1, PT, R5, R6, RZ ;  /* 0x0000000605087210 */ /* 0x020fc80007f3e0ff */
[----:B------:R-:W-:Y:S01]  /*8f20*/  LEA.HI.X.SX32 R7, R5, R7, 0x1, P1 ;  /* 0x0000000705077211 */ /* 0x000fe200008f0eff */
[----:B------:R-:W-:Y:S08]  /*8f30*/  BRA `(.L_x_260) ;  /* 0x0000000000407947 */ /* 0x000ff00003800000 */
.L_x_257:
        /* <DEDUP_REMOVED lines=8> */
.L_x_262:
[----:B------:R-:W-:Y:S05]  /*8fc0*/  BSYNC.RECONVERGENT B2 ;  /* 0x0000000000027941 */ /* 0x000fea0003800200 */
.L_x_261:
[----:B------:R-:W0:Y:S01]  /*8fd0*/  LDCU.64 UR4, c[0x0][0x3c0] ;  /* 0x00007800ff0477ac */ /* 0x000e220008000a00 */
[----:B------:R-:W-:-:S04]  /*8fe0*/  IADD3 R5, P1, PT, R10, R5, RZ ;  /* 0x000000050a057210 */ /* 0x000fc80007f3e0ff */
[----:B------:R-:W-:Y:S01]  /*8ff0*/  LOP3.LUT R5, RZ, R5, RZ, 0x33, !PT ;  /* 0x00000005ff057212 */ /* 0x000fe200078e33ff */
[----:B------:R-:W-:-:S03]  /*9000*/  IMAD.X R6, RZ, RZ, R8, P1 ;  /* 0x000000ffff067224 */ /* 0x000fc600008e0608 */
[----:B0-----:R-:W-:Y:S02]  /*9010*/  IADD3 R8, P1, PT, R5, UR4, RZ ;  /* 0x0000000405087c10 */ /* 0x001fe4000ff3e0ff */
[----:B------:R-:W-:-:S04]  /*9020*/  LOP3.LUT R5, RZ, R6, RZ, 0x33, !PT ;  /* 0x00000006ff057212 */ /* 0x000fc800078e33ff */
[----:B------:R-:W-:-:S07]  /*9030*/  IADD3.X R7, PT, PT, R5, UR5, RZ, P1, !PT ;  /* 0x0000000505077c10 */ /* 0x000fce0008ffe4ff */
.L_x_260:
[----:B------:R-:W-:Y:S05]  /*9040*/  BSYNC.RECONVERGENT B1 ;  /* 0x0000000000017941 */ /* 0x000fea0003800200 */
.L_x_256:
        /* <DEDUP_REMOVED lines=16> */
.L_x_266:
[----:B------:R-:W-:Y:S05]  /*9150*/  BSYNC.RECONVERGENT B2 ;  /* 0x0000000000027941 */ /* 0x000fea0003800200 */
.L_x_265:
[----:B-----5:R-:W-:-:S04]  /*9160*/  IADD3 R8, P1, PT, R5, R6, RZ ;  /* 0x0000000605087210 */ /* 0x020fc80007f3e0ff */
[----:B------:R-:W-:Y:S01]  /*9170*/  LEA.HI.X.SX32 R7, R5, R7, 0x1, P1 ;  /* 0x0000000705077211 */ /* 0x000fe200008f0eff */
[----:B------:R-:W-:Y:S08]  /*9180*/  BRA `(.L_x_267) ;  /* 0x0000000000407947 */ /* 0x000ff00003800000 */
.L_x_264:
        /* <DEDUP_REMOVED lines=8> */
.L_x_269:
[----:B------:R-:W-:Y:S05]  /*9210*/  BSYNC.RECONVERGENT B2 ;  /* 0x0000000000027941 */ /* 0x000fea0003800200 */
.L_x_268:
[----:B------:R-:W0:Y:S01]  /*9220*/  LDCU.64 UR4, c[0x0][0x3c0] ;  /* 0x00007800ff0477ac */ /* 0x000e220008000a00 */
[----:B------:R-:W-:-:S04]  /*9230*/  IADD3 R5, P1, PT, R10, R5, RZ ;  /* 0x000000050a057210 */ /* 0x000fc80007f3e0ff */
[----:B------:R-:W-:Y:S01]  /*9240*/  LOP3.LUT R5, RZ, R5, RZ, 0x33, !PT ;  /* 0x00000005ff057212 */ /* 0x000fe200078e33ff */
[----:B------:R-:W-:-:S03]  /*9250*/  IMAD.X R6, RZ, RZ, R8, P1 ;  /* 0x000000ffff067224 */ /* 0x000fc600008e0608 */
[----:B0-----:R-:W-:Y:S02]  /*9260*/  IADD3 R8, P1, PT, R5, UR4, RZ ;  /* 0x0000000405087c10 */ /* 0x001fe4000ff3e0ff */
[----:B------:R-:W-:-:S04]  /*9270*/  LOP3.LUT R5, RZ, R6, RZ, 0x33, !PT ;  /* 0x00000006ff057212 */ /* 0x000fc800078e33ff */
[----:B------:R-:W-:-:S07]  /*9280*/  IADD3.X R7, PT, PT, R5, UR5, RZ, P1, !PT ;  /* 0x0000000505077c10 */ /* 0x000fce0008ffe4ff */
.L_x_267:
[----:B------:R-:W-:Y:S05]  /*9290*/  BSYNC.RECONVERGENT B1 ;  /* 0x0000000000017941 */ /* 0x000fea0003800200 */
.L_x_263:
        /* <DEDUP_REMOVED lines=16> */
.L_x_273:
[----:B------:R-:W-:Y:S05]  /*93a0*/  BSYNC.RECONVERGENT B2 ;  /* 0x0000000000027941 */ /* 0x000fea0003800200 */
.L_x_272:
[----:B-----5:R-:W-:-:S04]  /*93b0*/  IADD3 R8, P1, PT, R5, R6, RZ ;  /* 0x0000000605087210 */ /* 0x020fc80007f3e0ff */
[----:B------:R-:W-:Y:S01]  /*93c0*/  LEA.HI.X.SX32 R7, R5, R7, 0x1, P1 ;  /* 0x0000000705077211 */ /* 0x000fe200008f0eff */
[----:B------:R-:W-:Y:S08]  /*93d0*/  BRA `(.L_x_274) ;  /* 0x0000000000407947 */ /* 0x000ff00003800000 */
.L_x_271:
        /* <DEDUP_REMOVED lines=8> */
.L_x_276:
[----:B------:R-:W-:Y:S05]  /*9460*/  BSYNC.RECONVERGENT B2 ;  /* 0x0000000000027941 */ /* 0x000fea0003800200 */
.L_x_275:
[----:B------:R-:W0:Y:S01]  /*9470*/  LDCU.64 UR4, c[0x0][0x3c0] ;  /* 0x00007800ff0477ac */ /* 0x000e220008000a00 */
[----:B------:R-:W-:-:S04]  /*9480*/  IADD3 R5, P1, PT, R10, R5, RZ ;  /* 0x000000050a057210 */ /* 0x000fc80007f3e0ff */
[----:B------:R-:W-:Y:S01]  /*9490*/  LOP3.LUT R5, RZ, R5, RZ, 0x33, !PT ;  /* 0x00000005ff057212 */ /* 0x000fe200078e33ff */
[----:B------:R-:W-:-:S03]  /*94a0*/  IMAD.X R6, RZ, RZ, R8, P1 ;  /* 0x000000ffff067224 */ /* 0x000fc600008e0608 */
[----:B0-----:R-:W-:Y:S02]  /*94b0*/  IADD3 R8, P1, PT, R5, UR4, RZ ;  /* 0x0000000405087c10 */ /* 0x001fe4000ff3e0ff */
[----:B------:R-:W-:-:S04]  /*94c0*/  LOP3.LUT R5, RZ, R6, RZ, 0x33, !PT ;  /* 0x00000006ff057212 */ /* 0x000fc800078e33ff */
[----:B------:R-:W-:-:S07]  /*94d0*/  IADD3.X R7, PT, PT, R5, UR5, RZ, P1, !PT ;  /* 0x0000000505077c10 */ /* 0x000fce0008ffe4ff */
.L_x_274:
[----:B------:R-:W-:Y:S05]  /*94e0*/  BSYNC.RECONVERGENT B1 ;  /* 0x0000000000017941 */ /* 0x000fea0003800200 */
.L_x_270:
        /* <DEDUP_REMOVED lines=16> */
.L_x_280:
[----:B------:R-:W-:Y:S05]  /*95f0*/  BSYNC.RECONVERGENT B2 ;  /* 0x0000000000027941 */ /* 0x000fea0003800200 */
.L_x_279:
[----:B-----5:R-:W-:-:S04]  /*9600*/  IADD3 R8, P1, PT, R5, R6, RZ ;  /* 0x0000000605087210 */ /* 0x020fc80007f3e0ff */
[----:B------:R-:W-:Y:S01]  /*9610*/  LEA.HI.X.SX32 R7, R5, R7, 0x1, P1 ;  /* 0x0000000705077211 */ /* 0x000fe200008f0eff */
[----:B------:R-:W-:Y:S08]  /*9620*/  BRA `(.L_x_281) ;  /* 0x0000000000407947 */ /* 0x000ff00003800000 */
.L_x_278:
        /* <DEDUP_REMOVED lines=8> */
.L_x_283:
[----:B------:R-:W-:Y:S05]  /*96b0*/  BSYNC.RECONVERGENT B2 ;  /* 0x0000000000027941 */ /* 0x000fea0003800200 */
.L_x_282:
[----:B------:R-:W0:Y:S01]  /*96c0*/  LDCU.64 UR4, c[0x0][0x3c0] ;  /* 0x00007800ff0477ac */ /* 0x000e220008000a00 */
[----:B------:R-:W-:-:S04]  /*96d0*/  IADD3 R5, P1, PT, R10, R5, RZ ;  /* 0x000000050a057210 */ /* 0x000fc80007f3e0ff */
[----:B------:R-:W-:Y:S01]  /*96e0*/  LOP3.LUT R5, RZ, R5, RZ, 0x33, !PT ;  /* 0x00000005ff057212 */ /* 0x000fe200078e33ff */
[----:B------:R-:W-:-:S03]  /*96f0*/  IMAD.X R6, RZ, RZ, R8, P1 ;  /* 0x000000ffff067224 */ /* 0x000fc600008e0608 */
[----:B0-----:R-:W-:Y:S02]  /*9700*/  IADD3 R8, P1, PT, R5, UR4, RZ ;  /* 0x0000000405087c10 */ /* 0x001fe4000ff3e0ff */
[----:B------:R-:W-:-:S04]  /*9710*/  LOP3.LUT R5, RZ, R6, RZ, 0x33, !PT ;  /* 0x00000006ff057212 */ /* 0x000fc800078e33ff */
[----:B------:R-:W-:-:S07]  /*9720*/  IADD3.X R7, PT, PT, R5, UR5, RZ, P1, !PT ;  /* 0x0000000505077c10 */ /* 0x000fce0008ffe4ff */
.L_x_281:
[----:B------:R-:W-:Y:S05]  /*9730*/  BSYNC.RECONVERGENT B1 ;  /* 0x0000000000017941 */ /* 0x000fea0003800200 */
.L_x_277:
        /* <DEDUP_REMOVED lines=16> */
.L_x_287:
[----:B------:R-:W-:Y:S05]  /*9840*/  BSYNC.RECONVERGENT B2 ;  /* 0x0000000000027941 */ /* 0x000fea0003800200 */
.L_x_286:
[----:B-----5:R-:W-:-:S04]  /*9850*/  IADD3 R8, P1, PT, R5, R6, RZ ;  /* 0x0000000605087210 */ /* 0x020fc80007f3e0ff */
[----:B------:R-:W-:Y:S01]  /*9860*/  LEA.HI.X.SX32 R7, R5, R7, 0x1, P1 ;  /* 0x0000000705077211 */ /* 0x000fe200008f0eff */
[----:B------:R-:W-:Y:S08]  /*9870*/  BRA `(.L_x_288) ;  /* 0x0000000000407947 */ /* 0x000ff00003800000 */
.L_x_285:
        /* <DEDUP_REMOVED lines=8> */
.L_x_290:
[----:B------:R-:W-:Y:S05]  /*9900*/  BSYNC.RECONVERGENT B2 ;  /* 0x0000000000027941 */ /* 0x000fea0003800200 */
.L_x_289:
[----:B------:R-:W0:Y:S01]  /*9910*/  LDCU.64 UR4, c[0x0][0x3c0] ;  /* 0x00007800ff0477ac */ /* 0x000e220008000a00 */
[----:B------:R-:W-:-:S04]  /*9920*/  IADD3 R5, P1, PT, R10, R5, RZ ;  /* 0x000000050a057210 */ /* 0x000fc80007f3e0ff */
[----:B------:R-:W-:Y:S01]  /*9930*/  LOP3.LUT R5, RZ, R5, RZ, 0x33, !PT ;  /* 0x00000005ff057212 */ /* 0x000fe200078e33ff */
[----:B------:R-:W-:-:S03]  /*9940*/  IMAD.X R6, RZ, RZ, R8, P1 ;  /* 0x000000ffff067224 */ /* 0x000fc600008e0608 */
[----:B0-----:R-:W-:Y:S02]  /*9950*/  IADD3 R8, P1, PT, R5, UR4, RZ ;  /* 0x0000000405087c10 */ /* 0x001fe4000ff3e0ff */
[----:B------:R-:W-:-:S04]  /*9960*/  LOP3.LUT R5, RZ, R6, RZ, 0x33, !PT ;  /* 0x00000006ff057212 */ /* 0x000fc800078e33ff */
[----:B------:R-:W-:-:S07]  /*9970*/  IADD3.X R7, PT, PT, R5, UR5, RZ, P1, !PT ;  /* 0x0000000505077c10 */ /* 0x000fce0008ffe4ff */
.L_x_288:
[----:B------:R-:W-:Y:S05]  /*9980*/  BSYNC.RECONVERGENT B1 ;  /* 0x0000000000017941 */ /* 0x000fea0003800200 */
.L_x_284:
        /* <DEDUP_REMOVED lines=16> */
.L_x_294:
[----:B------:R-:W-:Y:S05]  /*9a90*/  BSYNC.RECONVERGENT B2 ;  /* 0x0000000000027941 */ /* 0x000fea0003800200 */
.L_x_293:
[----:B-----5:R-:W-:-:S04]  /*9aa0*/  IADD3 R8, P1, PT, R5, R6, RZ ;  /* 0x0000000605087210 */ /* 0x020fc80007f3e0ff */
[----:B------:R-:W-:Y:S01]  /*9ab0*/  LEA.HI.X.SX32 R7, R5, R7, 0x1, P1 ;  /* 0x0000000705077211 */ /* 0x000fe200008f0eff */
[----:B------:R-:W-:Y:S08]  /*9ac0*/  BRA `(.L_x_295) ;  /* 0x0000000000407947 */ /* 0x000ff00003800000 */
.L_x_292:
        /* <DEDUP_REMOVED lines=8> */
.L_x_297:
[----:B------:R-:W-:Y:S05]  /*9b50*/  BSYNC.RECONVERGENT B2 ;  /* 0x0000000000027941 */ /* 0x000fea0003800200 */
.L_x_296:
[----:B------:R-:W0:Y:S01]  /*9b60*/  LDCU.64 UR4, c[0x0][0x3c0] ;  /* 0x00007800ff0477ac */ /* 0x000e220008000a00 */
[----:B------:R-:W-:-:S04]  /*9b70*/  IADD3 R5, P1, PT, R10, R5, RZ ;  /* 0x000000050a057210 */ /* 0x000fc80007f3e0ff */
[----:B------:R-:W-:Y:S01]  /*9b80*/  LOP3.LUT R5, RZ, R5, RZ, 0x33, !PT ;  /* 0x00000005ff057212 */ /* 0x000fe200078e33ff */
[----:B------:R-:W-:-:S03]  /*9b90*/  IMAD.X R6, RZ, RZ, R8, P1 ;  /* 0x000000ffff067224 */ /* 0x000fc600008e0608 */
[----:B0-----:R-:W-:Y:S02]  /*9ba0*/  IADD3 R8, P1, PT, R5, UR4, RZ ;  /* 0x0000000405087c10 */ /* 0x001fe4000ff3e0ff */
[----:B------:R-:W-:-:S04]  /*9bb0*/  LOP3.LUT R5, RZ, R6, RZ, 0x33, !PT ;  /* 0x00000006ff057212 */ /* 0x000fc800078e33ff */
[----:B------:R-:W-:-:S07]  /*9bc0*/  IADD3.X R7, PT, PT, R5, UR5, RZ, P1, !PT ;  /* 0x0000000505077c10 */ /* 0x000fce0008ffe4ff */
.L_x_295:
[----:B------:R-:W-:Y:S05]  /*9bd0*/  BSYNC.RECONVERGENT B1 ;  /* 0x0000000000017941 */ /* 0x000fea0003800200 */
.L_x_291:
[----:B------:R-:W-:Y:S01]  /*9be0*/  ISETP.GE.AND P1, PT, R10, R43, PT ;  /* 0x0000002b0a00720c */ /* 0x000fe20003f26270 */
[----:B------:R-:W-:-:S12]  /*9bf0*/  BSSY.RECONVERGENT B1, `(.L_x_298) ;  /* 0x0000023000017945 */ /* 0x000fd80003800200 */
[----:B------:R-:W0:Y:S01]  /*9c00*/  @!P1 LDS R5, [R4+0x4200] ;  /* 0x0042000004059984 */ /* 0x000e220000000800 */
[----:B------:R-:W1:Y:S02]  /*9c10*/  @!P1 LDC.64 R10, c[0x0][0x390] ;  /* 0x0000e400ff0a9b82 */ /* 0x000e640000000a00 */
[----:B-1----:R-:W-:-:S04]  /*9c20*/  @!P1 LEA R6, P2, R8, R10, 0x2 ;  /* 0x0000000a08069211 */ /* 0x002fc800078410ff */
[----:B------:R-:W-:Y:S01]  /*9c30*/  @!P1 LEA.HI.X R7, R8, R11, R7, 0x2, P2 ;  /* 0x0000000b08079211 */ /* 0x000fe200010f1407 */
[----:B------:R-:W-:-:S04]  /*9c40*/  VIADD R8, R0, 0x11e0 ;  /* 0x000011e000087836 */ /* 0x000fc80000000000 */
        /* <DEDUP_REMOVED lines=9> */
.L_x_301:
[----:B------:R-:W-:Y:S05]  /*9ce0*/  BSYNC.RECONVERGENT B2 ;  /* 0x0000000000027941 */ /* 0x000fea0003800200 */
.L_x_300:
[----:B-----5:R-:W-:-:S04]  /*9cf0*/  IADD3 R6, P1, PT, R25, R2, RZ ;  /* 0x0000000219067210 */ /* 0x020fc80007f3e0ff */
[----:B------:R-:W-:Y:S01]  /*9d00*/  LEA.HI.X.SX32 R3, R25, R3, 0x1, P1 ;  /* 0x0000000319037211 */ /* 0x000fe200008f0eff */
[----:B------:R-:W-:Y:S08]  /*9d10*/  BRA `(.L_x_302) ;  /* 0x0000000000407947 */ /* 0x000ff00003800000 */
.L_x_299:
        /* <DEDUP_REMOVED lines=8> */
.L_x_304:
[----:B------:R-:W-:Y:S05]  /*9da0*/  BSYNC.RECONVERGENT B2 ;  /* 0x0000000000027941 */ /* 0x000fea0003800200 */
.L_x_303:
[----:B------:R-:W0:Y:S01]  /*9db0*/  LDCU.64 UR4, c[0x0][0x3c0] ;  /* 0x00007800ff0477ac */ /* 0x000e220008000a00 */
[----:B------:R-:W-:-:S04]  /*9dc0*/  IADD3 R0, P1, PT, R8, R0, RZ ;  /* 0x0000000008007210 */ /* 0x000fc80007f3e0ff */
[----:B------:R-:W-:Y:S01]  /*9dd0*/  LOP3.LUT R0, RZ, R0, RZ, 0x33, !PT ;  /* 0x00000000ff007212 */ /* 0x000fe200078e33ff */
[----:B------:R-:W-:-:S03]  /*9de0*/  IMAD.X R2, RZ, RZ, R5, P1 ;  /* 0x000000ffff027224 */ /* 0x000fc600008e0605 */
[----:B0-----:R-:W-:Y:S02]  /*9df0*/  IADD3 R6, P1, PT, R0, UR4, RZ ;  /* 0x0000000400067c10 */ /* 0x001fe4000ff3e0ff */
[----:B------:R-:W-:-:S04]  /*9e00*/  LOP3.LUT R0, RZ, R2, RZ, 0x33, !PT ;  /* 0x00000002ff007212 */ /* 0x000fc800078e33ff */
[----:B------:R-:W-:-:S07]  /*9e10*/  IADD3.X R3, PT, PT, R0, UR5, RZ, P1, !PT ;  /* 0x0000000500037c10 */ /* 0x000fce0008ffe4ff */
.L_x_302:
[----:B------:R-:W-:Y:S05]  /*9e20*/  BSYNC.RECONVERGENT B1 ;  /* 0x0000000000017941 */ /* 0x000fea0003800200 */
.L_x_298:
[----:B------:R-:W-:-:S13]  /*9e30*/  ISETP.GE.AND P1, PT, R8, R43, PT ;  /* 0x0000002b0800720c */ /* 0x000fda0003f26270 */
[----:B------:R-:W-:Y:S05]  /*9e40*/  @P1 BRA `(.L_x_305) ;  /* 0x0000004000381947 */ /* 0x000fea0003800000 */
[----:B------:R-:W0:Y:S01]  /*9e50*/  LDS R5, [R4+0x4780] ;  /* 0x0047800004057984 */ /* 0x000e220000000800 */
[----:B------:R-:W1:Y:S02]  /*9e60*/  LDCU.64 UR4, c[0x0][0x390] ;  /* 0x00007200ff0477ac */ /* 0x000e640008000a00 */
[----:B-1----:R-:W-:-:S04]  /*9e70*/  LEA R2, P1, R6, UR4, 0x2 ;  /* 0x0000000406027c11 */ /* 0x002fc8000f8210ff */
[----:B------:R-:W-:-:S05]  /*9e80*/  LEA.HI.X R3, R6, UR5, R3, 0x2, P1 ;  /* 0x0000000506037c11 */ /* 0x000fca00088f1403 */
[----:B0-----:R1:W-:Y:S01]  /*9e90*/  STG.E desc[UR8][R2.64], R5 ;  /* 0x0000000502007986 */ /* 0x0013e2000c101908 */
[----:B------:R-:W-:Y:S05]  /*9ea0*/  BRA `(.L_x_305) ;  /* 0x0000004000207947 */ /* 0x000fea0003800000 */
.L_x_208:
[----:B------:R-:W0:Y:S01]  /*9eb0*/  S2R R0, SR_TID.X ;  /* 0x0000000000007919 */ /* 0x000e220000002100 */
[----:B------:R-:W1:Y:S01]  /*9ec0*/  LDC.64 R12, c[0x0][0x3c8] ;  /* 0x0000f200ff0c7b82 */ /* 0x000e620000000a00 */
[----:B------:R-:W2:Y:S01]  /*9ed0*/  LDCU.U8 UR4, c[0x0][0x3b8] ;  /* 0x00007700ff0477ac */ /* 0x000ea20008000000 */
[----:B------:R-:W3:Y:S01]  /*9ee0*/  LDCU.64 UR10, c[0x0][0x380] ;  /* 0x00007000ff0a77ac */ /* 0x000ee20008000a00 */
[----:B------:R-:W4:Y:S01]  /*9ef0*/  LDCU.64 UR12, c[0x0][0x388] ;  /* 0x00007100ff0c77ac */ /* 0x000f220008000a00 */
[----:B--2---:R-:W-:Y:S01]  /*9f00*/  ISETP.NE.AND P0, PT, RZ, UR4, PT ;  /* 0x00000004ff007c0c */ /* 0x004fe2000bf05270 */
[----:B------:R-:W-:-:S03]  /*9f10*/  USHF.R.S32.HI UR4, URZ, 0x1f, UR7 ;  /* 0x0000001fff047899 */ /* 0x000fc60008011407 */
[----:B-1----:R-:W-:Y:S02]  /*9f20*/  SEL R12, R12, RZ, !P0 ;  /* 0x000000ff0c0c7207 */ /* 0x002fe40004000000 */
[----:B------:R-:W-:Y:S01]  /*9f30*/  SEL R13, R13, RZ, !P0 ;  /* 0x000000ff0d0d7207 */ /* 0x000fe20004000000 */
[----:B0-----:R-:W-:-:S04]  /*9f40*/  IMAD R11, R0, 0xe, RZ ;  /* 0x0000000e000b7824 */ /* 0x001fc800078e02ff */
[C---:B------:R-:W-:Y:S01]  /*9f50*/  VIADD R18, R11.reuse, 0x1 ;  /* 0x000000010b127836 */ /* 0x040fe20000000000 */
[C---:B------:R-:W-:Y:S01]  /*9f60*/  IADD3 R16, P0, P1, R11.reuse, UR7, R12 ;  /* 0x000000070b107c10 */ /* 0x040fe2000f91e00c */
[C---:B------:R-:W-:Y:S02]  /*9f70*/  VIADD R20, R11.reuse, 0x2 ;  /* 0x000000020b147836 */ /* 0x040fe40000000000 */
[C---:B------:R-:W-:Y:S01]  /*9f80*/  VIADD R22, R11.reuse, 0x3 ;  /* 0x000000030b167836 */ /* 0x040fe20000000000 */
[----:B------:R-:W-:Y:S01]  /*9f90*/  IADD3.X R13, PT, PT, RZ, UR4, R13, P0, P1 ;  /* 0x00000004ff0d7c10 */ /* 0x000fe200087e240d */
        /* <DEDUP_REMOVED lines=8> */
[C---:B------:R-:W-:Y:S01]  /*a020*/  VIADD R16, R11.reuse, 0x7 ;  /* 0x000000070b107836 */ /* 0x040fe20000000000 */
[-C--:B------:R-:W-:Y:S01]  /*a030*/  ISETP.GE.AND P6, PT, R20, R43.reuse, PT ;  /* 0x0000002b1400720c */ /* 0x080fe20003fc6270 */
        /* <DEDUP_REMOVED lines=9> */
[----:B------:R-:W-:-:S02]  /*a0d0*/  ISETP.GE.AND P0, PT, R11, R43, PT ;  /* 0x0000002b0b00720c */ /* 0x000fc40003f06270 */
[-C--:B------:R-:W-:Y:S01]  /*a0e0*/  ISETP.GE.AND P1, PT, R18, R43.reuse, PT ;  /* 0x0000002b1200720c */ /* 0x080fe20003f26270 */
[----:B------:R-:W5:Y:S01]  /*a0f0*/  @!P6 LDG.E R39, desc[UR8][R14.64+0x8] ;  /* 0x000008080e27e981 */ /* 0x000f62000c1e1900 */
[----:B------:R-:W-:-:S03]  /*a100*/  ISETP.GE.AND P6, PT, R46, R43, PT ;  /* 0x0000002b2e00720c */ /* 0x000fc60003fc6270 */
        /* <DEDUP_REMOVED lines=12> */
[----:B------:R-:W5:Y:S04]  /*a1d0*/  @!P0 LDG.E R4, desc[UR8][R14.64+0x1c] ;  /* 0x00001c080e048981 */ /* 0x000f68000c1e1900 */
[----:B------:R-:W5:Y:S04]  /*a1e0*/  @!P1 LDG.E R5, desc[UR8][R14.64+0x20] ;  /* 0x000020080e059981 */ /* 0x000f68000c1e1900 */
[----:B------:R-:W5:Y:S04]  /*a1f0*/  @!P3 LDG.E R7, desc[UR8][R14.64+0x28] ;  /* 0x000028080e07b981 */ /* 0x000f68000c1e1900 */
[----:B------:R-:W5:Y:S04]  /*a200*/  @!P2 LDG.E R6, desc[UR8][R14.64+0x24] ;  /* 0x000024080e06a981 */ /* 0x000f68000c1e1900 */
[----:B------:R-:W5:Y:S04]  /*a210*/  @!P4 LDG.E R8, desc[UR8][R14.64+0x2c] ;  /* 0x00002c080e08c981 */ /* 0x000f68000c1e1900 */
[----:B------:R-:W5:Y:S04]  /*a220*/  @!P5 LDG.E R9, desc[UR8][R14.64+0x30] ;  /* 0x000030080e09d981 */ /* 0x000f68000c1e1900 */
[----:B------:R0:W5:Y:S01]  /*a230*/  @!P6 LDG.E R10, desc[UR8][R14.64+0x34] ;  /* 0x000034080e0ae981 */ /* 0x000162000c1e1900 */
[----:B------:R-:W-:-:S02]  /*a240*/  P2R R19, PR, RZ, 0x1 ;  /* 0x00000001ff137803 */ /* 0x000fc40000000000 */
[-C--:B------:R-:W-:Y:S01]  /*a250*/  ISETP.GE.AND P0, PT, R11, R43.reuse, PT ;  /* 0x0000002b0b00720c */ /* 0x080fe20003f06270 */
[----:B------:R-:W-:Y:S01]  /*a260*/  BAR.SYNC.DEFER_BLOCKING 0x0 ;  /* 0x0000000000007b1d */ /* 0x000fe20000010000 */
[----:B------:R-:W-:Y:S02]  /*a270*/  P2R R17, PR, RZ, 0x2 ;  /* 0x00000002ff117803 */ /* 0x000fe40000000000 */
[----:B------:R-:W-:-:S09]  /*a280*/  ISETP.GE.AND P1, PT, R18, R43, PT ;  /* 0x0000002b1200720c */ /* 0x000fd20003f26270 */
[----:B------:R-:W2:Y:S04]  /*a290*/  @!P0 LDG.E R11, desc[UR8][R12.64] ;  /* 0x000000080c0b8981 */ /* 0x000ea8000c1e1900 */
[----:B------:R-:W3:Y:S01]  /*a2a0*/  @!P1 LDG.E R16, desc[UR8][R12.64+0x4] ;  /* 0x000004080c109981 */ /* 0x000ee2000c1e1900 */
[----:B------:R-:W-:Y:S02]  /*a2b0*/  IMAD.MOV.U32 R24, RZ, RZ, 0x1 ;  /* 0x00000001ff187424 */ /* 0x000fe400078e00ff */
[----:B------:R-:W-:Y:S01]  /*a2c0*/  IMAD.MOV.U32 R25, RZ, RZ, 0x1 ;  /* 0x00000001ff197424 */ /* 0x000fe200078e00ff */
[----:B------:R-:W4:Y:S01]  /*a2d0*/  @!P4 LDG.E R18, desc[UR8][R12.64+0x2c] ;  /* 0x00002c080c12c981 */ /* 0x000f22000c1e1900 */
[----:B--2---:R-:W-:Y:S02]  /*a2e0*/  @!P0 LOP3.LUT R24, R11, 0x1, RZ, 0xc, !PT ;  /* 0x000000010b188812 */ /* 0x004fe400078e0cff */
[-C--:B------:R-:W-:Y:S01]  /*a2f0*/  ISETP.GE.AND P0, PT, R20, R43.reuse, PT ;  /* 0x0000002b1400720c */ /* 0x080fe20003f06270 */
[----:B------:R-:W-:Y:S01]  /*a300*/  IMAD.MOV.U32 R11, RZ, RZ, 0x1 ;  /* 0x00000001ff0b7424 */ /* 0x000fe200078e00ff */
[----:B---3--:R-:W-:Y:S01]  /*a310*/  @!P1 LOP3.LUT R11, R16, 0x1, RZ, 0xc, !PT ;  /* 0x00000001100b9812 */ /* 0x008fe200078e0cff */
[----:B------:R-:W-:Y:S01]  /*a320*/  IMAD.MOV.U32 R27, RZ, RZ, 0x1 ;  /* 0x00000001ff1b7424 */ /* 0x000fe200078e00ff */
[----:B------:R-:W-:Y:S01]  /*a330*/  ISETP.GE.AND P1, PT, R22, R43, PT ;  /* 0x0000002b1600720c */ /* 0x000fe20003f26270 */
[----:B------:R-:W-:Y:S01]  /*a340*/  IMAD.MOV.U32 R29, RZ, RZ, 0x1 ;  /* 0x00000001ff1d7424 */ /* 0x000fe200078e00ff */
[----:B------:R-:W2:Y:S07]  /*a350*/  @!P6 LDG.E R20, desc[UR8][R12.64+0x34] ;  /* 0x000034080c14e981 */ /* 0x000eae000c1e1900 */
[----:B------:R-:W3:Y:S04]  /*a360*/  @!P0 LDG.E R16, desc[UR8][R12.64+0x8] ;  /* 0x000008080c108981 */ /* 0x000ee8000c1e1900 */
[----:B------:R-:W4:Y:S01]  /*a370*/  @!P1 LDG.E R14, desc[UR8][R12.64+0xc] ;  /* 0x00000c080c0e9981 */ /* 0x000f22000c1e1900 */
[----:B---3--:R-:W-:-:S02]  /*a380*/  @!P0 LOP3.LUT R25, R16, 0x1, RZ, 0xc, !PT ;  /* 0x0000000110198812 */ /* 0x008fc400078e0cff */
[-C--:B------:R-:W-:Y:S01]  /*a390*/  ISETP.GE.AND P0, PT, R26, R43.reuse, PT ;  /* 0x0000002b1a00720c */ /* 0x080fe20003f06270 */
[----:B------:R-:W-:Y:S01]  /*a3a0*/  IMAD.MOV.U32 R26, RZ, RZ, 0x1 ;  /* 0x00000001ff1a7424 */ /* 0x000fe200078e00ff */
[----:B----4-:R-:W-:Y:S01]  /*a3b0*/  @!P1 LOP3.LUT R26, R14, 0x1, RZ, 0xc, !PT ;  /* 0x000000010e1a9812 */ /* 0x010fe200078e0cff */
[----:B------:R-:W3:Y:S10]  /*a3c0*/  @!P2 LDG.E R16, desc[UR8][R12.64+0x24] ;  /* 0x000024080c10a981 */ /* 0x000ef4000c1e1900 */
[----:B------:R-:W4:Y:S01]  /*a3d0*/  @!P0 LDG.E R14, desc[UR8][R12.64+0x10] ;  /* 0x000010080c0e8981 */ /* 0x000f22000c1e1900 */
[----:B------:R-:W-:-:S02]  /*a3e0*/  ISETP.GE.AND P1, PT, R28, R43, PT ;  /* 0x0000002b1c00720c */ /* 0x000fc40003f26270 */
[----:B----4-:R-:W-:-:S11]  /*a3f0*/  @!P0 LOP3.LUT R27, R14, 0x1, RZ, 0xc, !PT ;  /* 0x000000010e1b8812 */ /* 0x010fd600078e0cff */
[----:B------:R-:W4:Y:S01]  /*a400*/  @!P1 LDG.E R14, desc[UR8][R12.64+0x14] ;  /* 0x000014080c0e9981 */ /* 0x000f22000c1e1900 */
[----:B------:R-:W-:Y:S01]  /*a410*/  ISETP.GE.AND P0, PT, R30, R43, PT ;  /* 0x0000002b1e00720c */ /* 0x000fe20003f06270 */
[----:B------:R-:W-:Y:S01]  /*a420*/  IMAD.MOV.U32 R28, RZ, RZ, 0x1 ;  /* 0x00000001ff1c7424 */ /* 0x000fe200078e00ff */
[----:B----4-:R-:W-:-:S11]  /*a430*/  @!P1 LOP3.LUT R28, R14, 0x1, RZ, 0xc, !PT ;  /* 0x000000010e1c9812 */ /* 0x010fd600078e0cff */
[----:B------:R-:W4:Y:S01]  /*a440*/  @!P0 LDG.E R14, desc[UR8][R12.64+0x18] ;  /* 0x000018080c0e8981 */ /* 0x000f22000c1e1900 */
[----:B------:R-:W-:-:S03]  /*a450*/  ISETP.NE.AND P1, PT, R17, RZ, PT ;  /* 0x000000ff1100720c */ /* 0x000fc60003f25270 */
[----:B------:R-:W2:Y:S10]  /*a460*/  @!P3 LDG.E R17, desc[UR8][R12.64+0x28] ;  /* 0x000028080c11b981 */ /* 0x000eb4000c1e1900 */
[----:B------:R-:W3:Y:S01]  /*a470*/  @!P1 LDG.E R15, desc[UR8][R12.64+0x20] ;  /* 0x000020080c0f9981 */ /* 0x000ee2000c1e1900 */
[----:B----4-:R-:W-:-:S02]  /*a480*/  @!P0 LOP3.LUT R29, R14, 0x1, RZ, 0xc, !PT ;  /* 0x000000010e1d8812 */ /* 0x010fc400078e0cff */
[----:B------:R-:W-:Y:S02]  /*a490*/  ISETP.NE.AND P0, PT, R19, RZ, PT ;  /* 0x000000ff1300720c */ /* 0x000fe40003f05270 */
[----:B------:R-:W4:Y:S11]  /*a4a0*/  @!P5 LDG.E R19, desc[UR8][R12.64+0x30] ;  /* 0x000030080c13d981 */ /* 0x000f36000c1e1900 */
        /* <DEDUP_REMOVED lines=8> */
[----:B------:R-:W-:Y:S01]  /*a530*/  @!P2 LOP3.LUT R32, R16, 0x1, RZ, 0xc, !PT ;  /* 0x000000011020a812 */ /* 0x000fe200078e0cff */
[----:B------:R-:W-:Y:S01]  /*a540*/  IMAD.MOV.U32 R33, RZ, RZ, 0x1 ;  /* 0x00000001ff217424 */ /* 0x000fe200078e00ff */
[----:B--2---:R-:W-:Y:S01]  /*a550*/  @!P3 LOP3.LUT R33, R17, 0x1, RZ, 0xc, !PT ;  /* 0x000000011121b812 */ /* 0x004fe200078e0cff */
[----:B------:R-:W-:Y:S01]  /*a560*/  IMAD.MOV.U32 R34, RZ, RZ, 0x1 ;  /* 0x00000001ff227424 */ /* 0x000fe200078e00ff */
[----:B------:R-:W-:Y:S01]  /*a570*/  @!P4 LOP3.LUT R34, R18, 0x1, RZ, 0xc, !PT ;  /* 0x000000011222c812 */ /* 0x000fe200078e0cff */
[----:B------:R-:W-:-:S02]  /*a580*/  IMAD.MOV.U32 R35, RZ, RZ, 0x1 ;  /* 0x00000001ff237424 */ /* 0x000fc400078e00ff */
        /* <DEDUP_REMOVED lines=9> */
[----:B----4-:R-:W-:Y:S02]  /*a620*/  @!P5 LOP3.LUT R35, R19, 0x1, RZ, 0xc, !PT ;  /* 0x000000011323d812 */ /* 0x010fe400078e0cff */
[----:B------:R-:W-:-:S04]  /*a630*/  @!P0 LOP3.LUT R30, R14, 0x1, RZ, 0xc, !PT ;  /* 0x000000010e1e8812 */ /* 0x000fc800078e0cff */
        /* <DEDUP_REMOVED lines=19> */
[----:B------:R-:W1:Y:S04]  /*a770*/  LDS.128 R16, [UR4+0x10] ;  /* 0x00001004ff107984 */ /* 0x000e680008000c00 */
[----:B------:R-:W2:Y:S01]  /*a780*/  LDS.128 R20, [UR4+0x20] ;  /* 0x00002004ff147984 */ /* 0x000ea20008000c00 */
        /* <DEDUP_REMOVED lines=8> */
[----:B-1----:R-:W-:-:S03]  /*a810*/  IMAD.IADD R16, R15, 0x1, R16 ;  /* 0x000000010f107824 */ /* 0x002fc600078e0210 */
[----:B------:R-:W-:Y:S02]  /*a820*/  SEL R12, R15, R12, !P0 ;  /* 0x0000000c0f0c7207 */ /* 0x000fe40004000000 */
[----:B------:R-:W-:Y:S01]  /*a830*/  ISETP.NE.AND P0, PT, R47, 0x5, PT ;  /* 0x000000052f00780c */ /* 0x000fe20003f05270 */
[----:B------:R-:W-:-:S03]  /*a840*/  IMAD.IADD R17, R17, 0x1, R16 ;  /* 0x0000000111117824 */ /* 0x000fc600078e0210 */
        /* <DEDUP_REMOVED lines=8> */
[----:B--2---:R-:W-:Y:S01]  /*a8d0*/  IMAD.IADD R20, R19, 0x1, R20 ;  /* 0x0000000113147824 */ /* 0x004fe200078e0214 */
[----:B------:R-:W-:Y:S02]  /*a8e0*/  ISETP.NE.AND P1, PT, R47, 0x9, PT ;  /* 0x000000092f00780c */ /* 0x000fe40003f25270 */
[----:B------:R-:W-:Y:S01]  /*a8f0*/  SEL R12, R19, R12, !P0 ;  /* 0x0000000c130c7207 */ /* 0x000fe20004000000 */
[----:B------:R-:W-:Y:S01]  /*a900*/  IMAD.IADD R21, R21, 0x1, R20 ;  /* 0x0000000115157824 */ /* 0x000fe200078e0214 */
[----:B------:R-:W-:Y:S02]  /*a910*/  ISETP.NE.AND P0, PT, R47, 0xa, PT ;  /* 0x0000000a2f00780c */ /* 0x000fe40003f05270 */
[----:B------:R-:W-:Y:S01]  /*a920*/  SEL R12, R20, R12, !P1 ;  /* 0x0000000c140c7207 */ /* 0x000fe20004800000 */
[----:B------:R-:W-:Y:S01]  /*a930*/  IMAD.IADD R19, R46, 0x1, -R45 ;  /* 0x000000012e137824 */ /* 0x000fe200078e0a2d */
[----:B------:R-:W-:-:S02]  /*a940*/  ISETP.NE.AND P2, PT, R42, RZ, PT ;  /* 0x000000ff2a00720c */ /* 0x000fc40003f45270 */
[----:B------:R-:W-:Y:S02]  /*a950*/  SEL R12, R21, R12, !P0 ;  /* 0x0000000c150c7207 */ /* 0x000fe40004000000 */
[C---:B------:R-:W-:Y:S02]  /*a960*/  ISETP.GT.U32.AND P0, PT, R0.reuse, 0x1f, PT ;  /* 0x0000001f0000780c */ /* 0x040fe40003f04070 */
[----:B------:R-:W-:Y:S02]  /*a970*/  SEL R13, R19, RZ, P2 ;  /* 0x000000ff130d7207 */ /* 0x000fe40001000000 */
[----:B------:R-:W-:-:S03]  /*a980*/  ISETP.GE.U32.AND P1, PT, R0, 0x20, PT ;  /* 0x000000200000780c */ /* 0x000fc60003f26070 */
[----:B------:R-:W-:Y:S02]  /*a990*/  IMAD.IADD R16, R12, 0x1, R13 ;  /* 0x000000010c107824 */ /* 0x000fe400078e020d */
[----:B------:R-:W-:-:S03]  /*a9a0*/  IMAD.IADD R15, R22, 0x1, R21 ;  /* 0x00000001160f7824 */ /* 0x000fc600078e0215 */
[----:B------:R-:W-:Y:S01]  /*a9b0*/  SEL R19, R19, R16, !P1 ;  /* 0x0000001013137207 */ /* 0x000fe20004800000 */
[----:B------:R-:W-:Y:S06]  /*a9c0*/  @P0 BRA `(.L_x_306) ;  /* 0x0000000800c00947 */ /* 0x000fec0003800000 */
[----:B------:R-:W0:Y:S01]  /*a9d0*/  LDC.64 R16, c[0x0][0x3a0] ;  /* 0x0000e800ff107b82 */ /* 0x000e220000000a00 */
[----:B------:R-:W-:Y:S02]  /*a9e0*/  ISETP.NE.AND P0, PT, R0, RZ, PT ;  /* 0x000000ff0000720c */ /* 0x000fe40003f05270 */
        /* <DEDUP_REMOVED lines=13> */
.L_x_452:
[----:B------:R-:W-:Y:S05]  /*aac0*/  @!P0 BRA `(.L_x_308) ;  /* 0x00000000007c8947 */ /* 0x000fea0003800000 */
[----:B------:R-:W-:-:S07]  /*aad0*/  IMAD.MOV.U32 R21, RZ, RZ, 0x2d2 ;  /* 0x000002d2ff157424 */ /* 0x000fce00078e00ff */
.L_x_310:
        /* <DEDUP_REMOVED lines=29> */
.L_x_455:
[----:B------:R-:W-:Y:S05]  /*acb0*/  @P0 BRA `(.L_x_310) ;  /* 0xfffffffc00880947 */ /* 0x000fea000383ffff */
.L_x_308:
[----:B------:R-:W-:Y:S01]  /*acc0*/  UMOV UR5, 0xffffffff ;  /* 0xffffffff00057882 */ /* 0x000fe20000000000 */
[----:B------:R-:W-:Y:S02]  /*acd0*/  ISETP.NE.AND P1, PT, R12, 0x65, PT ;  /* 0x000000650c00780c */ /* 0x000fe40003f25270 */
[----:B------:R-:W-:Y:S11]  /*ace0*/  BRA.DIV UR5, `(.L_x_311) ;  /* 0x0000003e05b07947 */ /* 0x000ff6000b800000 */
[----:B------:R-:W0:Y:S01]  /*acf0*/  S2R R21, SR_GEMASK ;  /* 0x0000000000157919 */ /* 0x000e220000003c00 */
[----:B------:R-:W-:Y:S01]  /*ad00*/  VOTE.ANY R14, PT, !P1 ;  /* 0x00000000000e7806 */ /* 0x000fe200048e0100 */
        /* <DEDUP_REMOVED lines=18> */
[----:B------:R-:W-:Y:S02]  /*ae30*/  IMAD.IADD R49, R23, 0x1, R18 ;  /* 0x0000000117317824 */ /* 0x000fe400078e0212 */
[----:B------:R-:W-:-:S03]  /*ae40*/  VIADD R23, R42, 0x8 ;  /* 0x000000082a177836 */ /* 0x000fc60000000000 */
[----:B------:R-:W0:Y:S02]  /*ae50*/  SHFL.DOWN PT, R18, R49, 0x4, R52 ;  /* 0x0880000031127989 */ /* 0x000e2400000e0034 */
[----:B0-----:R-:W-:Y:S02]  /*ae60*/  SEL R18, R18, RZ, !P0 ;  /* 0x000000ff12127207 */ /* 0x001fe40004000000 */
[----:B------:R-:W-:-:S03]  /*ae70*/  ISETP.GT.AND P0, PT, R23, R52, PT ;  /* 0x000000341700720c */ /* 0x000fc60003f04270 */
[----:B------:R-:W-:Y:S02]  /*ae80*/  IMAD.IADD R53, R49, 0x1, R18 ;  /* 0x0000000131357824 */ /* 0x000fe400078e0212 */
[----:B------:R-:W-:-:S03]  /*ae90*/  IMAD.X R49, RZ, RZ, R17, P2 ;  /* 0x000000ffff317224 */ /* 0x000fc600010e0611 */
[----:B------:R-:W0:Y:S02]  /*aea0*/  SHFL.DOWN PT, R18, R53, 0x8, R52 ;  /* 0x0900000035127989 */ /* 0x000e2400000e0034 */
[----:B0-----:R-:W-:Y:S02]  /*aeb0*/  SEL R18, R18, RZ, !P0 ;  /* 0x000000ff12127207 */ /* 0x001fe40004000000 */
[----:B------:R-:W-:-:S03]  /*aec0*/  ISETP.NE.AND P0, PT, R12, 0x65, PT ;  /* 0x000000650c00780c */ /* 0x000fc60003f05270 */
[----:B------:R-:W-:-:S05]  /*aed0*/  IMAD.IADD R47, R53, 0x1, R18 ;  /* 0x00000001352f7824 */ /* 0x000fca00078e0212 */
[----:B------:R-:W0:Y:S05]  /*aee0*/  SHFL.DOWN PT, R18, R47, 0x10, R52 ;  /* 0x0a0000002f127989 */ /* 0x000e2a00000e0034 */
[----:B------:R-:W-:Y:S02]  /*aef0*/  VOTE.ALL P0, P0 ;  /* 0x0000000000ff7806 */ /* 0x000fe40000000000 */
[----:B0-----:R-:W-:-:S05]  /*af00*/  SEL R18, R18, RZ, !P1 ;  /* 0x000000ff12127207 */ /* 0x001fca0004800000 */
[----:B------:R-:W-:-:S07]  /*af10*/  IMAD.IADD R46, R47, 0x1, R18 ;  /* 0x000000012f2e7824 */ /* 0x000fce00078e0212 */
.L_x_464:
[----:B------:R-:W-:Y:S05]  /*af20*/  @!P0 BRA `(.L_x_312) ;  /* 0x0000000400288947 */ /* 0x000fea0003800000 */
[----:B------:R-:W-:-:S07]  /*af30*/  IMAD.MOV.U32 R47, RZ, RZ, 0x2d2 ;  /* 0x000002d2ff2f7424 */ /* 0x000fce00078e00ff */
.L_x_318:
        /* <DEDUP_REMOVED lines=8> */
.L_x_467:
[----:B------:R-:W-:Y:S05]  /*afc0*/  @!P0 BRA `(.L_x_314) ;  /* 0x00000000007c8947 */ /* 0x000fea0003800000 */
[----:B------:R-:W-:-:S07]  /*afd0*/  IMAD.MOV.U32 R53, RZ, RZ, R47 ;  /* 0x000000ffff357224 */ /* 0x000fce00078e002f */
.L_x_316:
        /* <DEDUP_REMOVED lines=29> */
.L_x_470:
[----:B------:R-:W-:Y:S05]  /*b1b0*/  @P0 BRA `(.L_x_316) ;  /* 0xfffffffc00880947 */ /* 0x000fea000383ffff */
.L_x_314:
        /* <DEDUP_REMOVED lines=21> */
[----:B------:R-:W-:Y:S02]  /*b310*/  IMAD.IADD R13, R52, 0x1, R17 ;  /* 0x00000001340d7824 */ /* 0x000fe400078e0211 */
[----:B------:R-:W-:-:S03]  /*b320*/  VIADD R17, R42, 0x10 ;  /* 0x000000102a117836 */ /* 0x000fc60000000000 */
[----:B------:R-:W0:Y:S02]  /*b330*/  SHFL.DOWN PT, R18, R13, 0x8, R16 ;  /* 0x090000000d127989 */ /* 0x000e2400000e0010 */
[----:B------:R-:W-:Y:S02]  /*b340*/  ISETP.GT.AND P1, PT, R17, R16, PT ;  /* 0x000000101100720c */ /* 0x000fe40003f24270 */
[----:B0-----:R-:W-:Y:S02]  /*b350*/  SEL R18, R18, RZ, !P0 ;  /* 0x000000ff12127207 */ /* 0x001fe40004000000 */
[----:B------:R-:W-:-:S03]  /*b360*/  ISETP.NE.AND P0, PT, R12, 0x65, PT ;  /* 0x000000650c00780c */ /* 0x000fc60003f05270 */
[----:B------:R-:W-:-:S05]  /*b370*/  IMAD.IADD R53, R13, 0x1, R18 ;  /* 0x000000010d357824 */ /* 0x000fca00078e0212 */
[----:B------:R-:W0:Y:S05]  /*b380*/  SHFL.DOWN PT, R18, R53, 0x10, R16 ;  /* 0x0a00000035127989 */ /* 0x000e2a00000e0010 */
[----:B------:R-:W-:Y:S02]  /*b390*/  VOTE.ALL P0, P0 ;  /* 0x0000000000ff7806 */ /* 0x000fe40000000000 */
[----:B0-----:R-:W-:-:S04]  /*b3a0*/  SEL R18, R18, RZ, !P1 ;  /* 0x000000ff12127207 */ /* 0x001fc80004800000 */
[----:B------:R-:W-:-:S07]  /*b3b0*/  IADD3 R46, PT, PT, R53, R18, R46 ;  /* 0x00000012352e7210 */ /* 0x000fce0007ffe02e */
.L_x_479:
[----:B------:R-:W-:Y:S05]  /*b3c0*/  @P0 BRA `(.L_x_318) ;  /* 0xfffffff800dc0947 */ /* 0x000fea000383ffff */
.L_x_312:
        /* <DEDUP_REMOVED lines=9> */
[----:B0-----:R-:W-:Y:S02]  /*b460*/  @!P0 LEA R12, R13, R12, 0x18 ;  /* 0x0000000c0d0c8211 */ /* 0x001fe400078ec0ff */
[----:B-1----:R-:W-:-:S03]  /*b470*/  @!P1 LEA R17, R17, R16, 0x18 ;  /* 0x0000001011119211 */ /* 0x002fc600078ec0ff */
[----:B------:R2:W-:Y:S01]  /*b480*/  @!P0 STS [R12+0x48], R15 ;  /* 0x0000480f0c008388 */ /* 0x0005e20000000800 */
[----:B------:R-:W-:Y:S02]  /*b490*/  IMAD.MOV.U32 R16, RZ, RZ, R19 ;  /* 0x000000ffff107224 */ /* 0x000fe400078e0013 */
[----:B------:R-:W-:Y:S01]  /*b4a0*/  @!P1 IMAD.MOV.U32 R16, RZ, RZ, R46 ;  /* 0x000000ffff109224 */ /* 0x000fe200078e002e */
[----:B------:R2:W-:Y:S04]  /*b4b0*/  @!P0 STS [R12+0x44], R46 ;  /* 0x0000442e0c008388 */ /* 0x0005e80000000800 */
[----:B------:R2:W-:Y:S02]  /*b4c0*/  @!P1 STS [R17+0x38], R46 ;  /* 0x0000382e11009388 */ /* 0x0005e40000000800 */
.L_x_306:
[----:B------:R-:W-:Y:S05]  /*b4d0*/  WARPSYNC.ALL ;  /* 0x0000000000007948 */ /* 0x000fea0003800000 */
[----:B------:R-:W0:Y:S08]  /*b4e0*/  S2UR UR5, SR_CgaCtaId ;  /* 0x00000000000579c3 */ /* 0x000e300000008800 */
[----:B------:R-:W-:Y:S01]  /*b4f0*/  BAR.SYNC.DEFER_BLOCKING 0x0 ;  /* 0x0000000000007b1d */ /* 0x000fe20000010000 */
[----:B------:R-:W-:-:S02]  /*b500*/  ISETP.NE.AND P0, PT, R0, RZ, PT ;  /* 0x000000ff0000720c */ /* 0x000fc40003f05270 */
[----:B------:R-:W-:Y:S02]  /*b510*/  ISETP.NE.AND P1, PT, R11, RZ, PT ;  /* 0x000000ff0b00720c */ /* 0x000fe40003f25270 */
[----:B------:R-:W-:Y:S01]  /*b520*/  ISETP.NE.AND P2, PT, R34, RZ, PT ;  /* 0x000000ff2200720c */ /* 0x000fe20003f45270 */
[----:B------:R-:W-:Y:S01]  /*b530*/  UMOV UR4, 0x400 ;  /* 0x0000040000047882 */ /* 0x000fe20000000000 */
[----:B------:R-:W-:Y:S01]  /*b540*/  ISETP.NE.AND P3, PT, R35, RZ, PT ;  /* 0x000000ff2300720c */ /* 0x000fe20003f65270 */
[----:B------:R-:W1:Y:S01]  /*b550*/  S2R R22, SR_CTAID.X ;  /* 0x0000000000167919 */ /* 0x000e620000002500 */
[----:B------:R-:W-:Y:S01]  /*b560*/  BSSY.RECONVERGENT B1, `(.L_x_319) ;  /* 0x00000a6000017945 */ /* 0x000fe20003800200 */
[----:B0-----:R-:W-:Y:S01]  /*b570*/  ULEA UR4, UR5, UR4, 0x18 ;  /* 0x0000000405047291 */ /* 0x001fe2000f8ec0ff */
[----:B------:R-:W0:Y:S08]  /*b580*/  LDCU.U8 UR5, c[0x0][0x3b8] ;  /* 0x00007700ff0577ac */ /* 0x000e300008000000 */
[----:B--2---:R-:W2:Y:S04]  /*b590*/  LDS R17, [UR4+0x38] ;  /* 0x00003804ff117984 */ /* 0x004ea80008000800 */
[----:B------:R-:W3:Y:S01]  /*b5a0*/  LDS.128 R12, [UR4+0x40] ;  /* 0x00004004ff0c7984 */ /* 0x000ee20008000c00 */
[----:B--2---:R-:W-:Y:S01]  /*b5b0*/  SEL R17, R17, RZ, P0 ;  /* 0x000000ff11117207 */ /* 0x004fe20000000000 */
[----:B------:R-:W-:Y:S01]  /*b5c0*/  BAR.SYNC.DEFER_BLOCKING 0x0 ;  /* 0x0000000000007b1d */ /* 0x000fe20000010000 */
[----:B------:R-:W-:-:S03]  /*b5d0*/  ISETP.NE.AND P0, PT, R24, RZ, PT ;  /* 0x000000ff1800720c */ /* 0x000fc60003f05270 */
[----:B------:R-:W-:Y:S01]  /*b5e0*/  IMAD.IADD R18, R17, 0x1, R16 ;  /* 0x0000000111127824 */ /* 0x000fe200078e0210 */
[----:B------:R-:W-:-:S03]  /*b5f0*/  IADD3 R16, PT, PT, -R43, 0x1340, RZ ;  /* 0x000013402b107810 */ /* 0x000fc60007ffe1ff */
[----:B---3--:R-:W-:Y:S01]  /*b600*/  IMAD.IADD R12, R18, 0x1, -R13 ;  /* 0x00000001120c7824 */ /* 0x008fe200078e0a0d */
[----:B------:R-:W-:Y:S01]  /*b610*/  IADD3 R15, PT, PT, R43, R16, -R15 ;  /* 0x000000102b0f7210 */ /* 0x000fe20007ffe80f */
[----:B------:R-:W-:Y:S01]  /*b620*/  IMAD.IADD R14, R14, 0x1, -R16 ;  /* 0x000000010e0e7824 */ /* 0x000fe200078e0a10 */
[----:B------:R-:W-:Y:S01]  /*b630*/  IADD3 R19, PT, PT, R13, -R18, -R24 ;  /* 0x800000120d137210 */ /* 0x000fe20007ffe818 */
[----:B------:R-:W-:Y:S01]  /*b640*/  IMAD R17, R0, 0xe, -R12 ;  /* 0x0000000e00117824 */ /* 0x000fe200078e0a0c */
[----:B------:R-:W-:Y:S01]  /*b650*/  IADD3 R18, PT, PT, R18, R11, R24 ;  /* 0x0000000b12127210 */ /* 0x000fe20007ffe018 */
[----:B------:R-:W-:Y:S02]  /*b660*/  IMAD.IADD R12, R15, 0x1, R12 ;  /* 0x000000010f0c7824 */ /* 0x000fe400078e020c */
[----:B------:R-:W-:Y:S02]  /*b670*/  IMAD R19, R0, 0xe, R19 ;  /* 0x0000000e00137824 */ /* 0x000fe400078e0213 */
[----:B------:R-:W-:Y:S01]  /*b680*/  IMAD.IADD R24, R12, 0x1, R24 ;  /* 0x000000010c187824 */ /* 0x000fe200078e0218 */
[----:B------:R-:W-:Y:S01]  /*b690*/  SEL R17, R17, R12, !P0 ;  /* 0x0000000c11117207 */ /* 0x000fe20004000000 */
[----:B------:R-:W-:Y:S01]  /*b6a0*/  VIADD R19, R19, 0x1 ;  /* 0x0000000113137836 */ /* 0x000fe20000000000 */
[----:B------:R-:W-:Y:S01]  /*b6b0*/  ISETP.NE.AND P0, PT, R36, RZ, PT ;  /* 0x000000ff2400720c */ /* 0x000fe20003f05270 */
[----:B------:R-:W-:Y:S01]  /*b6c0*/  IMAD.IADD R21, R13, 0x1, -R18 ;  /* 0x000000010d157824 */ /* 0x000fe200078e0a12 */
[----:B------:R-:W-:Y:S01]  /*b6d0*/  LEA R12, R17, UR4, 0x2 ;  /* 0x00000004110c7c11 */ /* 0x000fe2000f8e10ff */
[----:B------:R-:W-:Y:S01]  /*b6e0*/  IMAD.IADD R18, R18, 0x1, R25 ;  /* 0x0000000112127824 */ /* 0x000fe200078e0219 */
[----:B------:R-:W-:Y:S01]  /*b6f0*/  SEL R19, R19, R24, !P1 ;  /* 0x0000001813137207 */ /* 0x000fe20004800000 */
[----:B------:R-:W-:Y:S01]  /*b700*/  IMAD R21, R0, 0xe, R21 ;  /* 0x0000000e00157824 */ /* 0x000fe200078e0215 */
[----:B------:R-:W-:Y:S01]  /*b710*/  ISETP.NE.AND P1, PT, R25, RZ, PT ;  /* 0x000000ff1900720c */ /* 0x000fe20003f25270 */
[----:B------:R-:W-:Y:S01]  /*b720*/  IMAD.IADD R24, R24, 0x1, R11 ;  /* 0x0000000118187824 */ /* 0x000fe200078e020b */
[----:B-----5:R2:W-:Y:S01]  /*b730*/  STS [R12], R41 ;  /* 0x000000290c007388 */ /* 0x0205e20000000800 */
[----:B------:R-:W-:Y:S01]  /*b740*/  IMAD.IADD R11, R13, 0x1, -R18 ;  /* 0x000000010d0b7824 */ /* 0x000fe200078e0a12 */
[----:B------:R-:W-:Y:S01]  /*b750*/  LEA R19, R19, UR4, 0x2 ;  /* 0x0000000413137c11 */ /* 0x000fe2000f8e10ff */
[----:B------:R-:W-:-:S02]  /*b760*/  VIADD R21, R21, 0x2 ;  /* 0x0000000215157836 */ /* 0x000fc40000000000 */
[----:B------:R-:W-:Y:S02]  /*b770*/  IMAD.IADD R18, R18, 0x1, R26 ;  /* 0x0000000112127824 */ /* 0x000fe400078e021a */
[----:B------:R-:W-:Y:S01]  /*b780*/  IMAD R11, R0, 0xe, R11 ;  /* 0x0000000e000b7824 */ /* 0x000fe200078e020b */
[----:B------:R-:W-:Y:S01]  /*b790*/  SEL R21, R21, R24, !P1 ;  /* 0x0000001815157207 */ /* 0x000fe20004800000 */
[----:B------:R-:W-:Y:S01]  /*b7a0*/  IMAD.IADD R17, R13, 0x1, -R18 ;  /* 0x000000010d117824 */ /* 0x000fe200078e0a12 */
[----:B------:R-:W-:Y:S01]  /*b7b0*/  ISETP.NE.AND P1, PT, R26, RZ, PT ;  /* 0x000000ff1a00720c */ /* 0x000fe20003f25270 */
[----:B------:R-:W-:Y:S01]  /*b7c0*/  IMAD.IADD R24, R24, 0x1, R25 ;  /* 0x0000000118187824 */ /* 0x000fe200078e0219 */
[----:B--2---:R-:W-:Y:S01]  /*b7d0*/  LEA R12, R21, UR4, 0x2 ;  /* 0x00000004150c7c11 */ /* 0x004fe2000f8e10ff */
[----:B------:R-:W-:Y:S01]  /*b7e0*/  VIADD R11, R11, 0x3 ;  /* 0x000000030b0b7836 */ /* 0x000fe20000000000 */
[----:B------:R2:W-:Y:S01]  /*b7f0*/  STS [R19], R40 ;  /* 0x0000002813007388 */ /* 0x0005e20000000800 */
[----:B------:R-:W-:-:S02]  /*b800*/  IMAD.IADD R18, R18, 0x1, R27 ;  /* 0x0000000112127824 */ /* 0x000fc400078e021b */
[----:B------:R-:W-:Y:S01]  /*b810*/  IMAD R17, R0, 0xe, R17 ;  /* 0x0000000e00117824 */ /* 0x000fe200078e0211 */
[----:B------:R-:W-:Y:S01]  /*b820*/  SEL R11, R11, R24, !P1 ;  /* 0x000000180b0b7207 */ /* 0x000fe20004800000 */
[----:B------:R-:W-:Y:S01]  /*b830*/  IMAD.IADD R21, R13, 0x1, -R18 ;  /* 0x000000010d157824 */ /* 0x000fe200078e0a12 */
[----:B------:R-:W-:Y:S01]  /*b840*/  ISETP.NE.AND P1, PT, R27, RZ, PT ;  /* 0x000000ff1b00720c */ /* 0x000fe20003f25270 */
[----:B------:R-:W-:Y:S01]  /*b850*/  IMAD.IADD R24, R24, 0x1, R26 ;  /* 0x0000000118187824 */ /* 0x000fe200078e021a */
[----:B------:R3:W-:Y:S01]  /*b860*/  STS [R12], R39 ;  /* 0x000000270c007388 */ /* 0x0007e20000000800 */
[----:B------:R-:W-:Y:S01]  /*b870*/  VIADD R17, R17, 0x4 ;  /* 0x0000000411117836 */ /* 0x000fe20000000000 */
[----:B------:R-:W-:Y:S01]  /*b880*/  LEA R11, R11, UR4, 0x2 ;  /* 0x000000040b0b7c11 */ /* 0x000fe2000f8e10ff */
[----:B------:R-:W-:Y:S02]  /*b890*/  IMAD.IADD R18, R18, 0x1, R28 ;  /* 0x0000000112127824 */ /* 0x000fe400078e021c */
[----:B------:R-:W-:Y:S01]  /*b8a0*/  IMAD R21, R0, 0xe, R21 ;  /* 0x0000000e00157824 */ /* 0x000fe200078e0215 */
[----:B------:R-:W-:Y:S01]  /*b8b0*/  SEL R17, R17, R24, !P1 ;  /* 0x0000001811117207 */ /* 0x000fe20004800000 */
[----:B--2---:R-:W-:Y:S01]  /*b8c0*/  IMAD.IADD R19, R13, 0x1, -R18 ;  /* 0x000000010d137824 */ /* 0x004fe200078e0a12 */
[----:B------:R-:W-:Y:S01]  /*b8d0*/  ISETP.NE.AND P1, PT, R28, RZ, PT ;  /* 0x000000ff1c00720c */ /* 0x000fe20003f25270 */
[----:B------:R-:W-:Y:S01]  /*b8e0*/  IMAD.IADD R24, R24, 0x1, R27 ;  /* 0x0000000118187824 */ /* 0x000fe200078e021b */
[----:B---3--:R-:W-:Y:S01]  /*b8f0*/  LEA R12, R17, UR4, 0x2 ;  /* 0x00000004110c7c11 */ /* 0x008fe2000f8e10ff */
        /* <DEDUP_REMOVED lines=8> */
[----:B------:R-:W-:Y:S01]  /*b980*/  LEA R21, R21, UR4, 0x2 ;  /* 0x0000000415157c11 */ /* 0x000fe2000f8e10ff */
[----:B------:R-:W-:Y:S01]  /*b990*/  VIADD R19, R19, 0x6 ;  /* 0x0000000613137836 */ /* 0x000fe20000000000 */
[----:B------:R3:W-:Y:S01]  /*b9a0*/  STS [R12], R37 ;  /* 0x000000250c007388 */ /* 0x0007e20000000800 */
[----:B------:R-:W-:Y:S02]  /*b9b0*/  IMAD.IADD R18, R18, 0x1, R30 ;  /* 0x0000000112127824 */ /* 0x000fe400078e021e */
[----:B------:R-:W-:Y:S01]  /*b9c0*/  IMAD R17, R0, 0xe, R17 ;  /* 0x0000000e00117824 */ /* 0x000fe200078e0211 */
[----:B------:R-:W-:Y:S01]  /*b9d0*/  SEL R19, R19, R24, !P1 ;  /* 0x0000001813137207 */ /* 0x000fe20004800000 */
[----:B--2---:R-:W-:Y:S01]  /*b9e0*/  IMAD.IADD R11, R13, 0x1, -R18 ;  /* 0x000000010d0b7824 */ /* 0x004fe200078e0a12 */
[----:B------:R-:W-:Y:S01]  /*b9f0*/  ISETP.NE.AND P1, PT, R30, RZ, PT ;  /* 0x000000ff1e00720c */ /* 0x000fe20003f25270 */
[----:B------:R-:W-:Y:S01]  /*ba00*/  IMAD.IADD R24, R24, 0x1, R29 ;  /* 0x0000000118187824 */ /* 0x000fe200078e021d */
[----:B------:R2:W-:Y:S01]  /*ba10*/  STS [R21], R2 ;  /* 0x0000000215007388 */ /* 0x0005e20000000800 */
[----:B------:R-:W-:Y:S01]  /*ba20*/  VIADD R17, R17, 0x7 ;  /* 0x0000000711117836 */ /* 0x000fe20000000000 */
[----:B---3--:R-:W-:Y:S01]  /*ba30*/  LEA R12, R19, UR4, 0x2 ;  /* 0x00000004130c7c11 */ /* 0x008fe2000f8e10ff */
[----:B------:R-:W-:Y:S01]  /*ba40*/  IMAD.IADD R18, R18, 0x1, R31 ;  /* 0x0000000112127824 */ /* 0x000fe200078e021f */
[----:B------:R-:W1:Y:S01]  /*ba50*/  LDC R19, c[0x0][0x374] ;  /* 0x0000dd00ff137b82 */ /* 0x000e620000000800 */
        /* <DEDUP_REMOVED lines=8> */
[----:B------:R-:W-:-:S02]  /*bae0*/  IMAD.IADD R18, R18, 0x1, R32 ;  /* 0x0000000112127824 */ /* 0x000fc400078e0220 */
[----:B------:R-:W-:Y:S01]  /*baf0*/  IMAD R23, R0, 0xe, R23 ;  /* 0x0000000e00177824 */ /* 0x000fe200078e0217 */
[----:B------:R-:W-:Y:S01]  /*bb00*/  SEL R11, R11, R24, !P1 ;  /* 0x000000180b0b7207 */ /* 0x000fe20004800000 */
[----:B--2---:R-:W-:Y:S01]  /*bb10*/  IMAD.IADD R2, R18, 0x1, R33 ;  /* 0x0000000112027824 */ /* 0x004fe200078e0221 */
[----:B------:R2:W-:Y:S01]  /*bb20*/  STS [R17], R4 ;  /* 0x0000000411007388 */ /* 0x0005e20000000800 */
[----:B------:R-:W-:Y:S01]  /*bb30*/  IMAD.IADD R24, R24, 0x1, R31 ;  /* 0x0000000118187824 */ /* 0x000fe200078e021f */
[----:B------:R-:W-:Y:S01]  /*bb40*/  LEA R20, R11, UR4, 0x2 ;  /* 0x000000040b147c11 */ /* 0x000fe2000f8e10ff */
[----:B------:R-:W-:Y:S01]  /*bb50*/  IMAD.IADD R11, R13, 0x1, -R2 ;  /* 0x000000010d0b7824 */ /* 0x000fe200078e0a02 */
[----:B------:R-:W-:Y:S01]  /*bb60*/  ISETP.NE.AND P1, PT, R32, RZ, PT ;  /* 0x000000ff2000720c */ /* 0x000fe20003f25270 */
[----:B------:R-:W-:Y:S02]  /*bb70*/  VIADD R23, R23, 0x9 ;  /* 0x0000000917177836 */ /* 0x000fe40000000000 */
[----:B---3--:R-:W-:Y:S01]  /*bb80*/  IMAD.IADD R3, R13, 0x1, -R18 ;  /* 0x000000010d037824 */ /* 0x008fe200078e0a12 */
[----:B------:R3:W-:Y:S01]  /*bb90*/  STS [R20], R5 ;  /* 0x0000000514007388 */ /* 0x0007e20000000800 */
[----:B------:R-:W-:Y:S01]  /*bba0*/  IMAD R11, R0, 0xe, R11 ;  /* 0x0000000e000b7824 */ /* 0x000fe200078e020b */
[----:B------:R-:W-:Y:S01]  /*bbb0*/  SEL R23, R23, R24, !P1 ;  /* 0x0000001817177207 */ /* 0x000fe20004800000 */
[----:B--2---:R-:W-:Y:S01]  /*bbc0*/  IMAD.IADD R4, R2, 0x1, R34 ;  /* 0x0000000102047824 */ /* 0x004fe200078e0222 */
[----:B------:R-:W-:Y:S01]  /*bbd0*/  ISETP.NE.AND P1, PT, R33, RZ, PT ;  /* 0x000000ff2100720c */ /* 0x000fe20003f25270 */
[----:B------:R-:W1:Y:S01]  /*bbe0*/  S2R R2, SR_CTAID.Y ;  /* 0x0000000000027919 */ /* 0x000e620000002600 */
[----:B------:R-:W-:Y:S01]  /*bbf0*/  IMAD.IADD R24, R24, 0x1, R32 ;  /* 0x0000000118187824 */ /* 0x000fe200078e0220 */
[----:B------:R-:W-:Y:S01]  /*bc00*/  LEA R23, R23, UR4, 0x2 ;  /* 0x0000000417177c11 */ /* 0x000fe2000f8e10ff */
[----:B------:R-:W-:Y:S01]  /*bc10*/  IMAD R3, R0, 0xe, R3 ;  /* 0x0000000e00037824 */ /* 0x000fe200078e0203 */
[C---:B------:R-:W-:Y:S01]  /*bc20*/  IADD3 R17, PT, PT, R13.reuse, -R4, -R35 ;  /* 0x800000040d117210 */ /* 0x040fe20007ffe823 */
[----:B---3--:R-:W-:-:S02]  /*bc30*/  IMAD.IADD R5, R13, 0x1, -R4 ;  /* 0x000000010d057824 */ /* 0x008fc400078e0a04 */
[----:B------:R-:W-:Y:S01]  /*bc40*/  IMAD.IADD R33, R24, 0x1, R33 ;  /* 0x0000000118217824 */ /* 0x000fe200078e0221 */
[----:B------:R-:W-:Y:S01]  /*bc50*/  STS [R23], R6 ;  /* 0x0000000617007388 */ /* 0x000fe20000000800 */
[C---:B------:R-:W-:Y:S02]  /*bc60*/  IMAD R5, R0.reuse, 0xe, R5 ;  /* 0x0000000e00057824 */ /* 0x040fe400078e0205 */
[----:B------:R-:W-:Y:S02]  /*bc70*/  IMAD R17, R0, 0xe, R17 ;  /* 0x0000000e00117824 */ /* 0x000fe400078e0211 */
[----:B------:R-:W-:Y:S02]  /*bc80*/  VIADD R3, R3, 0xa ;  /* 0x0000000a03037836 */ /* 0x000fe40000000000 */
[----:B------:R-:W-:Y:S02]  /*bc90*/  VIADD R11, R11, 0xb ;  /* 0x0000000b0b0b7836 */ /* 0x000fe40000000000 */
[----:B------:R-:W-:Y:S01]  /*bca0*/  IMAD.IADD R34, R33, 0x1, R34 ;  /* 0x0000000121227824 */ /* 0x000fe200078e0222 */
[----:B------:R-:W-:Y:S01]  /*bcb0*/  SEL R3, R3, R24, !P1 ;  /* 0x0000001803037207 */ /* 0x000fe20004800000 */
[----:B------:R-:W-:Y:S01]  /*bcc0*/  VIADD R5, R5, 0xc ;  /* 0x0000000c05057836 */ /* 0x000fe20000000000 */
[----:B------:R-:W-:Y:S01]  /*bcd0*/  SEL R11, R11, R33, !P2 ;  /* 0x000000210b0b7207 */ /* 0x000fe20005000000 */
[----:B------:R-:W-:Y:S01]  /*bce0*/  VIADD R17, R17, 0xd ;  /* 0x0000000d11117836 */ /* 0x000fe20000000000 */
[----:B------:R-:W-:Y:S01]  /*bcf0*/  LEA R4, R3, UR4, 0x2 ;  /* 0x0000000403047c11 */ /* 0x000fe2000f8e10ff */
[----:B------:R-:W-:Y:S01]  /*bd00*/  @P0 IMAD.IADD R17, R34, 0x1, R35 ;  /* 0x0000000122110824 */ /* 0x000fe200078e0223 */
[----:B------:R-:W-:-:S02]  /*bd10*/  ISETP.GE.AND P0, PT, R0, R15, PT ;  /* 0x0000000f0000720c */ /* 0x000fc40003f06270 */
[----:B------:R-:W-:Y:S01]  /*bd20*/  SEL R5, R5, R34, !P3 ;  /* 0x0000002205057207 */ /* 0x000fe20005800000 */
[----:B------:R2:W-:Y:S01]  /*bd30*/  STS [R4], R7 ;  /* 0x0000000704007388 */ /* 0x0005e20000000800 */
[----:B------:R-:W-:Y:S02]  /*bd40*/  LEA R11, R11, UR4, 0x2 ;  /* 0x000000040b0b7c11 */ /* 0x000fe4000f8e10ff */
[----:B------:R-:W-:Y:S02]  /*bd50*/  LEA R12, R5, UR4, 0x2 ;  /* 0x00000004050c7c11 */ /* 0x000fe4000f8e10ff */
[----:B------:R-:W-:Y:S01]  /*bd60*/  LEA R17, R17, UR4, 0x2 ;  /* 0x0000000411117c11 */ /* 0x000fe2000f8e10ff */
[----:B-1----:R-:W-:Y:S01]  /*bd70*/  IMAD R2, R22, R19, R2 ;  /* 0x0000001316027224 */ /* 0x002fe200078e0202 */
[----:B------:R1:W-:Y:S03]  /*bd80*/  STS [R11], R8 ;  /* 0x000000080b007388 */ /* 0x0003e60000000800 */
[--C-:B------:R-:W-:Y:S01]  /*bd90*/  IMAD R3, R2, 0x1340, -R13.reuse ;  /* 0x0000134002037824 */ /* 0x100fe200078e0a0d */
[----:B------:R1:W-:Y:S01]  /*bda0*/  STS [R12], R9 ;  /* 0x000000090c007388 */ /* 0x0003e20000000800 */
[----:B------:R-:W-:-:S03]  /*bdb0*/  SHF.R.S32.HI R2, RZ, 0x1f, R13 ;  /* 0x0000001fff027819 */ /* 0x000fc6000001140d */
[----:B------:R1:W-:Y:S01]  /*bdc0*/  STS [R17], R10 ;  /* 0x0000000a11007388 */ /* 0x0003e20000000800 */
[----:B--2---:R-:W-:Y:S01]  /*bdd0*/  SHF.R.S32.HI R4, RZ, 0x1f, R3 ;  /* 0x0000001fff047819 */ /* 0x004fe20000011403 */
        /* <DEDUP_REMOVED lines=13> */
.L_x_321:
[----:B------:R-:W-:-:S04]  /*beb0*/  IADD3 R8, P1, P2, R8, R0, R3 ;  /* 0x0000000008087210 */ /* 0x000fc80007a3e003 */
[----:B------:R-:W-:Y:S02]  /*bec0*/  LOP3.LUT R8, RZ, R8, RZ, 0x33, !PT ;  /* 0x00000008ff087212 */ /* 0x000fe400078e33ff */
[----:B------:R-:W-:Y:S02]  /*bed0*/  IADD3.X R7, PT, PT, R5, RZ, R4, P1, P2 ;  /* 0x000000ff05077210 */ /* 0x000fe40000fe4404 */
[----:B0-----:R-:W-:Y:S02]  /*bee0*/  IADD3 R8, P1, PT, R8, UR6, RZ ;  /* 0x0000000608087c10 */ /* 0x001fe4000ff3e0ff */
[----:B------:R-:W-:-:S04]  /*bef0*/  LOP3.LUT R7, RZ, R7, RZ, 0x33, !PT ;  /* 0x00000007ff077212 */ /* 0x000fc800078e33ff */
[----:B------:R-:W-:Y:S01]  /*bf00*/  IADD3.X R7, PT, PT, R7, UR7, RZ, P1, !PT ;  /* 0x0000000707077c10 */ /* 0x000fe20008ffe4ff */
[----:B------:R-:W-:Y:S06]  /*bf10*/  BRA `(.L_x_322) ;  /* 0x0000000000287947 */ /* 0x000fec0003800000 */
.L_x_320:
[----:B------:R-:W-:Y:S01]  /*bf20*/  UISETP.NE.AND UP0, UPT, UR5, URZ, UPT ;  /* 0x000000ff0500728c */ /* 0x000fe2000bf05270 */
[----:B------:R-:W-:Y:S01]  /*bf30*/  IMAD.IADD R5, R0, 0x1, -R15 ;  /* 0x0000000100057824 */ /* 0x000fe200078e0a0f */
[----:B------:R-:W-:-:S04]  /*bf40*/  CS2R R6, SRZ ;  /* 0x0000000000067805 */ /* 0x000fc8000001ff00 */
[----:B------:R-:W-:-:S13]  /*bf50*/  PLOP3.LUT P0, PT, PT, PT, UP0, 0x80, 0x8 ;  /* 0x000000000008781c */ /* 0x000fda0003f0f008 */
[----:B------:R-:W-:Y:S05]  /*bf60*/  @P0 BRA `(.L_x_323) ;  /* 0x0000000000080947 */ /* 0x000fea0003800000 */
[----:B------:R-:W0:Y:S02]  /*bf70*/  LDC.64 R6, c[0x0][0x3d0] ;  /* 0x0000f400ff067b82 */ /* 0x000e240000000a00 */
[----:B0-----:R-:W5:Y:S02]  /*bf80*/  LDG.E.64 R6, desc[UR8][R6.64] ;  /* 0x0000000806067981 */ /* 0x001f64000c1e1b00 */
.L_x_323:
[----:B-1---5:R-:W-:Y:S02]  /*bf90*/  IADD3 R8, P1, P2, R6, R5, R13 ;  /* 0x0000000506087210 */ /* 0x022fe40007a3e00d */
[----:B------:R-:W-:-:S04]  /*bfa0*/  SHF.R.S32.HI R5, RZ, 0x1f, R5 ;  /* 0x0000001fff057819 */ /* 0x000fc80000011405 */
[----:B------:R-:W-:-:S07]  /*bfb0*/  IADD3.X R7, PT, PT, R7, R5, R2, P1, P2 ;  /* 0x0000000507077210 */ /* 0x000fce0000fe4402 */
.L_x_322:
[----:B------:R-:W-:Y:S05]  /*bfc0*/  BSYNC.RECONVERGENT B1 ;  /* 0x0000000000017941 */ /* 0x000fea0003800200 */
.L_x_319:
[C---:B------:R-:W-:Y:S01]  /*bfd0*/  ISETP.GE.AND P2, PT, R0.reuse, R43, PT ;  /* 0x0000002b0000720c */ /* 0x040fe20003f46270 */
[C---:B------:R-:W-:Y:S01]  /*bfe0*/  VIADD R12, R0.reuse, 0x160 ;  /* 0x00000160000c7836 */ /* 0x040fe20000000000 */
[----:B------:R-:W-:Y:S01]  /*bff0*/  LEA R5, R0, UR4, 0x2 ;  /* 0x0000000400057c11 */ /* 0x000fe2000f8e10ff */
[----:B------:R-:W-:Y:S10]  /*c000*/  BSSY.RECONVERGENT B1, `(.L_x_324) ;  /* 0x0000023000017945 */ /* 0x000ff40003800200 */
[----:B------:R-:W0:Y:S01]  /*c010*/  @!P2 LDS R9, [R5] ;  /* 0x000000000509a984 */ /* 0x000e220000000800 */
[----:B------:R-:W1:Y:S02]  /*c020*/  @!P2 LDC.64 R10, c[0x0][0x390] ;  /* 0x0000e400ff0aab82 */ /* 0x000e640000000a00 */
[----:B-1----:R-:W-:-:S04]  /*c030*/  @!P2 LEA R6, P1, R8, R10, 0x2 ;  /* 0x0000000a0806a211 */ /* 0x002fc800078210ff */
[----:B------:R-:W-:Y:S02]  /*c040*/  @!P2 LEA.HI.X R7, R8, R11, R7, 0x2, P1 ;  /* 0x0000000b0807a211 */ /* 0x000fe400008f1407 */
[----:B------:R-:W-:-:S03]  /*c050*/  ISETP.GE.AND P1, PT, R12, R15, PT ;  /* 0x0000000f0c00720c */ /* 0x000fc60003f26270 */
[----:B0-----:R0:W-:Y:S10]  /*c060*/  @!P2 STG.E desc[UR8][R6.64], R9 ;  /* 0x000000090600a986 */ /* 0x0011f4000c101908 */
[----:B------:R-:W-:Y:S05]  /*c070*/  @!P1 BRA `(.L_x_325) ;  /* 0x00000000002c9947 */ /* 0x000fea0003800000 */
[----:B------:R-:W-:Y:S01]  /*c080*/  BSSY.RECONVERGENT B2, `(.L_x_326) ;  /* 0x0000006000027945 */ /* 0x000fe20003800200 */
[----:B------:R-:W-:Y:S01]  /*c090*/  IMAD.IADD R8, R12, 0x1, -R15 ;  /* 0x000000010c087824 */ /* 0x000fe200078e0a0f */
[----:B0-----:R-:W-:Y:S02]  /*c0a0*/  CS2R R6, SRZ ;  /* 0x0000000000067805 */ /* 0x001fe4000001ff00 */
[----:B------:R-:W-:Y:S05]  /*c0b0*/  @P0 BRA `(.L_x_327) ;  /* 0x0000000000080947 */ /* 0x000fea0003800000 */
[----:B------:R-:W0:Y:S02]  /*c0c0*/  LDC.64 R6, c[0x0][0x3d0] ;  /* 0x0000f400ff067b82 */ /* 0x000e240000000a00 */
[----:B0-----:R-:W5:Y:S02]  /*c0d0*/  LDG.E.64 R6, desc[UR8][R6.64] ;  /* 0x0000000806067981 */ /* 0x001f64000c1e1b00 */
.L_x_327:
[----:B------:R-:W-:Y:S05]  /*c0e0*/  BSYNC.RECONVERGENT B2 ;  /* 0x0000000000027941 */ /* 0x000fea0003800200 */
.L_x_326:
[----:B-----5:R-:W-:Y:S02]  /*c0f0*/  IADD3 R10, P1, P2, R6, R8, R13 ;  /* 0x00000008060a7210 */ /* 0x020fe40007a3e00d */
[----:B------:R-:W-:-:S04]  /*c100*/  SHF.R.S32.HI R9, RZ, 0x1f, R8 ;  /* 0x0000001fff097819 */ /* 0x000fc80000011408 */
[----:B------:R-:W-:Y:S01]  /*c110*/  IADD3.X R7, PT, PT, R7, R9, R2, P1, P2 ;  /* 0x0000000907077210 */ /* 0x000fe20000fe4402 */
[----:B------:R-:W-:Y:S06]  /*c120*/  BRA `(.L_x_328) ;  /* 0x0000000000407947 */ /* 0x000fec0003800000 */
.L_x_325:
        /* <DEDUP_REMOVED lines=8> */
.L_x_330:
[----:B------:R-:W-:Y:S05]  /*c1b0*/  BSYNC.RECONVERGENT B2 ;  /* 0x0000000000027941 */ /* 0x000fea0003800200 */
.L_x_329:
[----:B------:R-:W0:Y:S01]  /*c1c0*/  LDCU.64 UR4, c[0x0][0x3c0] ;  /* 0x00007800ff0477ac */ /* 0x000e220008000a00 */
[----:B------:R-:W-:-:S04]  /*c1d0*/  IADD3 R6, P1, P2, R8, R12, R3 ;  /* 0x0000000c08067210 */ /* 0x000fc80007a3e003 */
[----:B------:R-:W-:Y:S02]  /*c1e0*/  LOP3.LUT R6, RZ, R6, RZ, 0x33, !PT ;  /* 0x00000006ff067212 */ /* 0x000fe400078e33ff */
[----:B------:R-:W-:Y:S02]  /*c1f0*/  IADD3.X R7, PT, PT, R9, RZ, R4, P1, P2 ;  /* 0x000000ff09077210 */ /* 0x000fe40000fe4404 */
[----:B0-----:R-:W-:Y:S02]  /*c200*/  IADD3 R10, P1, PT, R6, UR4, RZ ;  /* 0x00000004060a7c10 */ /* 0x001fe4000ff3e0ff */
[----:B------:R-:W-:-:S04]  /*c210*/  LOP3.LUT R6, RZ, R7, RZ, 0x33, !PT ;  /* 0x00000007ff067212 */ /* 0x000fc800078e33ff */
[----:B------:R-:W-:-:S07]  /*c220*/  IADD3.X R7, PT, PT, R6, UR5, RZ, P1, !PT ;  /* 0x0000000506077c10 */ /* 0x000fce0008ffe4ff */
.L_x_328:
[----:B------:R-:W-:Y:S05]  /*c230*/  BSYNC.RECONVERGENT B1 ;  /* 0x0000000000017941 */ /* 0x000fea0003800200 */
.L_x_324:
[----:B------:R-:W-:Y:S01]  /*c240*/  ISETP.GE.AND P2, PT, R12, R43, PT ;  /* 0x0000002b0c00720c */ /* 0x000fe20003f46270 */
[----:B------:R-:W-:Y:S01]  /*c250*/  VIADD R12, R0, 0x2c0 ;  /* 0x000002c0000c7836 */ /* 0x000fe20000000000 */
[----:B------:R-:W-:Y:S11]  /*c260*/  BSSY.RECONVERGENT B1, `(.L_x_331) ;  /* 0x0000023000017945 */ /* 0x000ff60003800200 */
[----:B------:R-:W0:Y:S01]  /*c270*/  @!P2 LDS R9, [R5+0x580] ;  /* 0x000580000509a984 */ /* 0x000e220000000800 */
        /* <DEDUP_REMOVED lines=12> */
.L_x_334:
[----:B------:R-:W-:Y:S05]  /*c340*/  BSYNC.RECONVERGENT B2 ;  /* 0x0000000000027941 */ /* 0x000fea0003800200 */
.L_x_333:
[----:B-----5:R-:W-:Y:S02]  /*c350*/  IADD3 R10, P1, P2, R6, R8, R13 ;  /* 0x00000008060a7210 */ /* 0x020fe40007a3e00d */
[----:B------:R-:W-:-:S04]  /*c360*/  SHF.R.S32.HI R9, RZ, 0x1f, R8 ;  /* 0x0000001fff097819 */ /* 0x000fc80000011408 */
[----:B------:R-:W-:Y:S01]  /*c370*/  IADD3.X R7, PT, PT, R7, R9, R2, P1, P2 ;  /* 0x0000000907077210 */ /* 0x000fe20000fe4402 */
[----:B------:R-:W-:Y:S06]  /*c380*/  BRA `(.L_x_335) ;  /* 0x0000000000407947 */ /* 0x000fec0003800000 */
.L_x_332:
        /* <DEDUP_REMOVED lines=8> */
.L_x_337:
[----:B------:R-:W-:Y:S05]  /*c410*/  BSYNC.RECONVERGENT B2 ;  /* 0x0000000000027941 */ /* 0x000fea0003800200 */
.L_x_336:
[----:B------:R-:W0:Y:S01]  /*c420*/  LDCU.64 UR4, c[0x0][0x3c0] ;  /* 0x00007800ff0477ac */ /* 0x000e220008000a00 */
[----:B------:R-:W-:-:S04]  /*c430*/  IADD3 R6, P1, P2, R8, R12, R3 ;  /* 0x0000000c08067210 */ /* 0x000fc80007a3e003 */
[----:B------:R-:W-:Y:S02]  /*c440*/  LOP3.LUT R6, RZ, R6, RZ, 0x33, !PT ;  /* 0x00000006ff067212 */ /* 0x000fe400078e33ff */
[----:B------:R-:W-:Y:S02]  /*c450*/  IADD3.X R7, PT, PT, R9, RZ, R4, P1, P2 ;  /* 0x000000ff09077210 */ /* 0x000fe40000fe4404 */
[----:B0-----:R-:W-:Y:S02]  /*c460*/  IADD3 R10, P1, PT, R6, UR4, RZ ;  /* 0x00000004060a7c10 */ /* 0x001fe4000ff3e0ff */
[----:B------:R-:W-:-:S04]  /*c470*/  LOP3.LUT R6, RZ, R7, RZ, 0x33, !PT ;  /* 0x00000007ff067212 */ /* 0x000fc800078e33ff */
[----:B------:R-:W-:-:S07]  /*c480*/  IADD3.X R7, PT, PT, R6, UR5, RZ, P1, !PT ;  /* 0x0000000506077c10 */ /* 0x000fce0008ffe4ff */
.L_x_335:
[----:B------:R-:W-:Y:S05]  /*c490*/  BSYNC.RECONVERGENT B1 ;  /* 0x0000000000017941 */ /* 0x000fea0003800200 */
.L_x_331:
        /* <DEDUP_REMOVED lines=16> */
.L_x_341:
[----:B------:R-:W-:Y:S05]  /*c5a0*/  BSYNC.RECONVERGENT B2 ;  /* 0x0000000000027941 */ /* 0x000fea0003800200 */
.L_x_340:
[----:B-----5:R-:W-:Y:S02]  /*c5b0*/  IADD3 R10, P1, P2, R6, R8, R13 ;  /* 0x00000008060a7210 */ /* 0x020fe40007a3e00d */
[----:B------:R-:W-:-:S04]  /*c5c0*/  SHF.R.S32.HI R9, RZ, 0x1f, R8 ;  /* 0x0000001fff097819 */ /* 0x000fc80000011408 */
[----:B------:R-:W-:Y:S01]  /*c5d0*/  IADD3.X R7, PT, PT, R7, R9, R2, P1, P2 ;  /* 0x0000000907077210 */ /* 0x000fe20000fe4402 */
[----:B------:R-:W-:Y:S06]  /*c5e0*/  BRA `(.L_x_342) ;  /* 0x0000000000407947 */ /* 0x000fec0003800000 */
.L_x_339:
        /* <DEDUP_REMOVED lines=8> */
.L_x_344:
[----:B------:R-:W-:Y:S05]  /*c670*/  BSYNC.RECONVERGENT B2 ;  /* 0x0000000000027941 */ /* 0x000fea0003800200 */
.L_x_343:
[----:B------:R-:W0:Y:S01]  /*c680*/  LDCU.64 UR4, c[0x0][0x3c0] ;  /* 0x00007800ff0477ac */ /* 0x000e220008000a00 */
[----:B------:R-:W-:-:S04]  /*c690*/  IADD3 R6, P1, P2, R8, R12, R3 ;  /* 0x0000000c08067210 */ /* 0x000fc80007a3e003 */
[----:B------:R-:W-:Y:S02]  /*c6a0*/  LOP3.LUT R6, RZ, R6, RZ, 0x33, !PT ;  /* 0x00000006ff067212 */ /* 0x000fe400078e33ff */
[----:B------:R-:W-:Y:S02]  /*c6b0*/  IADD3.X R7, PT, PT, R9, RZ, R4, P1, P2 ;  /* 0x000000ff09077210 */ /* 0x000fe40000fe4404 */
[----:B0-----:R-:W-:Y:S02]  /*c6c0*/  IADD3 R10, P1, PT, R6, UR4, RZ ;  /* 0x00000004060a7c10 */ /* 0x001fe4000ff3e0ff */
[----:B------:R-:W-:-:S04]  /*c6d0*/  LOP3.LUT R6, RZ, R7, RZ, 0x33, !PT ;  /* 0x00000007ff067212 */ /* 0x000fc800078e33ff */
[----:B------:R-:W-:-:S07]  /*c6e0*/  IADD3.X R7, PT, PT, R6, UR5, RZ, P1, !PT ;  /* 0x0000000506077c10 */ /* 0x000fce0008ffe4ff */
.L_x_342:
[----:B------:R-:W-:Y:S05]  /*c6f0*/  BSYNC.RECONVERGENT B1 ;  /* 0x0000000000017941 */ /* 0x000fea0003800200 */
.L_x_338:
        /* <DEDUP_REMOVED lines=16> */
.L_x_348:
[----:B------:R-:W-:Y:S05]  /*c800*/  BSYNC.RECONVERGENT B2 ;  /* 0x0000000000027941 */ /* 0x000fea0003800200 */
.L_x_347:
[----:B-----5:R-:W-:Y:S02]  /*c810*/  IADD3 R10, P1, P2, R6, R8, R13 ;  /* 0x00000008060a7210 */ /* 0x020fe40007a3e00d */
[----:B------:R-:W-:-:S04]  /*c820*/  SHF.R.S32.HI R9, RZ, 0x1f, R8 ;  /* 0x0000001fff097819 */ /* 0x000fc80000011408 */
[----:B------:R-:W-:Y:S01]  /*c830*/  IADD3.X R7, PT, PT, R7, R9, R2, P1, P2 ;  /* 0x0000000907077210 */ /* 0x000fe20000fe4402 */
[----:B------:R-:W-:Y:S06]  /*c840*/  BRA `(.L_x_349) ;  /* 0x0000000000407947 */ /* 0x000fec0003800000 */
.L_x_346:
        /* <DEDUP_REMOVED lines=8> */
.L_x_351:
[----:B------:R-:W-:Y:S05]  /*c8d0*/  BSYNC.RECONVERGENT B2 ;  /* 0x0000000000027941 */ /* 0x000fea0003800200 */
.L_x_350:
[----:B------:R-:W0:Y:S01]  /*c8e0*/  LDCU.64 UR4, c[0x0][0x3c0] ;  /* 0x00007800ff0477ac */ /* 0x000e220008000a00 */
[----:B------:R-:W-:-:S04]  /*c8f0*/  IADD3 R6, P1, P2, R8, R12, R3 ;  /* 0x0000000c08067210 */ /* 0x000fc80007a3e003 */
[----:B------:R-:W-:Y:S02]  /*c900*/  LOP3.LUT R6, RZ, R6, RZ, 0x33, !PT ;  /* 0x00000006ff067212 */ /* 0x000fe400078e33ff */
[----:B------:R-:W-:Y:S02]  /*c910*/  IADD3.X R7, PT, PT, R9, RZ, R4, P1, P2 ;  /* 0x000000ff09077210 */ /* 0x000fe40000fe4404 */
[----:B0-----:R-:W-:Y:S02]  /*c920*/  IADD3 R10, P1, PT, R6, UR4, RZ ;  /* 0x00000004060a7c10 */ /* 0x001fe4000ff3e0ff */
[----:B------:R-:W-:-:S04]  /*c930*/  LOP3.LUT R6, RZ, R7, RZ, 0x33, !PT ;  /* 0x00000007ff067212 */ /* 0x000fc800078e33ff */
[----:B------:R-:W-:-:S07]  /*c940*/  IADD3.X R7, PT, PT, R6, UR5, RZ, P1, !PT ;  /* 0x0000000506077c10 */ /* 0x000fce0008ffe4ff */
.L_x_349:
[----:B------:R-:W-:Y:S05]  /*c950*/  BSYNC.RECONVERGENT B1 ;  /* 0x0000000000017941 */ /* 0x000fea0003800200 */
.L_x_345:
        /* <DEDUP_REMOVED lines=16> */
.L_x_355:
[----:B------:R-:W-:Y:S05]  /*ca60*/  BSYNC.RECONVERGENT B2 ;  /* 0x0000000000027941 */ /* 0x000fea0003800200 */
.L_x_354:
[----:B-----5:R-:W-:Y:S02]  /*ca70*/  IADD3 R10, P1, P2, R6, R8, R13 ;  /* 0x00000008060a7210 */ /* 0x020fe40007a3e00d */
[----:B------:R-:W-:-:S04]  /*ca80*/  SHF.R.S32.HI R9, RZ, 0x1f, R8 ;  /* 0x0000001fff097819 */ /* 0x000fc80000011408 */
[----:B------:R-:W-:Y:S01]  /*ca90*/  IADD3.X R7, PT, PT, R7, R9, R2, P1, P2 ;  /* 0x0000000907077210 */ /* 0x000fe20000fe4402 */
[----:B------:R-:W-:Y:S06]  /*caa0*/  BRA `(.L_x_356) ;  /* 0x0000000000407947 */ /* 0x000fec0003800000 */
.L_x_353:
        /* <DEDUP_REMOVED lines=8> */
.L_x_358:
[----:B------:R-:W-:Y:S05]  /*cb30*/  BSYNC.RECONVERGENT B2 ;  /* 0x0000000000027941 */ /* 0x000fea0003800200 */
.L_x_357:
[----:B------:R-:W0:Y:S01]  /*cb40*/  LDCU.64 UR4, c[0x0][0x3c0] ;  /* 0x00007800ff0477ac */ /* 0x000e220008000a00 */
[----:B------:R-:W-:-:S04]  /*cb50*/  IADD3 R6, P1, P2, R8, R12, R3 ;  /* 0x0000000c08067210 */ /* 0x000fc80007a3e003 */
[----:B------:R-:W-:Y:S02]  /*cb60*/  LOP3.LUT R6, RZ, R6, RZ, 0x33, !PT ;  /* 0x00000006ff067212 */ /* 0x000fe400078e33ff */
[----:B------:R-:W-:Y:S02]  /*cb70*/  IADD3.X R7, PT, PT, R9, RZ, R4, P1, P2 ;  /* 0x000000ff09077210 */ /* 0x000fe40000fe4404 */
[----:B0-----:R-:W-:Y:S02]  /*cb80*/  IADD3 R10, P1, PT, R6, UR4, RZ ;  /* 0x00000004060a7c10 */ /* 0x001fe4000ff3e0ff */
[----:B------:R-:W-:-:S04]  /*cb90*/  LOP3.LUT R6, RZ, R7, RZ, 0x33, !PT ;  /* 0x00000007ff067212 */ /* 0x000fc800078e33ff */
[----:B------:R-:W-:-:S07]  /*cba0*/  IADD3.X R7, PT, PT, R6, UR5, RZ, P1, !PT ;  /* 0x0000000506077c10 */ /* 0x000fce0008ffe4ff */
.L_x_356:
[----:B------:R-:W-:Y:S05]  /*cbb0*/  BSYNC.RECONVERGENT B1 ;  /* 0x0000000000017941 */ /* 0x000fea0003800200 */
.L_x_352:
        /* <DEDUP_REMOVED lines=16> */
.L_x_362:
[----:B------:R-:W-:Y:S05]  /*ccc0*/  BSYNC.RECONVERGENT B2 ;  /* 0x0000000000027941 */ /* 0x000fea0003800200 */
.L_x_361:
[----:B-----5:R-:W-:Y:S02]  /*ccd0*/  IADD3 R10, P1, P2, R6, R8, R13 ;  /* 0x00000008060a7210 */ /* 0x020fe40007a3e00d */
[----:B------:R-:W-:-:S04]  /*cce0*/  SHF.R.S32.HI R9, RZ, 0x1f, R8 ;  /* 0x0000001fff097819 */ /* 0x000fc80000011408 */
[----:B------:R-:W-:Y:S01]  /*ccf0*/  IADD3.X R7, PT, PT, R7, R9, R2, P1, P2 ;  /* 0x0000000907077210 */ /* 0x000fe20000fe4402 */
[----:B------:R-:W-:Y:S06]  /*cd00*/  BRA `(.L_x_363) ;  /* 0x0000000000407947 */ /* 0x000fec0003800000 */
.L_x_360:
        /* <DEDUP_REMOVED lines=8> */
.L_x_365:
[----:B------:R-:W-:Y:S05]  /*cd90*/  BSYNC.RECONVERGENT B2 ;  /* 0x0000000000027941 */ /* 0x000fea0003800200 */
.L_x_364:
[----:B------:R-:W0:Y:S01]  /*cda0*/  LDCU.64 UR4, c[0x0][0x3c0] ;  /* 0x00007800ff0477ac */ /* 0x000e220008000a00 */
[----:B------:R-:W-:-:S04]  /*cdb0*/  IADD3 R6, P1, P2, R8, R12, R3 ;  /* 0x0000000c08067210 */ /* 0x000fc80007a3e003 */
[----:B------:R-:W-:Y:S02]  /*cdc0*/  LOP3.LUT R6, RZ, R6, RZ, 0x33, !PT ;  /* 0x00000006ff067212 */ /* 0x000fe400078e33ff */
[----:B------:R-:W-:Y:S02]  /*cdd0*/  IADD3.X R7, PT, PT, R9, RZ, R4, P1, P2 ;  /* 0x000000ff09077210 */ /* 0x000fe40000fe4404 */
[----:B0-----:R-:W-:Y:S02]  /*cde0*/  IADD3 R10, P1, PT, R6, UR4, RZ ;  /* 0x00000004060a7c10 */ /* 0x001fe4000ff3e0ff */
[----:B------:R-:W-:-:S04]  /*cdf0*/  LOP3.LUT R6, RZ, R7, RZ, 0x33, !PT ;  /* 0x00000007ff067212 */ /* 0x000fc800078e33ff */
[----:B------:R-:W-:-:S07]  /*ce00*/  IADD3.X R7, PT, PT, R6, UR5, RZ, P1, !PT ;  /* 0x0000000506077c10 */ /* 0x000fce0008ffe4ff */
.L_x_363:
[----:B------:R-:W-:Y:S05]  /*ce10*/  BSYNC.RECONVERGENT B1 ;  /* 0x0000000000017941 */ /* 0x000fea0003800200 */
.L_x_359:
        /* <DEDUP_REMOVED lines=16> */
.L_x_369:
[----:B------:R-:W-:Y:S05]  /*cf20*/  BSYNC.RECONVERGENT B2 ;  /* 0x0000000000027941 */ /* 0x000fea0003800200 */
.L_x_368:
[----:B-----5:R-:W-:Y:S02]  /*cf30*/  IADD3 R10, P1, P2, R6, R8, R13 ;  /* 0x00000008060a7210 */ /* 0x020fe40007a3e00d */
[----:B------:R-:W-:-:S04]  /*cf40*/  SHF.R.S32.HI R9, RZ, 0x1f, R8 ;  /* 0x0000001fff097819 */ /* 0x000fc80000011408 */
[----:B------:R-:W-:Y:S01]  /*cf50*/  IADD3.X R7, PT, PT, R7, R9, R2, P1, P2 ;  /* 0x0000000907077210 */ /* 0x000fe20000fe4402 */
[----:B------:R-:W-:Y:S06]  /*cf60*/  BRA `(.L_x_370) ;  /* 0x0000000000407947 */ /* 0x000fec0003800000 */
.L_x_367:
        /* <DEDUP_REMOVED lines=8> */
.L_x_372:
[----:B------:R-:W-:Y:S05]  /*cff0*/  BSYNC.RECONVERGENT B2 ;  /* 0x0000000000027941 */ /* 0x000fea0003800200 */
.L_x_371:
[----:B------:R-:W0:Y:S01]  /*d000*/  LDCU.64 UR4, c[0x0][0x3c0] ;  /* 0x00007800ff0477ac */ /* 0x000e220008000a00 */
[----:B------:R-:W-:-:S04]  /*d010*/  IADD3 R6, P1, P2, R8, R12, R3 ;  /* 0x0000000c08067210 */ /* 0x000fc80007a3e003 */
[----:B------:R-:W-:Y:S02]  /*d020*/  LOP3.LUT R6, RZ, R6, RZ, 0x33, !PT ;  /* 0x00000006ff067212 */ /* 0x000fe400078e33ff */
[----:B------:R-:W-:Y:S02]  /*d030*/  IADD3.X R7, PT, PT, R9, RZ, R4, P1, P2 ;  /* 0x000000ff09077210 */ /* 0x000fe40000fe4404 */
[----:B0-----:R-:W-:Y:S02]  /*d040*/  IADD3 R10, P1, PT, R6, UR4, RZ ;  /* 0x00000004060a7c10 */ /* 0x001fe4000ff3e0ff */
[----:B------:R-:W-:-:S04]  /*d050*/  LOP3.LUT R6, RZ, R7, RZ, 0x33, !PT ;  /* 0x00000007ff067212 */ /* 0x000fc800078e33ff */
[----:B------:R-:W-:-:S07]  /*d060*/  IADD3.X R7, PT, PT, R6, UR5, RZ, P1, !PT ;  /* 0x0000000506077c10 */ /* 0x000fce0008ffe4ff */
.L_x_370:
[----:B------:R-:W-:Y:S05]  /*d070*/  BSYNC.RECONVERGENT B1 ;  /* 0x0000000000017941 */ /* 0x000fea0003800200 */
.L_x_366:
        /* <DEDUP_REMOVED lines=16> */
.L_x_376:
[----:B------:R-:W-:Y:S05]  /*d180*/  BSYNC.RECONVERGENT B2 ;  /* 0x0000000000027941 */ /* 0x000fea0003800200 */
.L_x_375:
[----:B-----5:R-:W-:Y:S02]  /*d190*/  IADD3 R10, P1, P2, R6, R8, R13 ;  /* 0x00000008060a7210 */ /* 0x020fe40007a3e00d */
[----:B------:R-:W-:-:S04]  /*d1a0*/  SHF.R.S32.HI R9, RZ, 0x1f, R8 ;  /* 0x0000001fff097819 */ /* 0x000fc80000011408 */
[----:B------:R-:W-:Y:S01]  /*d1b0*/  IADD3.X R7, PT, PT, R7, R9, R2, P1, P2 ;  /* 0x0000000907077210 */ /* 0x000fe20000fe4402 */
[----:B------:R-:W-:Y:S06]  /*d1c0*/  BRA `(.L_x_377) ;  /* 0x0000000000407947 */ /* 0x000fec0003800000 */
.L_x_374:
        /* <DEDUP_REMOVED lines=8> */
.L_x_379:
[----:B------:R-:W-:Y:S05]  /*d250*/  BSYNC.RECONVERGENT B2 ;  /* 0x0000000000027941 */ /* 0x000fea0003800200 */
.L_x_378:
[----:B------:R-:W0:Y:S01]  /*d260*/  LDCU.64 UR4, c[0x0][0x3c0] ;  /* 0x00007800ff0477ac */ /* 0x000e220008000a00 */
[----:B------:R-:W-:-:S04]  /*d270*/  IADD3 R6, P1, P2, R8, R12, R3 ;  /* 0x0000000c08067210 */ /* 0x000fc80007a3e003 */
[----:B------:R-:W-:Y:S02]  /*d280*/  LOP3.LUT R6, RZ, R6, RZ, 0x33, !PT ;  /* 0x00000006ff067212 */ /* 0x000fe400078e33ff */
[----:B------:R-:W-:Y:S02]  /*d290*/  IADD3.X R7, PT, PT, R9, RZ, R4, P1, P2 ;  /* 0x000000ff09077210 */ /* 0x000fe40000fe4404 */
[----:B0-----:R-:W-:Y:S02]  /*d2a0*/  IADD3 R10, P1, PT, R6, UR4, RZ ;  /* 0x00000004060a7c10 */ /* 0x001fe4000ff3e0ff */
[----:B------:R-:W-:-:S04]  /*d2b0*/  LOP3.LUT R6, RZ, R7, RZ, 0x33, !PT ;  /* 0x00000007ff067212 */ /* 0x000fc800078e33ff */
[----:B------:R-:W-:-:S07]  /*d2c0*/  IADD3.X R7, PT, PT, R6, UR5, RZ, P1, !PT ;  /* 0x0000000506077c10 */ /* 0x000fce0008ffe4ff */
.L_x_377:
[----:B------:R-:W-:Y:S05]  /*d2d0*/  BSYNC.RECONVERGENT B1 ;  /* 0x0000000000017941 */ /* 0x000fea0003800200 */
.L_x_373:
        /* <DEDUP_REMOVED lines=16> */
.L_x_383:
[----:B------:R-:W-:Y:S05]  /*d3e0*/  BSYNC.RECONVERGENT B2 ;  /* 0x0000000000027941 */ /* 0x000fea0003800200 */
.L_x_382:
[----:B-----5:R-:W-:Y:S02]  /*d3f0*/  IADD3 R10, P1, P2, R6, R8, R13 ;  /* 0x00000008060a7210 */ /* 0x020fe40007a3e00d */
[----:B------:R-:W-:-:S04]  /*d400*/  SHF.R.S32.HI R9, RZ, 0x1f, R8 ;  /* 0x0000001fff097819 */ /* 0x000fc80000011408 */
[----:B------:R-:W-:Y:S01]  /*d410*/  IADD3.X R7, PT, PT, R7, R9, R2, P1, P2 ;  /* 0x0000000907077210 */ /* 0x000fe20000fe4402 */
[----:B------:R-:W-:Y:S06]  /*d420*/  BRA `(.L_x_384) ;  /* 0x0000000000407947 */ /* 0x000fec0003800000 */
.L_x_381:
        /* <DEDUP_REMOVED lines=8> */
.L_x_386:
[----:B------:R-:W-:Y:S05]  /*d4b0*/  BSYNC.RECONVERGENT B2 ;  /* 0x0000000000027941 */ /* 0x000fea0003800200 */
.L_x_385:
[----:B------:R-:W0:Y:S01]  /*d4c0*/  LDCU.64 UR4, c[0x0][0x3c0] ;  /* 0x00007800ff0477ac */ /* 0x000e220008000a00 */
[----:B------:R-:W-:-:S04]  /*d4d0*/  IADD3 R6, P1, P2, R8, R12, R3 ;  /* 0x0000000c08067210 */ /* 0x000fc80007a3e003 */
[----:B------:R-:W-:Y:S02]  /*d4e0*/  LOP3.LUT R6, RZ, R6, RZ, 0x33, !PT ;  /* 0x00000006ff067212 */ /* 0x000fe400078e33ff */
[----:B------:R-:W-:Y:S02]  /*d4f0*/  IADD3.X R7, PT, PT, R9, RZ, R4, P1, P2 ;  /* 0x000000ff09077210 */ /* 0x000fe40000fe4404 */
[----:B0-----:R-:W-:Y:S02]  /*d500*/  IADD3 R10, P1, PT, R6, UR4, RZ ;  /* 0x00000004060a7c10 */ /* 0x001fe4000ff3e0ff */
[----:B------:R-:W-:-:S04]  /*d510*/  LOP3.LUT R6, RZ, R7, RZ, 0x33, !PT ;  /* 0x00000007ff067212 */ /* 0x000fc800078e33ff */
[----:B------:R-:W-:-:S07]  /*d520*/  IADD3.X R7, PT, PT, R6, UR5, RZ, P1, !PT ;  /* 0x0000000506077c10 */ /* 0x000fce0008ffe4ff */
.L_x_384:
[----:B------:R-:W-:Y:S05]  /*d530*/  BSYNC.RECONVERGENT B1 ;  /* 0x0000000000017941 */ /* 0x000fea0003800200 */
.L_x_380:
        /* <DEDUP_REMOVED lines=16> */
.L_x_390:
[----:B------:R-:W-:Y:S05]  /*d640*/  BSYNC.RECONVERGENT B2 ;  /* 0x0000000000027941 */ /* 0x000fea0003800200 */
.L_x_389:
[----:B-----5:R-:W-:Y:S02]  /*d650*/  IADD3 R10, P1, P2, R6, R8, R13 ;  /* 0x00000008060a7210 */ /* 0x020fe40007a3e00d */
[----:B------:R-:W-:-:S04]  /*d660*/  SHF.R.S32.HI R9, RZ, 0x1f, R8 ;  /* 0x0000001fff097819 */ /* 0x000fc80000011408 */
[----:B------:R-:W-:Y:S01]  /*d670*/  IADD3.X R7, PT, PT, R7, R9, R2, P1, P2 ;  /* 0x0000000907077210 */ /* 0x000fe20000fe4402 */
[----:B------:R-:W-:Y:S06]  /*d680*/  BRA `(.L_x_391) ;  /* 0x0000000000407947 */ /* 0x000fec0003800000 */
.L_x_388:
        /* <DEDUP_REMOVED lines=8> */
.L_x_393:
[----:B------:R-:W-:Y:S05]  /*d710*/  BSYNC.RECONVERGENT B2 ;  /* 0x0000000000027941 */ /* 0x000fea0003800200 */
.L_x_392:
[----:B------:R-:W0:Y:S01]  /*d720*/  LDCU.64 UR4, c[0x0][0x3c0] ;  /* 0x00007800ff0477ac */ /* 0x000e220008000a00 */
[----:B------:R-:W-:-:S04]  /*d730*/  IADD3 R6, P1, P2, R8, R12, R3 ;  /* 0x0000000c08067210 */ /* 0x000fc80007a3e003 */
[----:B------:R-:W-:Y:S02]  /*d740*/  LOP3.LUT R6, RZ, R6, RZ, 0x33, !PT ;  /* 0x00000006ff067212 */ /* 0x000fe400078e33ff */
[----:B------:R-:W-:Y:S02]  /*d750*/  IADD3.X R7, PT, PT, R9, RZ, R4, P1, P2 ;  /* 0x000000ff09077210 */ /* 0x000fe40000fe4404 */
[----:B0-----:R-:W-:Y:S02]  /*d760*/  IADD3 R10, P1, PT, R6, UR4, RZ ;  /* 0x00000004060a7c10 */ /* 0x001fe4000ff3e0ff */
[----:B------:R-:W-:-:S04]  /*d770*/  LOP3.LUT R6, RZ, R7, RZ, 0x33, !PT ;  /* 0x00000007ff067212 */ /* 0x000fc800078e33ff */
[----:B------:R-:W-:-:S07]  /*d780*/  IADD3.X R7, PT, PT, R6, UR5, RZ, P1, !PT ;  /* 0x0000000506077c10 */ /* 0x000fce0008ffe4ff */
.L_x_391:
[----:B------:R-:W-:Y:S05]  /*d790*/  BSYNC.RECONVERGENT B1 ;  /* 0x0000000000017941 */ /* 0x000fea0003800200 */
.L_x_387:
        /* <DEDUP_REMOVED lines=16> */
.L_x_397:
[----:B------:R-:W-:Y:S05]  /*d8a0*/  BSYNC.RECONVERGENT B2 ;  /* 0x0000000000027941 */ /* 0x000fea0003800200 */
.L_x_396:
[----:B-----5:R-:W-:Y:S02]  /*d8b0*/  IADD3 R10, P1, P2, R6, R8, R13 ;  /* 0x00000008060a7210 */ /* 0x020fe40007a3e00d */
[----:B------:R-:W-:-:S04]  /*d8c0*/  SHF.R.S32.HI R9, RZ, 0x1f, R8 ;  /* 0x0000001fff097819 */ /* 0x000fc80000011408 */
[----:B------:R-:W-:Y:S01]  /*d8d0*/  IADD3.X R7, PT, PT, R7, R9, R2, P1, P2 ;  /* 0x0000000907077210 */ /* 0x000fe20000fe4402 */
[----:B------:R-:W-:Y:S06]  /*d8e0*/  BRA `(.L_x_398) ;  /* 0x0000000000407947 */ /* 0x000fec0003800000 */
.L_x_395:
        /* <DEDUP_REMOVED lines=8> */
.L_x_400:
[----:B------:R-:W-:Y:S05]  /*d970*/  BSYNC.RECONVERGENT B2 ;  /* 0x0000000000027941 */ /* 0x000fea0003800200 */
.L_x_399:
[----:B------:R-:W0:Y:S01]  /*d980*/  LDCU.64 UR4, c[0x0][0x3c0] ;  /* 0x00007800ff0477ac */ /* 0x000e220008000a00 */
[----:B------:R-:W-:-:S04]  /*d990*/  IADD3 R6, P1, P2, R8, R12, R3 ;  /* 0x0000000c08067210 */ /* 0x000fc80007a3e003 */
[----:B------:R-:W-:Y:S02]  /*d9a0*/  LOP3.LUT R6, RZ, R6, RZ, 0x33, !PT ;  /* 0x00000006ff067212 */ /* 0x000fe400078e33ff */
[----:B------:R-:W-:Y:S02]  /*d9b0*/  IADD3.X R7, PT, PT, R9, RZ, R4, P1, P2 ;  /* 0x000000ff09077210 */ /* 0x000fe40000fe4404 */
[----:B0-----:R-:W-:Y:S02]  /*d9c0*/  IADD3 R10, P1, PT, R6, UR4, RZ ;  /* 0x00000004060a7c10 */ /* 0x001fe4000ff3e0ff */
[----:B------:R-:W-:-:S04]  /*d9d0*/  LOP3.LUT R6, RZ, R7, RZ, 0x33, !PT ;  /* 0x00000007ff067212 */ /* 0x000fc800078e33ff */
[----:B------:R-:W-:-:S07]  /*d9e0*/  IADD3.X R7, PT, PT, R6, UR5, RZ, P1, !PT ;  /* 0x0000000506077c10 */ /* 0x000fce0008ffe4ff */
.L_x_398:
[----:B------:R-:W-:Y:S05]  /*d9f0*/  BSYNC.RECONVERGENT B1 ;  /* 0x0000000000017941 */ /* 0x000fea0003800200 */
.L_x_394:
        /* <DEDUP_REMOVED lines=16> */
.L_x_404:
[----:B------:R-:W-:Y:S05]  /*db00*/  BSYNC.RECONVERGENT B2 ;  /* 0x0000000000027941 */ /* 0x000fea0003800200 */
.L_x_403:
[----:B-----5:R-:W-:Y:S02]  /*db10*/  IADD3 R10, P1, P2, R6, R8, R13 ;  /* 0x00000008060a7210 */ /* 0x020fe40007a3e00d */
[----:B------:R-:W-:-:S04]  /*db20*/  SHF.R.S32.HI R9, RZ, 0x1f, R8 ;  /* 0x0000001fff097819 */ /* 0x000fc80000011408 */
[----:B------:R-:W-:Y:S01]  /*db30*/  IADD3.X R7, PT, PT, R7, R9, R2, P1, P2 ;  /* 0x0000000907077210 */ /* 0x000fe20000fe4402 */
[----:B------:R-:W-:Y:S06]  /*db40*/  BRA `(.L_x_405) ;  /* 0x0000000000407947 */ /* 0x000fec0003800000 */
.L_x_402:
        /* <DEDUP_REMOVED lines=8> */
.L_x_407:
[----:B------:R-:W-:Y:S05]  /*dbd0*/  BSYNC.RECONVERGENT B2 ;  /* 0x0000000000027941 */ /* 0x000fea0003800200 */
.L_x_406:
[----:B------:R-:W0:Y:S01]  /*dbe0*/  LDCU.64 UR4, c[0x0][0x3c0] ;  /* 0x00007800ff0477ac */ /* 0x000e220008000a00 */
[----:B------:R-:W-:-:S04]  /*dbf0*/  IADD3 R6, P1, P2, R8, R12, R3 ;  /* 0x0000000c08067210 */ /* 0x000fc80007a3e003 */
[----:B------:R-:W-:Y:S02]  /*dc00*/  LOP3.LUT R6, RZ, R6, RZ, 0x33, !PT ;  /* 0x00000006ff067212 */ /* 0x000fe400078e33ff */
[----:B------:R-:W-:Y:S02]  /*dc10*/  IADD3.X R7, PT, PT, R9, RZ, R4, P1, P2 ;  /* 0x000000ff09077210 */ /* 0x000fe40000fe4404 */
[----:B0-----:R-:W-:Y:S02]  /*dc20*/  IADD3 R10, P1, PT, R6, UR4, RZ ;  /* 0x00000004060a7c10 */ /* 0x001fe4000ff3e0ff */
[----:B------:R-:W-:-:S04]  /*dc30*/  LOP3.LUT R6, RZ, R7, RZ, 0x33, !PT ;  /* 0x00000007ff067212 */ /* 0x000fc800078e33ff */
[----:B------:R-:W-:-:S07]  /*dc40*/  IADD3.X R7, PT, PT, R6, UR5, RZ, P1, !PT ;  /* 0x0000000506077c10 */ /* 0x000fce0008ffe4ff */
.L_x_405:
[----:B------:R-:W-:Y:S05]  /*dc50*/  BSYNC.RECONVERGENT B1 ;  /* 0x0000000000017941 */ /* 0x000fea0003800200 */
.L_x_401:
        /* <DEDUP_REMOVED lines=16> */
.L_x_411:
[----:B------:R-:W-:Y:S05]  /*dd60*/  BSYNC.RECONVERGENT B2 ;  /* 0x0000000000027941 */ /* 0x000fea0003800200 */
.L_x_410:
[----:B-----5:R-:W-:Y:S02]  /*dd70*/  IADD3 R13, P1, P2, R6, R15, R13 ;  /* 0x0000000f060d7210 */ /* 0x020fe40007a3e00d */
[----:B------:R-:W-:-:S04]  /*dd80*/  SHF.R.S32.HI R15, RZ, 0x1f, R15 ;  /* 0x0000001fff0f7819 */ /* 0x000fc8000001140f */
[----:B------:R-:W-:Y:S01]  /*dd90*/  IADD3.X R0, PT, PT, R7, R15, R2, P1, P2 ;  /* 0x0000000f07007210 */ /* 0x000fe20000fe4402 */
[----:B------:R-:W-:Y:S06]  /*dda0*/  BRA `(.L_x_412) ;  /* 0x0000000000447947 */ /* 0x000fec0003800000 */
.L_x_409:
        /* <DEDUP_REMOVED lines=9> */
.L_x_414:
[----:B------:R-:W-:Y:S05]  /*de40*/  BSYNC.RECONVERGENT B2 ;  /* 0x0000000000027941 */ /* 0x000fea0003800200 */
.L_x_413:
[----:B------:R-:W0:Y:S01]  /*de50*/  LDCU.64 UR4, c[0x0][0x3c0] ;  /* 0x00007800ff0477ac */ /* 0x000e220008000a00 */
[----:B------:R-:W-:-:S04]  /*de60*/  IADD3 R0, P1, P2, R0, R8, R3 ;  /* 0x0000000800007210 */ /* 0x000fc80007a3e003 */
[----:B------:R-:W-:Y:S02]  /*de70*/  LOP3.LUT R0, RZ, R0, RZ, 0x33, !PT ;  /* 0x00000000ff007212 */ /* 0x000fe400078e33ff */
[----:B------:R-:W-:Y:S02]  /*de80*/  IADD3.X R4, PT, PT, R9, RZ, R4, P1, P2 ;  /* 0x000000ff09047210 */ /* 0x000fe40000fe4404 */
[----:B0-----:R-:W-:Y:S02]  /*de90*/  IADD3 R13, P1, PT, R0, UR4, RZ ;  /* 0x00000004000d7c10 */ /* 0x001fe4000ff3e0ff */
[----:B------:R-:W-:-:S04]  /*dea0*/  LOP3.LUT R0, RZ, R4, RZ, 0x33, !PT ;  /* 0x00000004ff007212 */ /* 0x000fc800078e33ff */
[----:B------:R-:W-:-:S07]  /*deb0*/  IADD3.X R0, PT, PT, R0, UR5, RZ, P1, !PT ;  /* 0x0000000500007c10 */ /* 0x000fce0008ffe4ff */
.L_x_412:
[----:B------:R-:W-:Y:S05]  /*dec0*/  BSYNC.RECONVERGENT B1 ;  /* 0x0000000000017941 */ /* 0x000fea0003800200 */
.L_x_408:
[----:B------:R-:W-:-:S13]  /*ded0*/  ISETP.GE.AND P2, PT, R8, R43, PT ;  /* 0x0000002b0800720c */ /* 0x000fda0003f46270 */
[----:B------:R-:W0:Y:S01]  /*dee0*/  @!P2 LDS R5, [R5+0x4780] ;  /* 0x004780000505a984 */ /* 0x000e220000000800 */
[----:B------:R-:W1:Y:S02]  /*def0*/  @!P2 LDC.64 R2, c[0x0][0x390] ;  /* 0x0000e400ff02ab82 */ /* 0x000e640000000a00 */
[----:B-1----:R-:W-:-:S04]  /*df00*/  @!P2 LEA R2, P1, R13, R2, 0x2 ;  /* 0x000000020d02a211 */ /* 0x002fc800078210ff */
[----:B------:R-:W-:-:S05]  /*df10*/  @!P2 LEA.HI.X R3, R13, R3, R0, 0x2, P1 ;  /* 0x000000030d03a211 */ /* 0x000fca00008f1400 */
[----:B0-----:R0:W-:Y:S04]  /*df20*/  @!P2 STG.E desc[UR8][R2.64], R5 ;  /* 0x000000050200a986 */ /* 0x0011e8000c101908 */
.L_x_305:
[----:B------:R-:W-:Y:S05]  /*df30*/  BSYNC.RECONVERGENT B0 ;  /* 0x0000000000007941 */ /* 0x000fea0003800200 */
.L_x_207:
[----:B------:R-:W2:Y:S02]  /*df40*/  S2R R0, SR_TID.X ;  /* 0x0000000000007919 */ /* 0x000ea40000002100 */
[----:B--2---:R-:W-:-:S13]  /*df50*/  ISETP.NE.AND P1, PT, R0, RZ, PT ;  /* 0x000000ff0000720c */ /* 0x004fda0003f25270 */
[----:B------:R-:W-:Y:S05]  /*df60*/  @P1 EXIT ;  /* 0x000000000000194d */ /* 0x000fea0003800000 */
[----:B------:R-:W2:Y:S02]  /*df70*/  LDCU.U8 UR4, c[0x0][0x3b9] ;  /* 0x00007720ff0477ac */ /* 0x000ea40008000000 */
[----:B--2---:R-:W-:-:S09]  /*df80*/  UISETP.NE.AND UP0, UPT, UR4, URZ, UPT ;  /* 0x000000ff0400728c */ /* 0x004fd2000bf05270 */
[----:B------:R-:W-:Y:S05]  /*df90*/  BRA.U !UP0, `(.L_x_415) ;  /* 0x00000001082c7547 */ /* 0x000fea000b800000 */
[----:B01----:R-:W0:Y:S01]  /*dfa0*/  LDC.64 R4, c[0x0][0x398] ;  /* 0x0000e600ff047b82 */ /* 0x003e220000000a00 */
[----:B------:R-:W-:Y:S01]  /*dfb0*/  BSSY.RECONVERGENT B0, `(.L_x_416) ;  /* 0x0000005000007945 */ /* 0x000fe20003800200 */
[----:B------:R-:W-:-:S03]  /*dfc0*/  CS2R R2, SRZ ;  /* 0x0000000000027805 */ /* 0x000fc6000001ff00 */
[----:B------:R-:W-:Y:S05]  /*dfd0*/  @P0 BRA `(.L_x_417) ;  /* 0x0000000000080947 */ /* 0x000fea0003800000 */
[----:B------:R-:W1:Y:S02]  /*dfe0*/  LDC.64 R2, c[0x0][0x3d0] ;  /* 0x0000f400ff027b82 */ /* 0x000e640000000a00 */
[----:B-1----:R-:W5:Y:S02]  /*dff0*/  LDG.E.64 R2, desc[UR8][R2.64] ;  /* 0x0000000802027981 */ /* 0x002f64000c1e1b00 */
.L_x_417:
[----:B------:R-:W-:Y:S05]  /*e000*/  BSYNC.RECONVERGENT B0 ;  /* 0x0000000000007941 */ /* 0x000fea0003800200 */
.L_x_416:
[----:B-----5:R-:W-:-:S04]  /*e010*/  IADD3 R2, P0, PT, R14, R2, RZ ;  /* 0x000000020e027210 */ /* 0x020fc80007f1e0ff */
[----:B------:R-:W-:-:S05]  /*e020*/  LEA.HI.X.SX32 R3, R14, R3, 0x1, P0 ;  /* 0x000000030e037211 */ /* 0x000fca00000f0eff */
[----:B0-----:R-:W-:Y:S01]  /*e030*/  STG.E.64 desc[UR8][R4.64], R2 ;  /* 0x0000000204007986 */ /* 0x001fe2000c101b08 */
[----:B------:R-:W-:Y:S05]  /*e040*/  EXIT ;  /* 0x000000000000794d */ /* 0x000fea0003800000 */
.L_x_415:
[----:B01----:R-:W0:Y:S01]  /*e050*/  LDC.64 R4, c[0x0][0x3d8] ;  /* 0x0000f600ff047b82 */ /* 0x003e220000000a00 */
[----:B------:R-:W-:Y:S01]  /*e060*/  BSSY.RECONVERGENT B0, `(.L_x_418) ;  /* 0x0000005000007945 */ /* 0x000fe20003800200 */
[----:B------:R-:W-:-:S03]  /*e070*/  CS2R R2, SRZ ;  /* 0x0000000000027805 */ /* 0x000fc6000001ff00 */
[----:B------:R-:W-:Y:S05]  /*e080*/  @P0 BRA `(.L_x_419) ;  /* 0x0000000000080947 */ /* 0x000fea0003800000 */
[----:B------:R-:W1:Y:S02]  /*e090*/  LDC.64 R2, c[0x0][0x3d0] ;  /* 0x0000f400ff027b82 */ /* 0x000e640000000a00 */
[----:B-1----:R-:W5:Y:S02]  /*e0a0*/  LDG.E.64 R2, desc[UR8][R2.64] ;  /* 0x0000000802027981 */ /* 0x002f64000c1e1b00 */
.L_x_419:
[----:B------:R-:W-:Y:S05]  /*e0b0*/  BSYNC.RECONVERGENT B0 ;  /* 0x0000000000007941 */ /* 0x000fea0003800200 */
.L_x_418:
[----:B-----5:R-:W-:-:S04]  /*e0c0*/  IADD3 R2, P0, PT, R14, R2, RZ ;  /* 0x000000020e027210 */ /* 0x020fc80007f1e0ff */
[----:B------:R-:W-:-:S05]  /*e0d0*/  LEA.HI.X.SX32 R3, R14, R3, 0x1, P0 ;  /* 0x000000030e037211 */ /* 0x000fca00000f0eff */
[----:B0-----:R-:W-:Y:S01]  /*e0e0*/  STG.E.64 desc[UR8][R4.64], R2 ;  /* 0x0000000204007986 */ /* 0x001fe2000c101b08 */
[----:B------:R-:W-:Y:S05]  /*e0f0*/  EXIT ;  /* 0x000000000000794d */ /* 0x000fea0003800000 */
.L_x_99:
[----:B------:R-:W-:Y:S01]  /*e100*/  BSSY B0, `(.L_x_420) ;  /* 0x0000006000007945 */ /* 0x000fe20003800000 */
[----:B------:R-:W-:Y:S01]  /*e110*/  PLOP3.LUT P0, PT, P0, PT, PT, 0x8, 0x80 ;  /* 0x000000000080781c */ /* 0x000fe2000070e170 */
[----:B------:R-:W-:-:S12]  /*e120*/  IMAD.MOV.U32 R14, RZ, RZ, -0x1 ;  /* 0xffffffffff0e7424 */ /* 0x000fd800078e00ff */
[----:B-----5:R-:W-:Y:S05]  /*e130*/  WARPSYNC.COLLECTIVE R14, `(.L_x_421) ;  /* 0x000000000e087348 */ /* 0x020fea0003c00000 */
[----:B------:R-:W-:Y:S01]  /*e140*/  VOTE.ANY P0, P0 ;  /* 0x0000000000ff7806 */ /* 0x000fe20000000100 */
[----:B-----5:R-:W-:-:S12]  /*e150*/  ENDCOLLECTIVE ;  /* 0x000000000000791b */ /* 0x020fd80003800000 */
.L_x_421:
[----:B------:R-:W-:Y:S05]  /*e160*/  BSYNC B0 ;  /* 0x0000000000007941 */ /* 0x000fea0003800000 */
.L_x_420:
[----:B------:R-:W-:Y:S05]  /*e170*/  BRA `(.L_x_422) ;  /* 0xffffff5400cc7947 */ /* 0x000fea000383ffff */
.L_x_101:
[----:B------:R-:W-:Y:S01]  /*e180*/  BSSY B0, `(.L_x_423) ;  /* 0x0000006000007945 */ /* 0x000fe20003800000 */
[----:B------:R-:W-:Y:S01]  /*e190*/  PLOP3.LUT P0, PT, P0, PT, PT, 0x8, 0x80 ;  /* 0x000000000080781c */ /* 0x000fe2000070e170 */
[----:B------:R-:W-:-:S12]  /*e1a0*/  IMAD.MOV.U32 R14, RZ, RZ, -0x1 ;  /* 0xffffffffff0e7424 */ /* 0x000fd800078e00ff */
[----:B-----5:R-:W-:Y:S05]  /*e1b0*/  WARPSYNC.COLLECTIVE R14, `(.L_x_424) ;  /* 0x000000000e087348 */ /* 0x020fea0003c00000 */
[----:B------:R-:W-:Y:S01]  /*e1c0*/  VOTE.ANY P0, P0 ;  /* 0x0000000000ff7806 */ /* 0x000fe20000000100 */
[----:B-----5:R-:W-:-:S12]  /*e1d0*/  ENDCOLLECTIVE ;  /* 0x000000000000791b */ /* 0x020fd80003800000 */
.L_x_424:
[----:B------:R-:W-:Y:S05]  /*e1e0*/  BSYNC B0 ;  /* 0x0000000000007941 */ /* 0x000fea0003800000 */
.L_x_423:
[----:B------:R-:W-:Y:S05]  /*e1f0*/  BRA `(.L_x_425) ;  /* 0xffffff5800287947 */ /* 0x000fea000383ffff */
.L_x_103:
[----:B------:R-:W0:Y:S01]  /*e200*/  S2R R23, SR_GEMASK ;  /* 0x0000000000177919 */ /* 0x000e220000003c00 */
[----:B------:R-:W-:Y:S01]  /*e210*/  BSSY B0, `(.L_x_426) ;  /* 0x0000006000007945 */ /* 0x000fe20003800000 */
[----:B------:R-:W-:Y:S01]  /*e220*/  PLOP3.LUT P1, PT, P0, PT, PT, 0x8, 0x80 ;  /* 0x000000000080781c */ /* 0x000fe2000072e170 */
[----:B------:R-:W-:-:S12]  /*e230*/  IMAD.MOV.U32 R14, RZ, RZ, -0x1 ;  /* 0xffffffffff0e7424 */ /* 0x000fd800078e00ff */
[----:B0----5:R-:W-:Y:S05]  /*e240*/  WARPSYNC.COLLECTIVE R14, `(.L_x_427) ;  /* 0x000000000e087348 */ /* 0x021fea0003c00000 */
[----:B------:R-:W-:Y:S01]  /*e250*/  VOTE.ANY R14, PT, P1 ;  /* 0x00000000000e7806 */ /* 0x000fe200008e0100 */
[----:B0----5:R-:W-:Y:S06]  /*e260*/  ENDCOLLECTIVE ;  /* 0x000000000000791b */ /* 0x021fec0003800000 */
.L_x_427:
[----:B------:R-:W-:Y:S05]  /*e270*/  BSYNC B0 ;  /* 0x0000000000007941 */ /* 0x000fea0003800000 */
.L_x_426:
[----:B------:R-:W-:Y:S01]  /*e280*/  LOP3.LUT R14, R14, 0x80000000, R23, 0xec, !PT ;  /* 0x800000000e0e7812 */ /* 0x000fe200078eec17 */
[----:B------:R-:W-:Y:S01]  /*e290*/  VIADD R45, R42, 0x2 ;  /* 0x000000022a2d7836 */ /* 0x000fe20000000000 */
[----:B------:R-:W-:Y:S01]  /*e2a0*/  ISETP.NE.AND P0, PT, R12, 0x65, PT ;  /* 0x000000650c00780c */ /* 0x000fe20003f05270 */
[----:B------:R-:W-:Y:S02]  /*e2b0*/  VIADD R44, R42, 0x4 ;  /* 0x000000042a2c7836 */ /* 0x000fe40000000000 */
[----:B------:R-:W-:Y:S02]  /*e2c0*/  VIADD R17, R14, 0xffffffff ;  /* 0xffffffff0e117836 */ /* 0x000fe40000000000 */
[----:B------:R-:W-:-:S03]  /*e2d0*/  VIADD R43, R42, 0x8 ;  /* 0x000000082a2b7836 */ /* 0x000fc60000000000 */
[----:B------:R-:W-:Y:S01]  /*e2e0*/  LOP3.LUT R52, R14, R17, RZ, 0xc, !PT ;  /* 0x000000110e347212 */ /* 0x000fe200078e0cff */
[----:B------:R-:W-:Y:S02]  /*e2f0*/  IMAD.MOV.U32 R17, RZ, RZ, 0x1 ;  /* 0x00000001ff117424 */ /* 0x000fe400078e00ff */
[----:B------:R-:W-:-:S03]  /*e300*/  IMAD.MOV.U32 R14, RZ, RZ, -0x1 ;  /* 0xffffffffff0e7424 */ /* 0x000fc600078e00ff */
[----:B------:R-:W0:Y:S02]  /*e310*/  POPC R52, R52 ;  /* 0x0000003400347309 */ /* 0x000e240000000000 */
[----:B0-----:R-:W-:-:S07]  /*e320*/  IMAD.MOV.U32 R16, RZ, RZ, R52 ;  /* 0x000000ffff107224 */ /* 0x001fce00078e0034 */
[----:B------:R-:W-:Y:S05]  /*e330*/  WARPSYNC.COLLECTIVE R14, `(.L_x_428) ;  /* 0x000000000e087348 */ /* 0x000fea0003c00000 */
[----:B------:R0:W1:Y:S02]  /*e340*/  SHFL.DOWN P1, R18, R13, R17, R16 ;  /* 0x080000110d127389 */ /* 0x0000640000020010 */
[----:B01----:R-:W-:Y:S05]  /*e350*/  ENDCOLLECTIVE ;  /* 0x000000000000791b */ /* 0x003fea0003800000 */
.L_x_428:
[----:B------:R-:W-:Y:S01]  /*e360*/  IMAD.MOV.U32 R17, RZ, RZ, 0x2 ;  /* 0x00000002ff117424 */ /* 0x000fe200078e00ff */
[----:B------:R-:W-:-:S04]  /*e370*/  ISETP.GE.AND P1, PT, R42, R52, PT ;  /* 0x000000342a00720c */ /* 0x000fc80003f26270 */
[----:B------:R-:W-:-:S05]  /*e380*/  SEL R18, R18, RZ, !P1 ;  /* 0x000000ff12127207 */ /* 0x000fca0004800000 */
[----:B------:R-:W-:-:S04]  /*e390*/  IMAD.IADD R19, R18, 0x1, R13 ;  /* 0x0000000112137824 */ /* 0x000fc800078e020d */
[----:B------:R-:W-:-:S07]  /*e3a0*/  IMAD.MOV.U32 R13, RZ, RZ, R19 ;  /* 0x000000ffff0d7224 */ /* 0x000fce00078e0013 */
[----:B------:R-:W-:Y:S05]  /*e3b0*/  WARPSYNC.COLLECTIVE R14, `(.L_x_429) ;  /* 0x000000000e087348 */ /* 0x000fea0003c00000 */
[----:B------:R0:W1:Y:S02]  /*e3c0*/  SHFL.DOWN P1, R18, R13, R17, R16 ;  /* 0x080000110d127389 */ /* 0x0000640000020010 */
[----:B01----:R-:W-:Y:S05]  /*e3d0*/  ENDCOLLECTIVE ;  /* 0x000000000000791b */ /* 0x003fea0003800000 */
.L_x_429:
[----:B------:R-:W-:Y:S01]  /*e3e0*/  IMAD.MOV.U32 R17, RZ, RZ, 0x4 ;  /* 0x00000004ff117424 */ /* 0x000fe200078e00ff */
[----:B------:R-:W-:-:S04]  /*e3f0*/  ISETP.GT.AND P1, PT, R45, R52, PT ;  /* 0x000000342d00720c */ /* 0x000fc80003f24270 */
[----:B------:R-:W-:-:S05]  /*e400*/  SEL R18, R18, RZ, !P1 ;  /* 0x000000ff12127207 */ /* 0x000fca0004800000 */
[----:B------:R-:W-:-:S04]  /*e410*/  IMAD.IADD R47, R19, 0x1, R18 ;  /* 0x00000001132f7824 */ /* 0x000fc800078e0212 */
[----:B------:R-:W-:-:S07]  /*e420*/  IMAD.MOV.U32 R13, RZ, RZ, R47 ;  /* 0x000000ffff0d7224 */ /* 0x000fce00078e002f */
[----:B------:R-:W-:Y:S05]  /*e430*/  WARPSYNC.COLLECTIVE R14, `(.L_x_430) ;  /* 0x000000000e087348 */ /* 0x000fea0003c00000 */
[----:B------:R0:W1:Y:S02]  /*e440*/  SHFL.DOWN P1, R18, R13, R17, R16 ;  /* 0x080000110d127389 */ /* 0x0000640000020010 */
[----:B01----:R-:W-:Y:S05]  /*e450*/  ENDCOLLECTIVE ;  /* 0x000000000000791b */ /* 0x003fea0003800000 */
.L_x_430:
[----:B------:R-:W-:Y:S01]  /*e460*/  IMAD.MOV.U32 R17, RZ, RZ, 0x8 ;  /* 0x00000008ff117424 */ /* 0x000fe200078e00ff */
[----:B------:R-:W-:-:S04]  /*e470*/  ISETP.GT.AND P1, PT, R44, R52, PT ;  /* 0x000000342c00720c */ /* 0x000fc80003f24270 */
[----:B------:R-:W-:-:S05]  /*e480*/  SEL R18, R18, RZ, !P1 ;  /* 0x000000ff12127207 */ /* 0x000fca0004800000 */
[----:B------:R-:W-:Y:S02]  /*e490*/  IMAD.IADD R51, R47, 0x1, R18 ;  /* 0x000000012f337824 */ /* 0x000fe400078e0212 */
[----:B------:R-:W-:Y:S02]  /*e4a0*/  VIADD R47, R42, 0x10 ;  /* 0x000000102a2f7836 */ /* 0x000fe40000000000 */
[----:B------:R-:W-:-:S07]  /*e4b0*/  IMAD.MOV.U32 R13, RZ, RZ, R51 ;  /* 0x000000ffff0d7224 */ /* 0x000fce00078e0033 */
[----:B------:R-:W-:Y:S05]  /*e4c0*/  WARPSYNC.COLLECTIVE R14, `(.L_x_431) ;  /* 0x000000000e087348 */ /* 0x000fea0003c00000 */
[----:B------:R0:W1:Y:S02]  /*e4d0*/  SHFL.DOWN P1, R18, R13, R17, R16 ;  /* 0x080000110d127389 */ /* 0x0000640000020010 */
[----:B01----:R-:W-:Y:S05]  /*e4e0*/  ENDCOLLECTIVE ;  /* 0x000000000000791b */ /* 0x003fea0003800000 */
.L_x_431:
        /* <DEDUP_REMOVED lines=8> */
.L_x_432:
[----:B------:R-:W-:Y:S05]  /*e570*/  WARPSYNC.COLLECTIVE R14, `(.L_x_433) ;  /* 0x000000000e087348 */ /* 0x000fea0003c00000 */
[----:B------:R-:W-:Y:S01]  /*e580*/  VOTE.ALL P0, P0 ;  /* 0x0000000000ff7806 */ /* 0x000fe20000000000 */
[----:B------:R-:W-:-:S12]  /*e590*/  ENDCOLLECTIVE ;  /* 0x000000000000791b */ /* 0x000fd80003800000 */
.L_x_433:
[----:B------:R-:W-:-:S04]  /*e5a0*/  ISETP.GT.AND P1, PT, R47, R52, PT ;  /* 0x000000342f00720c */ /* 0x000fc80003f24270 */
[----:B------:R-:W-:-:S05]  /*e5b0*/  SEL R18, R18, RZ, !P1 ;  /* 0x000000ff12127207 */ /* 0x000fca0004800000 */
[----:B------:R-:W-:Y:S02]  /*e5c0*/  IMAD.IADD R46, R19, 0x1, R18 ;  /* 0x00000001132e7824 */ /* 0x000fe400078e0212 */
[----:B------:R-:W0:Y:S02]  /*e5d0*/  LDC.64 R18, c[0x0][0x3a0] ;  /* 0x0000e800ff127b82 */ /* 0x000e240000000a00 */
[----:B0-----:R-:W-:-:S05]  /*e5e0*/  IADD3 R50, P1, PT, R18, 0x100, RZ ;  /* 0x0000010012327810 */ /* 0x001fca0007f3e0ff */
[----:B------:R-:W-:Y:S01]  /*e5f0*/  IMAD.X R51, RZ, RZ, R19, P1 ;  /* 0x000000ffff337224 */ /* 0x000fe200008e0613 */
[----:B------:R-:W-:Y:S07]  /*e600*/  BRA `(.L_x_434) ;  /* 0xffffff5400c07947 */ /* 0x000fee000383ffff */
.L_x_105:
[----:B------:R-:W-:Y:S01]  /*e610*/  BSSY B0, `(.L_x_435) ;  /* 0x0000006000007945 */ /* 0x000fe20003800000 */
[----:B------:R-:W-:Y:S01]  /*e620*/  PLOP3.LUT P0, PT, P0, PT, PT, 0x8, 0x80 ;  /* 0x000000000080781c */ /* 0x000fe2000070e170 */
[----:B------:R-:W-:-:S12]  /*e630*/  IMAD.MOV.U32 R14, RZ, RZ, -0x1 ;  /* 0xffffffffff0e7424 */ /* 0x000fd800078e00ff */
[----:B-----5:R-:W-:Y:S05]  /*e640*/  WARPSYNC.COLLECTIVE R14, `(.L_x_436) ;  /* 0x000000000e087348 */ /* 0x020fea0003c00000 */
[----:B------:R-:W-:Y:S01]  /*e650*/  VOTE.ANY P0, P0 ;  /* 0x0000000000ff7806 */ /* 0x000fe20000000100 */
[----:B-----5:R-:W-:-:S12]  /*e660*/  ENDCOLLECTIVE ;  /* 0x000000000000791b */ /* 0x020fd80003800000 */
.L_x_436:
[----:B------:R-:W-:Y:S05]  /*e670*/  BSYNC B0 ;  /* 0x0000000000007941 */ /* 0x000fea0003800000 */
.L_x_435:
[----:B------:R-:W-:Y:S05]  /*e680*/  BRA `(.L_x_437) ;  /* 0xffffff5400c87947 */ /* 0x000fea000383ffff */
.L_x_107:
[----:B------:R-:W-:Y:S01]  /*e690*/  BSSY B0, `(.L_x_438) ;  /* 0x0000006000007945 */ /* 0x000fe20003800000 */
[----:B------:R-:W-:Y:S01]  /*e6a0*/  PLOP3.LUT P0, PT, P0, PT, PT, 0x8, 0x80 ;  /* 0x000000000080781c */ /* 0x000fe2000070e170 */
[----:B------:R-:W-:-:S12]  /*e6b0*/  IMAD.MOV.U32 R14, RZ, RZ, -0x1 ;  /* 0xffffffffff0e7424 */ /* 0x000fd800078e00ff */
[----:B-----5:R-:W-:Y:S05]  /*e6c0*/  WARPSYNC.COLLECTIVE R14, `(.L_x_439) ;  /* 0x000000000e087348 */ /* 0x020fea0003c00000 */
[----:B------:R-:W-:Y:S01]  /*e6d0*/  VOTE.ANY P0, P0 ;  /* 0x0000000000ff7806 */ /* 0x000fe20000000100 */
[----:B-----5:R-:W-:-:S12]  /*e6e0*/  ENDCOLLECTIVE ;  /* 0x000000000000791b */ /* 0x020fd80003800000 */
.L_x_439:
[----:B------:R-:W-:Y:S05]  /*e6f0*/  BSYNC B0 ;  /* 0x0000000000007941 */ /* 0x000fea0003800000 */
.L_x_438:
[----:B------:R-:W-:Y:S05]  /*e700*/  BRA `(.L_x_440) ;  /* 0xffffff5800247947 */ /* 0x000fea000383ffff */
.L_x_109:
[----:B------:R-:W-:Y:S01]  /*e710*/  BSSY B0, `(.L_x_441) ;  /* 0x0000006000007945 */ /* 0x000fe20003800000 */
[----:B------:R-:W-:Y:S01]  /*e720*/  PLOP3.LUT P1, PT, P0, PT, PT, 0x8, 0x80 ;  /* 0x000000000080781c */ /* 0x000fe2000072e170 */
[----:B------:R-:W-:-:S12]  /*e730*/  IMAD.MOV.U32 R14, RZ, RZ, -0x1 ;  /* 0xffffffffff0e7424 */ /* 0x000fd800078e00ff */
[----:B-----5:R-:W-:Y:S05]  /*e740*/  WARPSYNC.COLLECTIVE R14, `(.L_x_442) ;  /* 0x000000000e087348 */ /* 0x020fea0003c00000 */
[----:B------:R-:W-:Y:S01]  /*e750*/  VOTE.ANY R14, PT, P1 ;  /* 0x00000000000e7806 */ /* 0x000fe200008e0100 */
[----:B-----5:R-:W-:Y:S06]  /*e760*/  ENDCOLLECTIVE ;  /* 0x000000000000791b */ /* 0x020fec0003800000 */
.L_x_442:
[----:B------:R-:W-:Y:S05]  /*e770*/  BSYNC B0 ;  /* 0x0000000000007941 */ /* 0x000fea0003800000 */
.L_x_441:
[----:B------:R-:W-:Y:S01]  /*e780*/  LOP3.LUT R14, R14, 0x80000000, R23, 0xec, !PT ;  /* 0x800000000e0e7812 */ /* 0x000fe200078eec17 */
[----:B------:R-:W-:-:S04]  /*e790*/  VIADD R21, R21, 0xffffffe0 ;  /* 0xffffffe015157836 */ /* 0x000fc80000000000 */
[----:B------:R-:W-:-:S05]  /*e7a0*/  VIADD R17, R14, 0xffffffff ;  /* 0xffffffff0e117836 */ /* 0x000fca0000000000 */
[----:B------:R-:W-:Y:S01]  /*e7b0*/  LOP3.LUT R52, R14, R17, RZ, 0xc, !PT ;  /* 0x000000110e347212 */ /* 0x000fe200078e0cff */
[----:B------:R-:W-:Y:S02]  /*e7c0*/  IMAD.MOV.U32 R17, RZ, RZ, 0x1 ;  /* 0x00000001ff117424 */ /* 0x000fe400078e00ff */
[----:B------:R-:W-:Y:S01]  /*e7d0*/  IMAD.MOV.U32 R14, RZ, RZ, -0x1 ;  /* 0xffffffffff0e7424 */ /* 0x000fe200078e00ff */
[----:B------:R0:W1:Y:S06]  /*e7e0*/  POPC R16, R52 ;  /* 0x0000003400107309 */ /* 0x00006c0000000000 */
[----:B01----:R-:W-:Y:S05]  /*e7f0*/  WARPSYNC.COLLECTIVE R14, `(.L_x_443) ;  /* 0x000000000e087348 */ /* 0x003fea0003c00000 */
[----:B-1----:R1:W2:Y:S02]  /*e800*/  SHFL.DOWN P1, R18, R13, R17, R16 ;  /* 0x080000110d127389 */ /* 0x0022a40000020010 */
[----:B012---:R-:W-:Y:S05]  /*e810*/  ENDCOLLECTIVE ;  /* 0x000000000000791b */ /* 0x007fea0003800000 */
.L_x_443:
[----:B------:R-:W-:Y:S01]  /*e820*/  ISETP.GE.AND P0, PT, R42, R16, PT ;  /* 0x000000102a00720c */ /* 0x000fe20003f06270 */
[----:B------:R-:W-:-:S03]  /*e830*/  IMAD.MOV.U32 R17, RZ, RZ, 0x2 ;  /* 0x00000002ff117424 */ /* 0x000fc600078e00ff */
[----:B------:R-:W-:Y:S02]  /*e840*/  SEL R18, R18, RZ, !P0 ;  /* 0x000000ff12127207 */ /* 0x000fe40004000000 */
[----:B------:R-:W-:-:S03]  /*e850*/  ISETP.GT.AND P0, PT, R45, R16, PT ;  /* 0x000000102d00720c */ /* 0x000fc60003f04270 */
[----:B------:R-:W-:-:S04]  /*e860*/  IMAD.IADD R47, R18, 0x1, R13 ;  /* 0x00000001122f7824 */ /* 0x000fc800078e020d */
[----:B------:R-:W-:-:S07]  /*e870*/  IMAD.MOV.U32 R13, RZ, RZ, R47 ;  /* 0x000000ffff0d7224 */ /* 0x000fce00078e002f */
[----:B------:R-:W-:Y:S05]  /*e880*/  WARPSYNC.COLLECTIVE R14, `(.L_x_444) ;  /* 0x000000000e087348 */ /* 0x000fea0003c00000 */
[----:B------:R0:W1:Y:S02]  /*e890*/  SHFL.DOWN P1, R18, R13, R17, R16 ;  /* 0x080000110d127389 */ /* 0x0000640000020010 */
[----:B01----:R-:W-:Y:S05]  /*e8a0*/  ENDCOLLECTIVE ;  /* 0x000000000000791b */ /* 0x003fea0003800000 */
.L_x_444:
[----:B------:R-:W-:Y:S01]  /*e8b0*/  IMAD.MOV.U32 R17, RZ, RZ, 0x4 ;  /* 0x00000004ff117424 */ /* 0x000fe200078e00ff */
[----:B------:R-:W-:Y:S02]  /*e8c0*/  SEL R18, R18, RZ, !P0 ;  /* 0x000000ff12127207 */ /* 0x000fe40004000000 */
[----:B------:R-:W-:-:S03]  /*e8d0*/  ISETP.GT.AND P0, PT, R44, R16, PT ;  /* 0x000000102c00720c */ /* 0x000fc60003f04270 */
[----:B------:R-:W-:-:S04]  /*e8e0*/  IMAD.IADD R53, R47, 0x1, R18 ;  /* 0x000000012f357824 */ /* 0x000fc800078e0212 */
[----:B------:R-:W-:-:S07]  /*e8f0*/  IMAD.MOV.U32 R13, RZ, RZ, R53 ;  /* 0x000000ffff0d7224 */ /* 0x000fce00078e0035 */
[----:B------:R-:W-:Y:S05]  /*e900*/  WARPSYNC.COLLECTIVE R14, `(.L_x_445) ;  /* 0x000000000e087348 */ /* 0x000fea0003c00000 */
[----:B------:R0:W1:Y:S02]  /*e910*/  SHFL.DOWN P1, R18, R13, R17, R16 ;  /* 0x080000110d127389 */ /* 0x0000640000020010 */
[----:B01----:R-:W-:Y:S05]  /*e920*/  ENDCOLLECTIVE ;  /* 0x000000000000791b */ /* 0x003fea0003800000 */
.L_x_445:
[----:B------:R-:W-:Y:S01]  /*e930*/  IMAD.MOV.U32 R17, RZ, RZ, 0x8 ;  /* 0x00000008ff117424 */ /* 0x000fe200078e00ff */
[----:B------:R-:W-:Y:S02]  /*e940*/  SEL R18, R18, RZ, !P0 ;  /* 0x000000ff12127207 */ /* 0x000fe40004000000 */
[----:B------:R-:W-:-:S03]  /*e950*/  ISETP.GT.AND P0, PT, R43, R16, PT ;  /* 0x000000102b00720c */ /* 0x000fc60003f04270 */
[----:B------:R-:W-:Y:S02]  /*e960*/  IMAD.IADD R52, R53, 0x1, R18 ;  /* 0x0000000135347824 */ /* 0x000fe400078e0212 */
[----:B------:R-:W-:Y:S02]  /*e970*/  VIADD R53, R42, 0x10 ;  /* 0x000000102a357836 */ /* 0x000fe40000000000 */
[----:B------:R-:W-:-:S07]  /*e980*/  IMAD.MOV.U32 R13, RZ, RZ, R52 ;  /* 0x000000ffff0d7224 */ /* 0x000fce00078e0034 */
[----:B------:R-:W-:Y:S05]  /*e990*/  WARPSYNC.COLLECTIVE R14, `(.L_x_446) ;  /* 0x000000000e087348 */ /* 0x000fea0003c00000 */
[----:B------:R0:W1:Y:S02]  /*e9a0*/  SHFL.DOWN P1, R18, R13, R17, R16 ;  /* 0x080000110d127389 */ /* 0x0000640000020010 */
[----:B01----:R-:W-:Y:S05]  /*e9b0*/  ENDCOLLECTIVE ;  /* 0x000000000000791b */ /* 0x003fea0003800000 */
.L_x_446:
        /* <DEDUP_REMOVED lines=8> */
.L_x_447:
[----:B------:R-:W-:Y:S02]  /*ea40*/  SEL R18, R18, RZ, !P0 ;  /* 0x000000ff12127207 */ /* 0x000fe40004000000 */
[----:B------:R-:W-:Y:S02]  /*ea50*/  ISETP.NE.AND P0, PT, R12, 0x65, PT ;  /* 0x000000650c00780c */ /* 0x000fe40003f05270 */
[----:B------:R-:W-:-:S11]  /*ea60*/  IADD3 R46, PT, PT, R47, R18, R46 ;  /* 0x000000122f2e7210 */ /* 0x000fd60007ffe02e */
[----:B------:R-:W-:Y:S05]  /*ea70*/  WARPSYNC.COLLECTIVE R14, `(.L_x_448) ;  /* 0x000000000e087348 */ /* 0x000fea0003c00000 */
[----:B------:R-:W-:Y:S01]  /*ea80*/  VOTE.ALL P0, P0 ;  /* 0x0000000000ff7806 */ /* 0x000fe20000000000 */
[----:B------:R-:W-:-:S12]  /*ea90*/  ENDCOLLECTIVE ;  /* 0x000000000000791b */ /* 0x000fd80003800000 */
.L_x_448:
[----:B------:R-:W-:Y:S05]  /*eaa0*/  BRA `(.L_x_449) ;  /* 0xffffff5400c07947 */ /* 0x000fea000383ffff */
.L_x_307:
[----:B------:R-:W-:Y:S01]  /*eab0*/  BSSY B1, `(.L_x_450) ;  /* 0x0000006000017945 */ /* 0x000fe20003800000 */
[----:B------:R-:W-:Y:S01]  /*eac0*/  PLOP3.LUT P0, PT, P0, PT, PT, 0x8, 0x80 ;  /* 0x000000000080781c */ /* 0x000fe2000070e170 */
[----:B------:R-:W-:-:S12]  /*ead0*/  IMAD.MOV.U32 R14, RZ, RZ, -0x1 ;  /* 0xffffffffff0e7424 */ /* 0x000fd800078e00ff */
[----:B-----5:R-:W-:Y:S05]  /*eae0*/  WARPSYNC.COLLECTIVE R14, `(.L_x_451) ;  /* 0x000000000e087348 */ /* 0x020fea0003c00000 */
[----:B------:R-:W-:Y:S01]  /*eaf0*/  VOTE.ANY P0, P0 ;  /* 0x0000000000ff7806 */ /* 0x000fe20000000100 */
[----:B-----5:R-:W-:-:S12]  /*eb00*/  ENDCOLLECTIVE ;  /* 0x000000000000791b */ /* 0x020fd80003800000 */
.L_x_451:
[----:B------:R-:W-:Y:S05]  /*eb10*/  BSYNC B1 ;  /* 0x0000000000017941 */ /* 0x000fea0003800000 */
.L_x_450:
[----:B------:R-:W-:Y:S05]  /*eb20*/  BRA `(.L_x_452) ;  /* 0xffffffbc00e47947 */ /* 0x000fea000383ffff */
.L_x_309:
[----:B------:R-:W-:Y:S01]  /*eb30*/  BSSY B1, `(.L_x_453) ;  /* 0x0000006000017945 */ /* 0x000fe20003800000 */
[----:B------:R-:W-:Y:S01]  /*eb40*/  PLOP3.LUT P0, PT, P0, PT, PT, 0x8, 0x80 ;  /* 0x000000000080781c */ /* 0x000fe2000070e170 */
[----:B------:R-:W-:-:S12]  /*eb50*/  IMAD.MOV.U32 R14, RZ, RZ, -0x1 ;  /* 0xffffffffff0e7424 */ /* 0x000fd800078e00ff */
[----:B-----5:R-:W-:Y:S05]  /*eb60*/  WARPSYNC.COLLECTIVE R14, `(.L_x_454) ;  /* 0x000000000e087348 */ /* 0x020fea0003c00000 */
[----:B------:R-:W-:Y:S01]  /*eb70*/  VOTE.ANY P0, P0 ;  /* 0x0000000000ff7806 */ /* 0x000fe20000000100 */
[----:B-----5:R-:W-:-:S12]  /*eb80*/  ENDCOLLECTIVE ;  /* 0x000000000000791b */ /* 0x020fd80003800000 */
.L_x_454:
[----:B------:R-:W-:Y:S05]  /*eb90*/  BSYNC B1 ;  /* 0x0000000000017941 */ /* 0x000fea0003800000 */
.L_x_453:
[----:B------:R-:W-:Y:S05]  /*eba0*/  BRA `(.L_x_455) ;  /* 0xffffffc000407947 */ /* 0x000fea000383ffff */
.L_x_311:
[----:B------:R-:W0:Y:S01]  /*ebb0*/  S2R R21, SR_GEMASK ;  /* 0x0000000000157919 */ /* 0x000e220000003c00 */
[----:B------:R-:W-:Y:S01]  /*ebc0*/  BSSY B1, `(.L_x_456) ;  /* 0x0000007000017945 */ /* 0x000fe20003800000 */
[----:B------:R-:W-:Y:S01]  /*ebd0*/  ISETP.NE.AND P0, PT, R12, 0x65, PT ;  /* 0x000000650c00780c */ /* 0x000fe20003f05270 */
[----:B------:R-:W-:Y:S01]  /*ebe0*/  IMAD.MOV.U32 R14, RZ, RZ, -0x1 ;  /* 0xffffffffff0e7424 */ /* 0x000fe200078e00ff */
[----:B------:R-:W-:-:S13]  /*ebf0*/  PLOP3.LUT P1, PT, P1, PT, PT, 0x8, 0x80 ;  /* 0x000000000080781c */ /* 0x000fda0000f2e170 */
[----:B0----5:R-:W-:Y:S05]  /*ec00*/  WARPSYNC.COLLECTIVE R14, `(.L_x_457) ;  /* 0x000000000e087348 */ /* 0x021fea0003c00000 */
[----:B------:R-:W-:Y:S01]  /*ec10*/  VOTE.ANY R14, PT, P1 ;  /* 0x00000000000e7806 */ /* 0x000fe200008e0100 */
[----:B0----5:R-:W-:Y:S06]  /*ec20*/  ENDCOLLECTIVE ;  /* 0x000000000000791b */ /* 0x021fec0003800000 */
.L_x_457:
[----:B------:R-:W-:Y:S05]  /*ec30*/  BSYNC B1 ;  /* 0x0000000000017941 */ /* 0x000fea0003800000 */
.L_x_456:
[----:B------:R-:W-:Y:S01]  /*ec40*/  LOP3.LUT R14, R14, 0x80000000, R21, 0xec, !PT ;  /* 0x800000000e0e7812 */ /* 0x000fe200078eec15 */
[C---:B------:R-:W-:Y:S02]  /*ec50*/  VIADD R45, R42.reuse, 0x2 ;  /* 0x000000022a2d7836 */ /* 0x040fe40000000000 */
[----:B------:R-:W-:Y:S02]  /*ec60*/  VIADD R22, R42, 0x4 ;  /* 0x000000042a167836 */ /* 0x000fe40000000000 */
[----:B------:R-:W-:-:S05]  /*ec70*/  VIADD R17, R14, 0xffffffff ;  /* 0xffffffff0e117836 */ /* 0x000fca0000000000 */
        /* <DEDUP_REMOVED lines=8> */
.L_x_458:
        /* <DEDUP_REMOVED lines=8> */
.L_x_459:
        /* <DEDUP_REMOVED lines=9> */
.L_x_460:
        /* <DEDUP_REMOVED lines=9> */
.L_x_461:
        /* <DEDUP_REMOVED lines=8> */
.L_x_462:
[----:B------:R-:W-:Y:S05]  /*ef20*/  WARPSYNC.COLLECTIVE R14, `(.L_x_463) ;  /* 0x000000000e087348 */ /* 0x000fea0003c00000 */
[----:B------:R-:W-:Y:S01]  /*ef30*/  VOTE.ALL P0, P0 ;  /* 0x0000000000ff7806 */ /* 0x000fe20000000000 */
[----:B------:R-:W-:-:S12]  /*ef40*/  ENDCOLLECTIVE ;  /* 0x000000000000791b */ /* 0x000fd80003800000 */
.L_x_463:
[----:B------:R-:W0:Y:S01]  /*ef50*/  LDC.64 R12, c[0x0][0x3a0] ;  /* 0x0000e800ff0c7b82 */ /* 0x000e220000000a00 */
[----:B------:R-:W-:-:S04]  /*ef60*/  ISETP.GT.AND P1, PT, R49, R52, PT ;  /* 0x000000343100720c */ /* 0x000fc80003f24270 */
[----:B------:R-:W-:-:S05]  /*ef70*/  SEL R18, R18, RZ, !P1 ;  /* 0x000000ff12127207 */ /* 0x000fca0004800000 */
[----:B------:R-:W-:Y:S01]  /*ef80*/  IMAD.IADD R46, R47, 0x1, R18 ;  /* 0x000000012f2e7824 */ /* 0x000fe200078e0212 */
[----:B0-----:R-:W-:-:S05]  /*ef90*/  IADD3 R48, P1, PT, R12, 0x100, RZ ;  /* 0x000001000c307810 */ /* 0x001fca0007f3e0ff */
[----:B------:R-:W-:Y:S01]  /*efa0*/  IMAD.X R49, RZ, RZ, R13, P1 ;  /* 0x000000ffff317224 */ /* 0x000fe200008e060d */
[----:B------:R-:W-:Y:S07]  /*efb0*/  BRA `(.L_x_464) ;  /* 0xffffffbc00d87947 */ /* 0x000fee000383ffff */
.L_x_313:
[----:B------:R-:W-:Y:S01]  /*efc0*/  BSSY B1, `(.L_x_465) ;  /* 0x0000006000017945 */ /* 0x000fe20003800000 */
[----:B------:R-:W-:Y:S01]  /*efd0*/  PLOP3.LUT P0, PT, P0, PT, PT, 0x8, 0x80 ;  /* 0x000000000080781c */ /* 0x000fe2000070e170 */
[----:B------:R-:W-:-:S12]  /*efe0*/  IMAD.MOV.U32 R14, RZ, RZ, -0x1 ;  /* 0xffffffffff0e7424 */ /* 0x000fd800078e00ff */
[----:B-----5:R-:W-:Y:S05]  /*eff0*/  WARPSYNC.COLLECTIVE R14, `(.L_x_466) ;  /* 0x000000000e087348 */ /* 0x020fea0003c00000 */
[----:B------:R-:W-:Y:S01]  /*f000*/  VOTE.ANY P0, P0 ;  /* 0x0000000000ff7806 */ /* 0x000fe20000000100 */
[----:B-----5:R-:W-:-:S12]  /*f010*/  ENDCOLLECTIVE ;  /* 0x000000000000791b */ /* 0x020fd80003800000 */
.L_x_466:
[----:B------:R-:W-:Y:S05]  /*f020*/  BSYNC B1 ;  /* 0x0000000000017941 */ /* 0x000fea0003800000 */
.L_x_465:
[----:B------:R-:W-:Y:S05]  /*f030*/  BRA `(.L_x_467) ;  /* 0xffffffbc00e07947 */ /* 0x000fea000383ffff */
.L_x_315:
[----:B------:R-:W-:Y:S01]  /*f040*/  BSSY B1, `(.L_x_468) ;  /* 0x0000006000017945 */ /* 0x000fe20003800000 */
[----:B------:R-:W-:Y:S01]  /*f050*/  PLOP3.LUT P0, PT, P0, PT, PT, 0x8, 0x80 ;  /* 0x000000000080781c */ /* 0x000fe2000070e170 */
[----:B------:R-:W-:-:S12]  /*f060*/  IMAD.MOV.U32 R14, RZ, RZ, -0x1 ;  /* 0xffffffffff0e7424 */ /* 0x000fd800078e00ff */
[----:B-----5:R-:W-:Y:S05]  /*f070*/  WARPSYNC.COLLECTIVE R14, `(.L_x_469) ;  /* 0x000000000e087348 */ /* 0x020fea0003c00000 */
[----:B------:R-:W-:Y:S01]  /*f080*/  VOTE.ANY P0, P0 ;  /* 0x0000000000ff7806 */ /* 0x000fe20000000100 */
[----:B-----5:R-:W-:-:S12]  /*f090*/  ENDCOLLECTIVE ;  /* 0x000000000000791b */ /* 0x020fd80003800000 */
.L_x_469:
[----:B------:R-:W-:Y:S05]  /*f0a0*/  BSYNC B1 ;  /* 0x0000000000017941 */ /* 0x000fea0003800000 */
.L_x_468:
[----:B------:R-:W-:Y:S05]  /*f0b0*/  BRA `(.L_x_470) ;  /* 0xffffffc0003c7947 */ /* 0x000fea000383ffff */
.L_x_317:
[----:B------:R-:W-:Y:S01]  /*f0c0*/  BSSY B1, `(.L_x_471) ;  /* 0x0000006000017945 */ /* 0x000fe20003800000 */
[----:B------:R-:W-:Y:S01]  /*f0d0*/  PLOP3.LUT P1, PT, P0, PT, PT, 0x8, 0x80 ;  /* 0x000000000080781c */ /* 0x000fe2000072e170 */
[----:B------:R-:W-:-:S12]  /*f0e0*/  IMAD.MOV.U32 R14, RZ, RZ, -0x1 ;  /* 0xffffffffff0e7424 */ /* 0x000fd800078e00ff */
[----:B-----5:R-:W-:Y:S05]  /*f0f0*/  WARPSYNC.COLLECTIVE R14, `(.L_x_472) ;  /* 0x000000000e087348 */ /* 0x020fea0003c00000 */
[----:B------:R-:W-:Y:S01]  /*f100*/  VOTE.ANY R14, PT, P1 ;  /* 0x00000000000e7806 */ /* 0x000fe200008e0100 */
[----:B-----5:R-:W-:Y:S06]  /*f110*/  ENDCOLLECTIVE ;  /* 0x000000000000791b */ /* 0x020fec0003800000 */
.L_x_472:
[----:B------:R-:W-:Y:S05]  /*f120*/  BSYNC B1 ;  /* 0x0000000000017941 */ /* 0x000fea0003800000 */
.L_x_471:
        /* <DEDUP_REMOVED lines=10> */
.L_x_473:
        /* <DEDUP_REMOVED lines=9> */
.L_x_474:
        /* <DEDUP_REMOVED lines=8> */
.L_x_475:
[----:B------:R-:W-:Y:S01]  /*f2e0*/  IMAD.MOV.U32 R17, RZ, RZ, 0x8 ;  /* 0x00000008ff117424 */ /* 0x000fe200078e00ff */
[----:B------:R-:W-:Y:S02]  /*f2f0*/  SEL R53, R18, RZ, !P0 ;  /* 0x000000ff12357207 */ /* 0x000fe40004000000 */
[----:B------:R-:W-:-:S03]  /*f300*/  ISETP.GT.AND P0, PT, R23, R16, PT ;  /* 0x000000101700720c */ /* 0x000fc60003f04270 */
[----:B------:R-:W-:Y:S02]  /*f310*/  IMAD.IADD R13, R52, 0x1, R53 ;  /* 0x00000001340d7824 */ /* 0x000fe400078e0235 */
[----:B------:R-:W-:-:S08]  /*f320*/  VIADD R52, R42, 0x10 ;  /* 0x000000102a347836 */ /* 0x000fd00000000000 */
[----:B------:R-:W-:Y:S05]  /*f330*/  WARPSYNC.COLLECTIVE R14, `(.L_x_476) ;  /* 0x000000000e087348 */ /* 0x000fea0003c00000 */
[----:B------:R0:W1:Y:S02]  /*f340*/  SHFL.DOWN P1, R18, R13, R17, R16 ;  /* 0x080000110d127389 */ /* 0x0000640000020010 */
[----:B01----:R-:W-:Y:S05]  /*f350*/  ENDCOLLECTIVE ;  /* 0x000000000000791b */ /* 0x003fea0003800000 */
.L_x_476:
        /* <DEDUP_REMOVED lines=8> */
.L_x_477:
[----:B------:R-:W-:Y:S02]  /*f3e0*/  SEL R18, R18, RZ, !P0 ;  /* 0x000000ff12127207 */ /* 0x000fe40004000000 */
[----:B------:R-:W-:Y:S02]  /*f3f0*/  ISETP.NE.AND P0, PT, R12, 0x65, PT ;  /* 0x000000650c00780c */ /* 0x000fe40003f05270 */
[----:B------:R-:W-:-:S11]  /*f400*/  IADD3 R46, PT, PT, R53, R18, R46 ;  /* 0x00000012352e7210 */ /* 0x000fd60007ffe02e */
[----:B------:R-:W-:Y:S05]  /*f410*/  WARPSYNC.COLLECTIVE R14, `(.L_x_478) ;  /* 0x000000000e087348 */ /* 0x000fea0003c00000 */
[----:B------:R-:W-:Y:S01]  /*f420*/  VOTE.ALL P0, P0 ;  /* 0x0000000000ff7806 */ /* 0x000fe20000000000 */
[----:B------:R-:W-:-:S12]  /*f430*/  ENDCOLLECTIVE ;  /* 0x000000000000791b */ /* 0x000fd80003800000 */
.L_x_478:
[----:B------:R-:W-:Y:S05]  /*f440*/  BRA `(.L_x_479) ;  /* 0xffffffbc00dc7947 */ /* 0x000fea000383ffff */
.L_x_480:
[----:B------:R-:W-:-:S00]  /*f450*/  BRA `(.L_x_480) ;  /* 0xfffffffc00fc7947 */ /* 0x000fc0000383ffff */
[----:B------:R-:W-:-:S00]  /*f460*/  NOP ;  /* 0x0000000000007918 */ /* 0x000fc00000000000 */
        /* <DEDUP_REMOVED lines=9> */
.L_x_1305:


//--------------------- .text._ZN3cub18CUB_300001_SM_10006detail6select23DeviceSelectSweepKernelINS2_10policy_hubIiiiLb0ELNS0_10SelectImplE2EE10Policy1000EPiN6thrust24THRUST_300001_SM_1000_NS6detail15normal_iteratorINSA_10device_ptrIiEEEESF_S8_NS0_13ScanTileStateIiLb1EEE7is_evenNS0_8NullTypeEiNS2_19streaming_context_tIiLb0EEELS5_2EEEvT0_T1_T2_T3_T4_T5_T6_T7_iT8_NS1_7vsmem_tE --------------------------
	.section	.text._ZN3cub18CUB_300001_SM_10006detail6select23DeviceSelectSweepKernelINS2_10policy_hubIiiiLb0ELNS0_10SelectImplE2EE10Policy1000EPiN6thrust24THRUST_300001_SM_1000_NS6detail15normal_iteratorINSA_10device_ptrIiEEEESF_S8_NS0_13ScanTileStateIiLb1EEE7is_evenNS0_8NullTypeEiNS2_19streaming_context_tIiLb0EEELS5_2EEEvT0_T1_T2_T3_T4_T5_T6_T7_iT8_NS1_7vsmem_tE,"ax",@progbits
	.align	128
        .global         _ZN3cub18CUB_300001_SM_10006detail6select23DeviceSelectSweepKernelINS2_10policy_hubIiiiLb0ELNS0_10SelectImplE2EE10Policy1000EPiN6thrust24THRUST_300001_SM_1000_NS6detail15normal_iteratorINSA_10device_ptrIiEEEESF_S8_NS0_13ScanTileStateIiLb1EEE7is_evenNS0_8NullTypeEiNS2_19streaming_context_tIiLb0EEELS5_2EEEvT0_T1_T2_T3_T4_T5_T6_T7_iT8_NS1_7vsmem_tE
        .type           _ZN3cub18CUB_300001_SM_10006detail6select23DeviceSelectSweepKernelINS2_10policy_hubIiiiLb0ELNS0_10SelectImplE2EE10Policy1000EPiN6thrust24THRUST_300001_SM_1000_NS6detail15normal_iteratorINSA_10device_ptrIiEEEESF_S8_NS0_13ScanTileStateIiLb1EEE7is_evenNS0_8NullTypeEiNS2_19streaming_context_tIiLb0EEELS5_2EEEvT0_T1_T2_T3_T4_T5_T6_T7_iT8_NS1_7vsmem_tE,@function
        .size           _ZN3cub18CUB_300001_SM_10006detail6select23DeviceSelectSweepKernelINS2_10policy_hubIiiiLb0ELNS0_10SelectImplE2EE10Policy1000EPiN6thrust24THRUST_300001_SM_1000_NS6detail15normal_iteratorINSA_10device_ptrIiEEEESF_S8_NS0_13ScanTileStateIiLb1EEE7is_evenNS0_8NullTypeEiNS2_19streaming_context_tIiLb0EEELS5_2EEEvT0_T1_T2_T3_T4_T5_T6_T7_iT8_NS1_7vsmem_tE,(.L_x_1306 - _ZN3cub18CUB_300001_SM_10006detail6select23DeviceSelectSweepKernelINS2_10policy_hubIiiiLb0ELNS0_10SelectImplE2EE10Policy1000EPiN6thrust24THRUST_300001_SM_1000_NS6detail15normal_iteratorINSA_10device_ptrIiEEEESF_S8_NS0_13ScanTileStateIiLb1EEE7is_evenNS0_8NullTypeEiNS2_19streaming_context_tIiLb0EEELS5_2EEEvT0_T1_T2_T3_T4_T5_T6_T7_iT8_NS1_7vsmem_tE)
        .other          _ZN3cub18CUB_300001_SM_10006detail6select23DeviceSelectSweepKernelINS2_10policy_hubIiiiLb0ELNS0_10SelectImplE2EE10Policy1000EPiN6thrust24THRUST_300001_SM_1000_NS6detail15normal_iteratorINSA_10device_ptrIiEEEESF_S8_NS0_13ScanTileStateIiLb1EEE7is_evenNS0_8NullTypeEiNS2_19streaming_context_tIiLb0EEELS5_2EEEvT0_T1_T2_T3_T4_T5_T6_T7_iT8_NS1_7vsmem_tE,@"STO_CUDA_ENTRY STV_DEFAULT"
_ZN3cub18CUB_300001_SM_10006detail6select23DeviceSelectSweepKernelINS2_10policy_hubIiiiLb0ELNS0_10SelectImplE2EE10Policy1000EPiN6thrust24THRUST_300001_SM_1000_NS6detail15normal_iteratorINSA_10device_ptrIiEEEESF_S8_NS0_13ScanTileStateIiLb1EEE7is_evenNS0_8NullTypeEiNS2_19streaming_context_tIiLb0EEELS5_2EEEvT0_T1_T2_T3_T4_T5_T6_T7_iT8_NS1_7vsmem_tE:
.text._ZN3cub18CUB_300001_SM_10006detail6select23DeviceSelectSweepKernelINS2_10policy_hubIiiiLb0ELNS0_10SelectImplE2EE10Policy1000EPiN6thrust24THRUST_300001_SM_1000_NS6detail15normal_iteratorINSA_10device_ptrIiEEEESF_S8_NS0_13ScanTileStateIiLb1EEE7is_evenNS0_8NullTypeEiNS2_19streaming_context_tIiLb0EEELS5_2EEEvT0_T1_T2_T3_T4_T5_T6_T7_iT8_NS1_7vsmem_tE:
[----:B------:R-:W-:Y:S01]  /*0000*/  LDC R1, c[0x0][0x37c] ;  /* 0x0000df00ff017b82 */ /* 0x000fe20000000800 */
[----:B------:R-:W0:Y:S07]  /*0010*/  S2R R3, SR_CTAID.Y ;  /* 0x0000000000037919 */ /* 0x000e2e0000002600 */
[----:B------:R-:W0:Y:S01]  /*0020*/  S2UR UR6, SR_CTAID.X ;  /* 0x00000000000679c3 */ /* 0x000e220000002500 */
[----:B------:R-:W1:Y:S01]  /*0030*/  LDCU UR4, c[0x0][0x3b0] ;  /* 0x00007600ff0477ac */ /* 0x000e620008000800 */
[----:B------:R-:W2:Y:S06]  /*0040*/  LDCU.64 UR8, c[0x0][0x358] ;  /* 0x00006b00ff0877ac */ /* 0x000eac0008000a00 */
[----:B------:R-:W0:Y:S01]  /*0050*/  LDC R0, c[0x0][0x374] ;  /* 0x0000dd00ff007b82 */ /* 0x000e220000000800 */
[----:B-1----:R-:W-:Y:S01]  /*0060*/  UIADD3 UR4, UPT, UPT, UR4, -0x1, URZ ;  /* 0xffffffff04047890 */ /* 0x002fe2000fffe0ff */
[----:B0-----:R-:W-:-:S04]  /*0070*/  IMAD R0, R0, UR6, R3 ;  /* 0x0000000600007c24 */ /* 0x001fc8000f8e0203 */
[C---:B------:R-:W-:Y:S01]  /*0080*/  IMAD R16, R0.reuse, 0x1340, RZ ;  /* 0x0000134000107824 */ /* 0x040fe200078e02ff */
[----:B------:R-:W-:-:S13]  /*0090*/  ISETP.GE.AND P0, PT, R0, UR4, PT ;  /* 0x0000000400007c0c */ /* 0x000fda000bf06270 */
[----:B--2---:R-:W-:Y:S05]  /*00a0*/  @P0 BRA `(.L_x_481) ;  /* 0x0000002c00d80947 */ /* 0x004fea0003800000 */
[----:B------:R-:W-:-:S13]  /*00b0*/  ISETP.NE.AND P0, PT, R0, RZ, PT ;  /* 0x000000ff0000720c */ /* 0x000fda0003f05270 */
[----:B------:R-:W-:Y:S05]  /*00c0*/  @P0 BRA `(.L_x_482) ;  /* 0x0000001000840947 */ /* 0x000fea0003800000 */
[----:B------:R-:W0:Y:S01]  /*00d0*/  S2R R0, SR_TID.X ;  /* 0x0000000000007919 */ /* 0x000e220000002100 */
[----:B------:R-:W1:Y:S08]  /*00e0*/  LDC.64 R2, c[0x0][0x380] ;  /* 0x0000e000ff027b82 */ /* 0x000e700000000a00 */
[----:B------:R-:W2:Y:S01]  /*00f0*/  LDC.64 R4, c[0x0][0x388] ;  /* 0x0000e200ff047b82 */ /* 0x000ea20000000a00 */
[----:B0-----:R-:W-:-:S04]  /*0100*/  IMAD R8, R0, 0xb, RZ ;  /* 0x0000000b00087824 */ /* 0x001fc800078e02ff */
[----:B-1----:R-:W-:-:S04]  /*0110*/  IMAD.WIDE.U32 R2, R8, 0x4, R2 ;  /* 0x0000000408027825 */ /* 0x002fc800078e0002 */
[----:B--2---:R-:W-:Y:S01]  /*0120*/  IMAD.WIDE.U32 R4, R8, 0x4, R4 ;  /* 0x0000000408047825 */ /* 0x004fe200078e0004 */
        /* <DEDUP_REMOVED lines=13> */
[----:B------:R-:W0:Y:S04]  /*0200*/  LDG.E R7, desc[UR8][R4.64+0x4] ;  /* 0x0000040804077981 */ /* 0x000e28000c1e1900 */
        /* <DEDUP_REMOVED lines=10> */
[----:B------:R-:W-:Y:S01]  /*02b0*/  UMOV UR4, 0x400 ;  /* 0x0000040000047882 */ /* 0x000fe20000000000 */
[----:B------:R-:W1:Y:S02]  /*02c0*/  S2R R41, SR_LANEID ;  /* 0x0000000000297919 */ /* 0x000e640000000000 */
[----:B-1----:R-:W-:Y:S01]  /*02d0*/  ULEA UR4, UR5, UR4, 0x18 ;  /* 0x0000000405047291 */ /* 0x002fe2000f8ec0ff */
[----:B------:R-:W1:Y:S01]  /*02e0*/  LDCU UR5, c[0x0][0x3ac] ;  /* 0x00007580ff0577ac */ /* 0x000e620008000800 */
[----:B------:R-:W-:-:S02]  /*02f0*/  ISETP.NE.AND P2, PT, R41, 0x1f, PT ;  /* 0x0000001f2900780c */ /* 0x000fc40003f45270 */
[----:B------:R-:W-:Y:S01]  /*0300*/  BAR.SYNC.DEFER_BLOCKING 0x0 ;  /* 0x0000000000007b1d */ /* 0x000fe20000010000 */
[----:B--2---:R-:W-:Y:S02]  /*0310*/  LOP3.LUT R6, R6, 0x1, RZ, 0xc0, !PT ;  /* 0x0000000106067812 */ /* 0x004fe400078ec0ff */
[----:B0-----:R-:W-:Y:S02]  /*0320*/  LOP3.LUT R2, R7, 0x1, RZ, 0xc0, !PT ;  /* 0x0000000107027812 */ /* 0x001fe400078ec0ff */
[----:B------:R-:W-:Y:S02]  /*0330*/  LOP3.LUT R31, R6, 0x1, RZ, 0x3c, !PT ;  /* 0x00000001061f7812 */ /* 0x000fe400078e3cff */
[----:B---3--:R-:W-:Y:S02]  /*0340*/  LOP3.LUT R3, R20, 0x1, RZ, 0xc0, !PT ;  /* 0x0000000114037812 */ /* 0x008fe400078ec0ff */
[----:B------:R-:W-:Y:S02]  /*0350*/  LOP3.LUT R22, R2, 0x1, RZ, 0x3c, !PT ;  /* 0x0000000102167812 */ /* 0x000fe400078e3cff */
[----:B------:R-:W-:-:S02]  /*0360*/  LOP3.LUT R29, R3, 0x1, RZ, 0x3c, !PT ;  /* 0x00000001031d7812 */ /* 0x000fc400078e3cff */
[----:B----4-:R-:W-:Y:S01]  /*0370*/  LOP3.LUT R24, R24, 0x1, RZ, 0xc0, !PT ;  /* 0x0000000118187812 */ /* 0x010fe200078ec0ff */
[----:B------:R-:W-:Y:S01]  /*0380*/  IMAD.IADD R40, R31, 0x1, R22 ;  /* 0x000000011f287824 */ /* 0x000fe200078e0216 */
[----:B-----5:R-:W-:Y:S02]  /*0390*/  LOP3.LUT R21, R21, 0x1, RZ, 0xc0, !PT ;  /* 0x0000000115157812 */ /* 0x020fe400078ec0ff */
[----:B------:R-:W-:Y:S01]  /*03a0*/  LOP3.LUT R34, R24, 0x1, RZ, 0x3c, !PT ;  /* 0x0000000118227812 */ /* 0x000fe200078e3cff */
[----:B------:R-:W-:Y:S01]  /*03b0*/  IMAD.IADD R33, R29, 0x1, R40 ;  /* 0x000000011d217824 */ /* 0x000fe200078e0228 */
[----:B------:R-:W-:Y:S02]  /*03c0*/  LOP3.LUT R26, R26, 0x1, RZ, 0xc0, !PT ;  /* 0x000000011a1a7812 */ /* 0x000fe400078ec0ff */
[----:B------:R-:W-:Y:S02]  /*03d0*/  LOP3.LUT R35, R21, 0x1, RZ, 0x3c, !PT ;  /* 0x0000000115237812 */ /* 0x000fe400078e3cff */
        /* <DEDUP_REMOVED lines=13> */
[----:B------:R-:W-:Y:S02]  /*04b0*/  IADD3 R38, PT, PT, R30, R27, R38 ;  /* 0x0000001b1e267210 */ /* 0x000fe40007ffe026 */
[----:B------:R-:W-:Y:S02]  /*04c0*/  ISETP.NE.AND P3, PT, R6, RZ, PT ;  /* 0x000000ff0600720c */ /* 0x000fe40003f65270 */
[----:B------:R-:W-:Y:S02]  /*04d0*/  IADD3 R42, PT, PT, R4, R25, R38 ;  /* 0x00000019042a7210 */ /* 0x000fe40007ffe026 */
[----:B------:R-:W-:Y:S02]  /*04e0*/  ISETP.NE.AND P5, PT, R2, RZ, PT ;  /* 0x000000ff0200720c */ /* 0x000fe40003fa5270 */
[----:B------:R-:W-:Y:S01]  /*04f0*/  ISETP.NE.AND P6, PT, R3, RZ, PT ;  /* 0x000000ff0300720c */ /* 0x000fe20003fc5270 */
[----:B------:R-:W0:Y:S01]  /*0500*/  SHFL.UP P0, R5, R42, 0x1, RZ ;  /* 0x042000002a057989 */ /* 0x000e2200000000ff */
[----:B------:R-:W-:Y:S01]  /*0510*/  ISETP.NE.AND P4, PT, R37, RZ, PT ;  /* 0x000000ff2500720c */ /* 0x000fe20003f85270 */
[----:B0-----:R-:W-:-:S05]  /*0520*/  @P0 IMAD.IADD R5, R42, 0x1, R5 ;  /* 0x000000012a050824 */ /* 0x001fca00078e0205 */
[----:B------:R-:W0:Y:S02]  /*0530*/  SHFL.UP P0, R4, R5, 0x2, RZ ;  /* 0x0440000005047989 */ /* 0x000e2400000000ff */
[----:B0-----:R-:W-:-:S05]  /*0540*/  @P0 IMAD.IADD R4, R5, 0x1, R4 ;  /* 0x0000000105040824 */ /* 0x001fca00078e0204 */
[----:B------:R-:W0:Y:S02]  /*0550*/  SHFL.UP P0, R7, R4, 0x4, RZ ;  /* 0x0480000004077989 */ /* 0x000e2400000000ff */
[----:B0-----:R-:W-:Y:S01]  /*0560*/  @P0 IMAD.IADD R7, R4, 0x1, R7 ;  /* 0x0000000104070824 */ /* 0x001fe200078e0207 */
[----:B------:R-:W-:-:S04]  /*0570*/  @!P2 SHF.R.U32.HI R4, RZ, 0x3, R0 ;  /* 0x00000003ff04a819 */ /* 0x000fc80000011600 */
[----:B------:R-:W0:Y:S01]  /*0580*/  SHFL.UP P0, R44, R7, 0x8, RZ ;  /* 0x05000000072c7989 */ /* 0x000e2200000000ff */
[----:B------:R-:W-:Y:S01]  /*0590*/  @!P2 LOP3.LUT R46, R4, 0x7c, RZ, 0xc0, !PT ;  /* 0x0000007c042ea812 */ /* 0x000fe200078ec0ff */
[----:B0-----:R-:W-:Y:S01]  /*05a0*/  @P0 IMAD.IADD R44, R7, 0x1, R44 ;  /* 0x00000001072c0824 */ /* 0x001fe200078e022c */
[----:B------:R-:W-:Y:S02]  /*05b0*/  ISETP.NE.AND P0, PT, R41, RZ, PT ;  /* 0x000000ff2900720c */ /* 0x000fe40003f05270 */
[----:B------:R-:W-:Y:S02]  /*05c0*/  SHF.R.U32.HI R41, RZ, 0x5, R0 ;  /* 0x00000005ff297819 */ /* 0x000fe40000011600 */
[----:B------:R-:W0:Y:S02]  /*05d0*/  SHFL.UP P1, R43, R44, 0x10, RZ ;  /* 0x060000002c2b7989 */ /* 0x000e2400000200ff */
[----:B0-----:R-:W-:Y:S01]  /*05e0*/  @P1 IMAD.IADD R43, R44, 0x1, R43 ;  /* 0x000000012c2b1824 */ /* 0x001fe200078e022b */
[----:B------:R-:W-:-:S03]  /*05f0*/  ISETP.NE.AND P1, PT, R41, 0x2, PT ;  /* 0x000000022900780c */ /* 0x000fc60003f25270 */
[----:B------:R-:W-:Y:S01]  /*0600*/  IMAD.IADD R42, R43, 0x1, -R42 ;  /* 0x000000012b2a7824 */ /* 0x000fe200078e0a2a */
[----:B------:R-:W-:Y:S01]  /*0610*/  @!P2 STS [R46+UR4], R43 ;  /* 0x0000002b2e00a988 */ /* 0x000fe20008000804 */
[----:B------:R-:W-:Y:S01]  /*0620*/  BAR.SYNC.DEFER_BLOCKING 0x0 ;  /* 0x0000000000007b1d */ /* 0x000fe20000010000 */
[----:B------:R-:W-:Y:S02]  /*0630*/  ISETP.NE.AND P2, PT, R41, 0xd, PT ;  /* 0x0000000d2900780c */ /* 0x000fe40003f45270 */
[----:B------:R-:W-:Y:S02]  /*0640*/  SEL R42, R42, RZ, P0 ;  /* 0x000000ff2a2a7207 */ /* 0x000fe40000000000 */
[----:B------:R-:W-:Y:S01]  /*0650*/  ISETP.NE.AND P0, PT, R26, RZ, PT ;  /* 0x000000ff1a00720c */ /* 0x000fe20003f05270 */
[----:B------:R-:W0:Y:S02]  /*0660*/  LDS.128 R4, [UR4] ;  /* 0x00000004ff047984 */ /* 0x000e240008000c00 */
        /* <DEDUP_REMOVED lines=8> */
[----:B------:R-:W-:Y:S02]  /*06f0*/  SEL R2, R3, R2, !P1 ;  /* 0x0000000203027207 */ /* 0x000fe40004800000 */
[----:B------:R-:W-:Y:S01]  /*0700*/  ISETP.NE.AND P1, PT, R41, 0x5, PT ;  /* 0x000000052900780c */ /* 0x000fe20003f25270 */
[----:B0-----:R-:W-:-:S04]  /*0710*/  IMAD.IADD R4, R3, 0x1, R4 ;  /* 0x0000000103047824 */ /* 0x001fc800078e0204 */
        /* <DEDUP_REMOVED lines=15> */
[----:B------:R-:W0:Y:S01]  /*0810*/  LDS.64 R2, [UR4+0x30] ;  /* 0x00003004ff027984 */ /* 0x000e220008000a00 */
[----:B------:R-:W-:Y:S01]  /*0820*/  ISETP.NE.AND P1, PT, R41, 0xa, PT ;  /* 0x0000000a2900780c */ /* 0x000fe20003f25270 */
[----:B------:R-:W-:-:S03]  /*0830*/  IMAD.IADD R6, R6, 0x1, R5 ;  /* 0x0000000106067824 */ /* 0x000fc600078e0205 */
[----:B------:R-:W-:Y:S01]  /*0840*/  SEL R43, R5, R43, !P1 ;  /* 0x0000002b052b7207 */ /* 0x000fe20004800000 */
[----:B------:R-:W-:Y:S01]  /*0850*/  IMAD.IADD R7, R7, 0x1, R6 ;  /* 0x0000000107077824 */ /* 0x000fe200078e0206 */
[----:B------:R-:W-:-:S04]  /*0860*/  ISETP.NE.AND P1, PT, R41, 0xb, PT ;  /* 0x0000000b2900780c */ /* 0x000fc80003f25270 */
[----:B------:R-:W-:Y:S02]  /*0870*/  SEL R43, R6, R43, !P1 ;  /* 0x0000002b062b7207 */ /* 0x000fe40004800000 */
[----:B------:R-:W-:-:S04]  /*0880*/  ISETP.NE.AND P1, PT, R41, 0xc, PT ;  /* 0x0000000c2900780c */ /* 0x000fc80003f25270 */
[C---:B------:R-:W-:Y:S02]  /*0890*/  SEL R43, R7.reuse, R43, !P1 ;  /* 0x0000002b072b7207 */ /* 0x040fe40004800000 */
[----:B------:R-:W-:Y:S01]  /*08a0*/  ISETP.GE.U32.AND P1, PT, R0, 0x20, PT ;  /* 0x000000200000780c */ /* 0x000fe20003f26070 */
[----:B0-----:R-:W-:-:S04]  /*08b0*/  IMAD.IADD R2, R7, 0x1, R2 ;  /* 0x0000000107027824 */ /* 0x001fc800078e0202 */
[----:B------:R-:W-:Y:S01]  /*08c0*/  IMAD.IADD R3, R3, 0x1, R2 ;  /* 0x0000000103037824 */ /* 0x000fe200078e0202 */
[----:B------:R-:W-:Y:S02]  /*08d0*/  SEL R43, R2, R43, !P2 ;  /* 0x0000002b022b7207 */ /* 0x000fe40005000000 */
[----:B------:R-:W-:Y:S02]  /*08e0*/  ISETP.NE.AND P2, PT, R24, RZ, PT ;  /* 0x000000ff1800720c */ /* 0x000fe40003f45270 */
[----:B------:R-:W-:Y:S02]  /*08f0*/  SEL R43, R43, RZ, P1 ;  /* 0x000000ff2b2b7207 */ /* 0x000fe40000800000 */
[----:B------:R-:W-:Y:S02]  /*0900*/  IADD3 R5, PT, PT, -R3, 0x1340, RZ ;  /* 0x0000134003057810 */ /* 0x000fe40007ffe1ff */
[----:B------:R-:W-:Y:S01]  /*0910*/  ISETP.NE.AND P1, PT, R21, RZ, PT ;  /* 0x000000ff1500720c */ /* 0x000fe20003f25270 */
[----:B------:R-:W-:-:S02]  /*0920*/  IMAD.IADD R43, R43, 0x1, R42 ;  /* 0x000000012b2b7824 */ /* 0x000fc400078e022a */
[--C-:B------:R-:W-:Y:S02]  /*0930*/  IMAD.IADD R21, R0, 0x1, -R5.reuse ;  /* 0x0000000100157824 */ /* 0x100fe400078e0a05 */
[----:B------:R-:W-:Y:S01]  /*0940*/  IMAD.IADD R2, R43, 0x1, R5 ;  /* 0x000000012b027824 */ /* 0x000fe200078e0205 */
[C---:B------:R-:W-:Y:S01]  /*0950*/  IADD3 R6, PT, PT, R8.reuse, -R43, -R31 ;  /* 0x8000002b08067210 */ /* 0x040fe20007ffe81f */
[C-C-:B------:R-:W-:Y:S01]  /*0960*/  IMAD.IADD R4, R8.reuse, 0x1, -R43.reuse ;  /* 0x0000000108047824 */ /* 0x140fe200078e0a2b */
[----:B------:R-:W-:Y:S01]  /*0970*/  IADD3 R40, PT, PT, R8, -R40, -R43 ;  /* 0x8000002808287210 */ /* 0x000fe20007ffe82b */
[----:B------:R-:W-:Y:S02]  /*0980*/  IMAD.IADD R31, R31, 0x1, R2 ;  /* 0x000000011f1f7824 */ /* 0x000fe400078e0202 */
[----:B------:R-:W-:Y:S01]  /*0990*/  VIADD R6, R6, 0x1 ;  /* 0x0000000106067836 */ /* 0x000fe20000000000 */
[----:B------:R-:W-:Y:S01]  /*09a0*/  SEL R4, R2, R4, !P3 ;  /* 0x0000000402047207 */ /* 0x000fe20005800000 */
[----:B------:R-:W-:Y:S01]  /*09b0*/  VIADD R40, R40, 0x2 ;  /* 0x0000000228287836 */ /* 0x000fe20000000000 */
[----:B------:R-:W-:Y:S01]  /*09c0*/  ISETP.NE.AND P3, PT, R32, RZ, PT ;  /* 0x000000ff2000720c */ /* 0x000fe20003f65270 */
[----:B------:R-:W-:Y:S01]  /*09d0*/  IMAD.IADD R2, R22, 0x1, R31 ;  /* 0x0000000116027824 */ /* 0x000fe200078e021f */
[----:B------:R-:W-:Y:S01]  /*09e0*/  SEL R22, R31, R6, !P5 ;  /* 0x000000061f167207 */ /* 0x000fe20006800000 */
[--C-:B------:R-:W-:Y:S01]  /*09f0*/  IMAD.IADD R33, R33, 0x1, R43.reuse ;  /* 0x0000000121217824 */ /* 0x100fe200078e022b */
[----:B------:R-:W-:Y:S01]  /*0a00*/  ISETP.NE.AND P5, PT, R0, RZ, PT ;  /* 0x000000ff0000720c */ /* 0x000fe20003fa5270 */
[----:B------:R-:W-:Y:S01]  /*0a10*/  IMAD.IADD R43, R38, 0x1, R43 ;  /* 0x00000001262b7824 */ /* 0x000fe200078e022b */
[----:B------:R-:W-:Y:S01]  /*0a20*/  SEL R40, R2, R40, !P6 ;  /* 0x0000002802287207 */ /* 0x000fe20007000000 */
[----:B------:R-:W-:Y:S01]  /*0a30*/  IMAD.IADD R2, R29, 0x1, R2 ;  /* 0x000000011d027824 */ /* 0x000fe200078e0202 */
[----:B------:R-:W-:Y:S01]  /*0a40*/  LOP3.LUT R31, RZ, R0, RZ, 0x33, !PT ;  /* 0x00000000ff1f7212 */ /* 0x000fe200078e33ff */
[--C-:B------:R-:W-:Y:S01]  /*0a50*/  IMAD.IADD R6, R34, 0x1, R33.reuse ;  /* 0x0000000122067824 */ /* 0x100fe200078e0221 */
[----:B------:R-:W-:Y:S01]  /*0a60*/  IADD3 R33, PT, PT, R8, 0x3, -R33 ;  /* 0x0000000308217810 */ /* 0x000fe20007ffe821 */
[----:B------:R-:W-:Y:S01]  /*0a70*/  IMAD.IADD R34, R34, 0x1, R2 ;  /* 0x0000000122227824 */ /* 0x000fe200078e0202 */
[----:B------:R-:W-:Y:S01]  /*0a80*/  ISETP.NE.AND P6, PT, R36, RZ, PT ;  /* 0x000000ff2400720c */ /* 0x000fe20003fc5270 */
[C---:B------:R-:W-:Y:S01]  /*0a90*/  IMAD.IADD R29, R35.reuse, 0x1, R6 ;  /* 0x00000001231d7824 */ /* 0x040fe200078e0206 */
[----:B------:R-:W-:Y:S01]  /*0aa0*/  SEL R33, R2, R33, !P2 ;  /* 0x0000002102217207 */ /* 0x000fe20005000000 */
[----:B------:R-:W-:Y:S01]  /*0ab0*/  IMAD.IADD R35, R35, 0x1, R34 ;  /* 0x0000000123237824 */ /* 0x000fe200078e0222 */
[----:B------:R-:W-:-:S02]  /*0ac0*/  ISETP.GE.AND P2, PT, R0, R5, PT ;  /* 0x000000050000720c */ /* 0x000fc40003f46270 */
[C---:B------:R-:W-:Y:S02]  /*0ad0*/  IADD3 R7, PT, PT, R8.reuse, 0x4, -R6 ;  /* 0x0000000408077810 */ /* 0x040fe40007ffe806 */
[--C-:B------:R-:W-:Y:S01]  /*0ae0*/  IADD3 R2, PT, PT, R8, 0x5, -R29.reuse ;  /* 0x0000000508027810 */ /* 0x100fe20007ffe81d */
[----:B------:R-:W-:Y:S01]  /*0af0*/  IMAD.IADD R29, R20, 0x1, R29 ;  /* 0x00000001141d7824 */ /* 0x000fe200078e021d */
[----:B------:R-:W-:Y:S01]  /*0b00*/  SEL R24, R34, R7, !P1 ;  /* 0x0000000722187207 */ /* 0x000fe20004800000 */
[----:B------:R-:W-:Y:S01]  /*0b10*/  IMAD.IADD R20, R20, 0x1, R35 ;  /* 0x0000000114147824 */ /* 0x000fe200078e0223 */
[----:B------:R-:W0:Y:S01]  /*0b20*/  @!P5 LDC.64 R6, c[0x0][0x3a0] ;  /* 0x0000e800ff06db82 */ /* 0x000e220000000a00 */
[----:B------:R-:W-:Y:S02]  /*0b30*/  SEL R26, R35, R2, !P0 ;  /* 0x00000002231a7207 */ /* 0x000fe40004000000 */
[----:B------:R-:W-:Y:S02]  /*0b40*/  ISETP.NE.AND P0, PT, R28, RZ, PT ;  /* 0x000000ff1c00720c */ /* 0x000fe40003f05270 */
[----:B-1----:R-:W-:Y:S01]  /*0b50*/  @!P2 VIADD R21, R31, UR5 ;  /* 0x000000051f15ac36 */ /* 0x002fe20008000000 */
[C---:B------:R-:W-:Y:S01]  /*0b60*/  IADD3 R28, PT, PT, R8.reuse, 0x9, -R43 ;  /* 0x00000009081c7810 */ /* 0x040fe20007ffe82b */
[C---:B------:R-:W-:Y:S01]  /*0b70*/  IMAD.IADD R31, R23.reuse, 0x1, R29 ;  /* 0x00000001171f7824 */ /* 0x040fe200078e021d */
[C---:B------:R-:W-:Y:S01]  /*0b80*/  IADD3 R43, PT, PT, R8.reuse, -R43, -R25 ;  /* 0x8000002b082b7210 */ /* 0x040fe20007ffe819 */
[----:B------:R-:W-:Y:S01]  /*0b90*/  IMAD.IADD R23, R23, 0x1, R20 ;  /* 0x0000000117177824 */ /* 0x000fe200078e0214 */
[----:B------:R-:W-:-:S02]  /*0ba0*/  IADD3 R29, PT, PT, R8, 0x6, -R29 ;  /* 0x00000006081d7810 */ /* 0x000fc40007ffe81d */
[C---:B------:R-:W-:Y:S01]  /*0bb0*/  IADD3 R2, PT, PT, R8.reuse, 0x7, -R31 ;  /* 0x0000000708027810 */ /* 0x040fe20007ffe81f */
[----:B------:R-:W-:Y:S01]  /*0bc0*/  VIADD R43, R43, 0xa ;  /* 0x0000000a2b2b7836 */ /* 0x000fe20000000000 */
[----:B------:R-:W-:Y:S01]  /*0bd0*/  IADD3 R8, PT, PT, R8, -R31, -R27 ;  /* 0x8000001f08087210 */ /* 0x000fe20007ffe81b */
[----:B------:R-:W-:Y:S01]  /*0be0*/  IMAD.IADD R27, R27, 0x1, R23 ;  /* 0x000000011b1b7824 */ /* 0x000fe200078e0217 */
[----:B------:R-:W-:Y:S02]  /*0bf0*/  SEL R29, R20, R29, !P4 ;  /* 0x0000001d141d7207 */ /* 0x000fe40006000000 */
[----:B------:R-:W-:Y:S01]  /*0c00*/  ISETP.NE.AND P1, PT, R39, RZ, PT ;  /* 0x000000ff2700720c */ /* 0x000fe20003f25270 */
[----:B------:R-:W-:Y:S01]  /*0c10*/  VIADD R20, R8, 0x8 ;  /* 0x0000000808147836 */ /* 0x000fe20000000000 */
[----:B------:R-:W-:Y:S01]  /*0c20*/  SEL R8, R23, R2, !P3 ;  /* 0x0000000217087207 */ /* 0x000fe20005800000 */
[----:B------:R-:W-:Y:S01]  /*0c30*/  @!P5 IMAD.MOV.U32 R2, RZ, RZ, 0x65 ;  /* 0x00000065ff02d424 */ /* 0x000fe200078e00ff */
[----:B------:R-:W-:Y:S01]  /*0c40*/  LEA R23, R4, UR4, 0x2 ;  /* 0x0000000404177c11 */ /* 0x000fe2000f8e10ff */
[----:B------:R-:W-:Y:S01]  /*0c50*/  IMAD.IADD R30, R30, 0x1, R27 ;  /* 0x000000011e1e7824 */ /* 0x000fe200078e021b */
[----:B------:R-:W-:-:S02]  /*0c60*/  LEA R22, R22, UR4, 0x2 ;  /* 0x0000000416167c11 */ /* 0x000fc4000f8e10ff */
[----:B0-----:R0:W-:Y:S01]  /*0c70*/  @!P5 ST.E.64.STRONG.GPU desc[UR8][R6.64+0x100], R2 ;  /* 0x000100020600d985 */ /* 0x0011e2000c10fb08 */
[----:B------:R-:W-:Y:S01]  /*0c80*/  @!P0 IMAD.IADD R43, R25, 0x1, R30 ;  /* 0x00000001192b8824 */ /* 0x000fe200078e021e */
[----:B------:R-:W-:Y:S01]  /*0c90*/  LEA R25, R40, UR4, 0x2 ;  /* 0x0000000428197c11 */ /* 0x000fe2000f8e10ff */
[----:B------:R-:W-:Y:S01]  /*0ca0*/  BAR.SYNC.DEFER_BLOCKING 0x0 ;  /* 0x0000000000007b1d */ /* 0x000fe20000010000 */
[----:B------:R-:W-:Y:S02]  /*0cb0*/  SEL R20, R27, R20, !P6 ;  /* 0x000000141b147207 */ /* 0x000fe40007000000 */
[----:B------:R-:W-:Y:S02]  /*0cc0*/  LEA R4, R33, UR4, 0x2 ;  /* 0x0000000421047c11 */ /* 0x000fe4000f8e10ff */
[----:B------:R-:W-:Y:S01]  /*0cd0*/  LEA R27, R24, UR4, 0x2 ;  /* 0x00000004181b7c11 */ /* 0x000fe2000f8e10ff */
[----:B------:R-:W-:Y:S01]  /*0ce0*/  VIADD R24, R0, 0xfc0 ;  /* 0x00000fc000187836 */ /* 0x000fe20000000000 */
[----:B------:R-:W-:-:S02]  /*0cf0*/  SEL R28, R30, R28, !P1 ;  /* 0x0000001c1e1c7207 */ /* 0x000fc40004800000 */
[----:B------:R-:W-:Y:S01]  /*0d00*/  LEA R26, R26, UR4, 0x2 ;  /* 0x000000041a1a7c11 */ /* 0x000fe2000f8e10ff */
[----:B0-----:R-:W0:Y:S01]  /*0d10*/  LDC.64 R2, c[0x0][0x390] ;  /* 0x0000e400ff027b82 */ /* 0x001e220000000a00 */
[----:B------:R-:W-:Y:S02]  /*0d20*/  LEA R29, R29, UR4, 0x2 ;  /* 0x000000041d1d7c11 */ /* 0x000fe4000f8e10ff */
[----:B------:R-:W-:Y:S02]  /*0d30*/  LEA R8, R8, UR4, 0x2 ;  /* 0x0000000408087c11 */ /* 0x000fe4000f8e10ff */
[----:B------:R-:W-:Y:S02]  /*0d40*/  LEA R20, R20, UR4, 0x2 ;  /* 0x0000000414147c11 */ /* 0x000fe4000f8e10ff */
[----:B------:R-:W-:Y:S02]  /*0d50*/  LEA R7, R28, UR4, 0x2 ;  /* 0x000000041c077c11 */ /* 0x000fe4000f8e10ff */
[----:B------:R-:W-:Y:S01]  /*0d60*/  LEA R6, R43, UR4, 0x2 ;  /* 0x000000042b067c11 */ /* 0x000fe2000f8e10ff */
[----:B------:R-:W-:Y:S01]  /*0d70*/  IMAD.IADD R43, R24, 0x1, -R5 ;  /* 0x00000001182b7824 */ /* 0x000fe200078e0a05 */
[----:B------:R1:W-:Y:S04]  /*0d80*/  STS [R23], R12 ;  /* 0x0000000c17007388 */ /* 0x0003e80000000800 */
[----:B------:R2:W-:Y:S04]  /*0d90*/  STS [R22], R19 ;  /* 0x0000001316007388 */ /* 0x0005e80000000800 */
[----:B------:R3:W-:Y:S01]  /*0da0*/  STS [R25], R18 ;  /* 0x0000001219007388 */ /* 0x0007e20000000800 */
[----:B-1----:R-:W-:-:S03]  /*0db0*/  IADD3 R12, PT, PT, -R0, UR5, RZ ;  /* 0x00000005000c7c10 */ /* 0x002fc6000fffe1ff */
[----:B------:R1:W-:Y:S01]  /*0dc0*/  STS [R4], R17 ;  /* 0x0000001104007388 */ /* 0x0003e20000000800 */
[----:B--2---:R-:W-:-:S03]  /*0dd0*/  VIADD R22, R0, 0x8c0 ;  /* 0x000008c000167836 */ /* 0x004fc60000000000 */
[----:B------:R2:W-:Y:S01]  /*0de0*/  STS [R27], R16 ;  /* 0x000000101b007388 */ /* 0x0005e20000000800 */
[----:B---3--:R-:W-:Y:S01]  /*0df0*/  VIADD R18, R0, 0x540 ;  /* 0x0000054000127836 */ /* 0x008fe20000000000 */
[-C--:B------:R-:W-:Y:S02]  /*0e00*/  ISETP.GE.AND P4, PT, R22, R5.reuse, PT ;  /* 0x000000051600720c */ /* 0x080fe40003f86270 */
[----:B------:R3:W-:Y:S01]  /*0e10*/  STS [R26], R15 ;  /* 0x0000000f1a007388 */ /* 0x0007e20000000800 */
[----:B-1----:R-:W-:Y:S01]  /*0e20*/  VIADD R4, R0, 0x1c0 ;  /* 0x000001c000047836 */ /* 0x002fe20000000000 */
[-C--:B------:R-:W-:Y:S02]  /*0e30*/  ISETP.GE.AND P5, PT, R18, R5.reuse, PT ;  /* 0x000000051200720c */ /* 0x080fe40003fa6270 */
[----:B------:R1:W-:Y:S01]  /*0e40*/  STS [R29], R14 ;  /* 0x0000000e1d007388 */ /* 0x0003e20000000800 */
[----:B--2---:R-:W-:Y:S01]  /*0e50*/  VIADD R16, R0, 0x380 ;  /* 0x0000038000107836 */ /* 0x004fe20000000000 */
[----:B------:R-:W-:-:S02]  /*0e60*/  ISETP.GE.AND P1, PT, R4, R5, PT ;  /* 0x000000050400720c */ /* 0x000fc40003f26270 */
[----:B------:R2:W-:Y:S01]  /*0e70*/  STS [R8], R13 ;  /* 0x0000000d08007388 */ /* 0x0005e20000000800 */
[----:B---3--:R-:W-:Y:S01]  /*0e80*/  IMAD.IADD R15, R22, 0x1, -R5 ;  /* 0x00000001160f7824 */ /* 0x008fe200078e0a05 */
[----:B------:R-:W-:Y:S02]  /*0e90*/  ISETP.GE.AND P6, PT, R16, R5, PT ;  /* 0x000000051000720c */ /* 0x000fe40003fc6270 */
[----:B------:R3:W-:Y:S01]  /*0ea0*/  STS [R20], R11 ;  /* 0x0000000b14007388 */ /* 0x0007e20000000800 */
[----:B------:R-:W-:Y:S02]  /*0eb0*/  @!P4 VIADD R15, R12, 0xfffff73f ;  /* 0xfffff73f0c0fc836 */ /* 0x000fe40000000000 */
[C---:B-1----:R-:W-:Y:S01]  /*0ec0*/  VIADD R14, R0.reuse, 0x700 ;  /* 0x00000700000e7836 */ /* 0x042fe20000000000 */
[----:B------:R1:W-:Y:S01]  /*0ed0*/  STS [R7], R10 ;  /* 0x0000000a07007388 */ /* 0x0003e20000000800 */
[----:B--2---:R-:W-:-:S03]  /*0ee0*/  VIADD R8, R0, 0xa80 ;  /* 0x00000a8000087836 */ /* 0x004fc60000000000 */
[----:B------:R2:W-:Y:S01]  /*0ef0*/  STS [R6], R9 ;  /* 0x0000000906007388 */ /* 0x0005e20000000800 */
[-C--:B------:R-:W-:Y:S01]  /*0f00*/  ISETP.GE.AND P0, PT, R14, R5.reuse, PT ;  /* 0x000000050e00720c */ /* 0x080fe20003f06270 */
[----:B---3--:R-:W-:Y:S01]  /*0f10*/  VIADD R20, R0, 0xc40 ;  /* 0x00000c4000147836 */ /* 0x008fe20000000000 */
[-C--:B------:R-:W-:Y:S01]  /*0f20*/  ISETP.GE.AND P3, PT, R8, R5.reuse, PT ;  /* 0x000000050800720c */ /* 0x080fe20003f66270 */
[--C-:B------:R-:W-:Y:S02]  /*0f30*/  IMAD.IADD R11, R18, 0x1, -R5.reuse ;  /* 0x00000001120b7824 */ /* 0x100fe400078e0a05 */
[----:B-1----:R-:W-:Y:S01]  /*0f40*/  VIADD R10, R0, 0xe00 ;  /* 0x00000e00000a7836 */ /* 0x002fe20000000000 */
[----:B------:R-:W-:Y:S01]  /*0f50*/  ISETP.GE.AND P2, PT, R20, R5, PT ;  /* 0x000000051400720c */ /* 0x000fe20003f46270 */
[--C-:B------:R-:W-:Y:S02]  /*0f60*/  IMAD.IADD R7, R4, 0x1, -R5.reuse ;  /* 0x0000000104077824 */ /* 0x100fe400078e0a05 */
[C---:B--2---:R-:W-:Y:S01]  /*0f70*/  VIADD R6, R0.reuse, 0x1180 ;  /* 0x0000118000067836 */ /* 0x044fe20000000000 */
[----:B------:R-:W-:Y:S01]  /*0f80*/  LEA R0, R0, UR4, 0x2 ;  /* 0x0000000400007c11 */ /* 0x000fe2000f8e10ff */
[----:B------:R-:W-:Y:S01]  /*0f90*/  BAR.SYNC.DEFER_BLOCKING 0x0 ;  /* 0x0000000000007b1d */ /* 0x000fe20000010000 */
[----:B------:R-:W-:-:S02]  /*0fa0*/  IMAD.IADD R9, R16, 0x1, -R5 ;  /* 0x0000000110097824 */ /* 0x000fc400078e0a05 */
[----:B------:R-:W-:Y:S01]  /*0fb0*/  @!P1 VIADD R7, R12, 0xfffffe3f ;  /* 0xfffffe3f0c079836 */ /* 0x000fe20000000000 */
[-C--:B------:R-:W-:Y:S01]  /*0fc0*/  ISETP.GE.AND P1, PT, R10, R5.reuse, PT ;  /* 0x000000050a00720c */ /* 0x080fe20003f26270 */
[----:B------:R-:W-:Y:S01]  /*0fd0*/  @!P6 VIADD R9, R12, 0xfffffc7f ;  /* 0xfffffc7f0c09e836 */ /* 0x000fe20000000000 */
[-C--:B------:R-:W-:Y:S01]  /*0fe0*/  ISETP.GE.AND P6, PT, R24, R5.reuse, PT ;  /* 0x000000051800720c */ /* 0x080fe20003fc6270 */
[----:B------:R-:W-:Y:S01]  /*0ff0*/  @!P5 VIADD R11, R12, 0xfffffabf ;  /* 0xfffffabf0c0bd836 */ /* 0x000fe20000000000 */
[----:B------:R-:W-:Y:S01]  /*1000*/  ISETP.GE.AND P5, PT, R6, R5, PT ;  /* 0x000000050600720c */ /* 0x000fe20003fa6270 */
[--C-:B------:R-:W-:Y:S02]  /*1010*/  IMAD.IADD R13, R14, 0x1, -R5.reuse ;  /* 0x000000010e0d7824 */ /* 0x100fe400078e0a05 */
[--C-:B------:R-:W-:Y:S02]  /*1020*/  IMAD.IADD R17, R8, 0x1, -R5.reuse ;  /* 0x0000000108117824 */ /* 0x100fe400078e0a05 */
[----:B------:R-:W-:-:S02]  /*1030*/  IMAD.IADD R19, R20, 0x1, -R5 ;  /* 0x0000000114137824 */ /* 0x000fc400078e0a05 */
[--C-:B------:R-:W-:Y:S02]  /*1040*/  IMAD.IADD R23, R10, 0x1, -R5.reuse ;  /* 0x000000010a177824 */ /* 0x100fe400078e0a05 */
[----:B------:R-:W-:Y:S02]  /*1050*/  IMAD.IADD R47, R6, 0x1, -R5 ;  /* 0x00000001062f7824 */ /* 0x000fe400078e0a05 */
[C---:B------:R-:W-:Y:S02]  /*1060*/  @!P0 VIADD R13, R12.reuse, 0xfffff8ff ;  /* 0xfffff8ff0c0d8836 */ /* 0x040fe40000000000 */
[--C-:B0-----:R-:W-:Y:S01]  /*1070*/  IMAD.WIDE R4, R21, 0x4, R2.reuse ;  /* 0x0000000415047825 */ /* 0x101fe200078e0202 */
[----:B------:R-:W0:Y:S03]  /*1080*/  LDS R25, [R0] ;  /* 0x0000000000197984 */ /* 0x000e260000000800 */
[----:B------:R-:W-:Y:S01]  /*1090*/  IMAD.WIDE R6, R7, 0x4, R2 ;  /* 0x0000000407067825 */ /* 0x000fe200078e0202 */
[----:B------:R-:W1:Y:S03]  /*10a0*/  LDS R27, [R0+0x700] ;  /* 0x00070000001b7984 */ /* 0x000e660000000800 */
[----:B------:R-:W-:-:S02]  /*10b0*/  @!P3 VIADD R17, R12, 0xfffff57f ;  /* 0xfffff57f0c11b836 */ /* 0x000fc40000000000 */
[----:B------:R-:W-:Y:S01]  /*10c0*/  IMAD.WIDE R8, R9, 0x4, R2 ;  /* 0x0000000409087825 */ /* 0x000fe200078e0202 */
[----:B------:R-:W2:Y:S03]  /*10d0*/  LDS R29, [R0+0xe00] ;  /* 0x000e0000001d7984 */ /* 0x000ea60000000800 */
[C---:B------:R-:W-:Y:S01]  /*10e0*/  @!P2 VIADD R19, R12.reuse, 0xfffff3bf ;  /* 0xfffff3bf0c13a836 */ /* 0x040fe20000000000 */
[----:B------:R-:W3:Y:S01]  /*10f0*/  LDS R31, [R0+0x1500] ;  /* 0x00150000001f7984 */ /* 0x000ee20000000800 */
[C---:B------:R-:W-:Y:S02]  /*1100*/  @!P1 VIADD R23, R12.reuse, 0xfffff1ff ;  /* 0xfffff1ff0c179836 */ /* 0x040fe40000000000 */
[C---:B------:R-:W-:Y:S01]  /*1110*/  @!P6 VIADD R43, R12.reuse, 0xfffff03f ;  /* 0xfffff03f0c2be836 */ /* 0x040fe20000000000 */
[----:B------:R-:W4:Y:S01]  /*1120*/  LDS R33, [R0+0x1c00] ;  /* 0x001c000000217984 */ /* 0x000f220000000800 */
[----:B------:R-:W-:-:S02]  /*1130*/  @!P5 VIADD R47, R12, 0xffffee7f ;  /* 0xffffee7f0c2fd836 */ /* 0x000fc40000000000 */
[--C-:B------:R-:W-:Y:S01]  /*1140*/  IMAD.WIDE R10, R11, 0x4, R2.reuse ;  /* 0x000000040b0a7825 */ /* 0x100fe200078e0202 */
[----:B------:R-:W5:Y:S03]  /*1150*/  LDS R35, [R0+0x2300] ;  /* 0x0023000000237984 */ /* 0x000f660000000800 */
        /* <DEDUP_REMOVED lines=11> */
[----:B0-----:R-:W-:Y:S03]  /*1210*/  STG.E desc[UR8][R4.64], R25 ;  /* 0x0000001904007986 */ /* 0x001fe6000c101908 */
[----:B------:R-:W-:Y:S01]  /*1220*/  IMAD.WIDE R2, R47, 0x4, R2 ;  /* 0x000000042f027825 */ /* 0x000fe200078e0202 */
[----:B-1----:R-:W-:Y:S04]  /*1230*/  STG.E desc[UR8][R6.64], R27 ;  /* 0x0000001b06007986 */ /* 0x002fe8000c101908 */
[----:B--2---:R-:W-:Y:S04]  /*1240*/  STG.E desc[UR8][R8.64], R29 ;  /* 0x0000001d08007986 */ /* 0x004fe8000c101908 */
[----:B---3--:R-:W-:Y:S04]  /*1250*/  STG.E desc[UR8][R10.64], R31 ;  /* 0x0000001f0a007986 */ /* 0x008fe8000c101908 */
[----:B----4-:R-:W-:Y:S04]  /*1260*/  STG.E desc[UR8][R12.64], R33 ;  /* 0x000000210c007986 */ /* 0x010fe8000c101908 */
[----:B-----5:R-:W-:Y:S04]  /*1270*/  STG.E desc[UR8][R14.64], R35 ;  /* 0x000000230e007986 */ /* 0x020fe8000c101908 */
[----:B------:R-:W-:Y:S04]  /*1280*/  STG.E desc[UR8][R16.64], R37 ;  /* 0x0000002510007986 */ /* 0x000fe8000c101908 */
[----:B------:R-:W-:Y:S04]  /*1290*/  STG.E desc[UR8][R18.64], R39 ;  /* 0x0000002712007986 */ /* 0x000fe8000c101908 */
[----:B------:R-:W-:Y:S04]  /*12a0*/  STG.E desc[UR8][R20.64], R41 ;  /* 0x0000002914007986 */ /* 0x000fe8000c101908 */
[----:B------:R-:W-:Y:S04]  /*12b0*/  STG.E desc[UR8][R22.64], R45 ;  /* 0x0000002d16007986 */ /* 0x000fe8000c101908 */
[----:B------:R-:W-:Y:S01]  /*12c0*/  STG.E desc[UR8][R2.64], R49 ;  /* 0x0000003102007986 */ /* 0x000fe2000c101908 */
[----:B------:R-:W-:Y:S05]  /*12d0*/  EXIT ;  /* 0x000000000000794d */ /* 0x000fea0003800000 */
.L_x_482:
[----:B------:R-:W0:Y:S01]  /*12e0*/  S2R R41, SR_TID.X ;  /* 0x0000000000297919 */ /* 0x000e220000002100 */
[----:B------:R-:W1:Y:S01]  /*12f0*/  LDCU.64 UR4, c[0x0][0x380] ;  /* 0x00007000ff0477ac */ /* 0x000e620008000a00 */
[----:B------:R-:W2:Y:S01]  /*1300*/  LDCU.64 UR6, c[0x0][0x388] ;  /* 0x00007100ff0677ac */ /* 0x000ea20008000a00 */
[----:B0-----:R-:W-:-:S05]  /*1310*/  IMAD R5, R41, 0xb, RZ ;  /* 0x0000000b29057824 */ /* 0x001fca00078e02ff */
[----:B------:R-:W-:-:S04]  /*1320*/  IADD3 R5, P0, PT, R5, R16, RZ ;  /* 0x0000001005057210 */ /* 0x000fc80007f1e0ff */
[----:B------:R-:W-:Y:S01]  /*1330*/  LEA.HI.X.SX32 R2, R16, RZ, 0x1, P0 ;  /* 0x000000ff10027211 */ /* 0x000fe200000f0eff */
[----:B------:R-:W-:-:S03]  /*1340*/  IMAD.SHL.U32 R4, R5, 0x4, RZ ;  /* 0x0000000405047824 */ /* 0x000fc600078e00ff */
[----:B------:R-:W-:Y:S02]  /*1350*/  SHF.L.U64.HI R5, R5, 0x2, R2 ;  /* 0x0000000205057819 */ /* 0x000fe40000010202 */
[C---:B-1----:R-:W-:Y:S02]  /*1360*/  IADD3 R2, P0, PT, R4.reuse, UR4, RZ ;  /* 0x0000000404027c10 */ /* 0x042fe4000ff1e0ff */
[----:B--2---:R-:W-:Y:S02]  /*1370*/  IADD3 R4, P1, PT, R4, UR6, RZ ;  /* 0x0000000604047c10 */ /* 0x004fe4000ff3e0ff */
        /* <DEDUP_REMOVED lines=24> */
[----:B------:R-:W4:Y:S01]  /*1500*/  LDG.E R18, desc[UR8][R4.64+0x28] ;  /* 0x0000280804127981 */ /* 0x000f22000c1e1900 */
[----:B------:R-:W1:Y:S01]  /*1510*/  S2UR UR5, SR_CgaCtaId ;  /* 0x00000000000579c3 */ /* 0x000e620000008800 */
[----:B------:R-:W-:Y:S01]  /*1520*/  UMOV UR4, 0x400 ;  /* 0x0000040000047882 */ /* 0x000fe20000000000 */
[----:B------:R-:W-:Y:S01]  /*1530*/  SHF.R.U32.HI R42, RZ, 0x5, R41 ;  /* 0x00000005ff2a7819 */ /* 0x000fe20000011629 */
[----:B------:R-:W0:Y:S01]  /*1540*/  S2R R17, SR_LANEID ;  /* 0x0000000000117919 */ /* 0x000e220000000000 */
[----:B-1----:R-:W-:-:S04]  /*1550*/  ULEA UR4, UR5, UR4, 0x18 ;  /* 0x0000000405047291 */ /* 0x002fc8000f8ec0ff */
[----:B------:R-:W-:Y:S01]  /*1560*/  BAR.SYNC.DEFER_BLOCKING 0x0 ;  /* 0x0000000000007b1d */ /* 0x000fe20000010000 */
[C---:B0-----:R-:W-:Y:S02]  /*1570*/  ISETP.NE.AND P1, PT, R17.reuse, 0x1f, PT ;  /* 0x0000001f1100780c */ /* 0x041fe40003f25270 */
[----:B------:R-:W-:Y:S02]  /*1580*/  ISETP.NE.AND P2, PT, R17, RZ, PT ;  /* 0x000000ff1100720c */ /* 0x000fe40003f45270 */
[----:B--2---:R-:W-:Y:S02]  /*1590*/  LOP3.LUT R28, R28, 0x1, RZ, 0xc0, !PT ;  /* 0x000000011c1c7812 */ /* 0x004fe400078ec0ff */
[----:B---3--:R-:W-:Y:S02]  /*15a0*/  LOP3.LUT R27, R27, 0x1, RZ, 0xc0, !PT ;  /* 0x000000011b1b7812 */ /* 0x008fe400078ec0ff */
[----:B------:R-:W-:Y:S02]  /*15b0*/  LOP3.LUT R2, R28, 0x1, RZ, 0x3c, !PT ;  /* 0x000000011c027812 */ /* 0x000fe400078e3cff */
[----:B----4-:R-:W-:-:S02]  /*15c0*/  LOP3.LUT R26, R26, 0x1, RZ, 0xc0, !PT ;  /* 0x000000011a1a7812 */ /* 0x010fc400078ec0ff */
        /* <DEDUP_REMOVED lines=19> */
[----:B------:R-:W-:Y:S02]  /*1700*/  LOP3.LUT R4, R19, 0x1, RZ, 0x3c, !PT ;  /* 0x0000000113047812 */ /* 0x000fe400078e3cff */
[----:B------:R-:W-:Y:S02]  /*1710*/  LOP3.LUT R5, R18, 0x1, RZ, 0x3c, !PT ;  /* 0x0000000112057812 */ /* 0x000fe400078e3cff */
[----:B------:R-:W-:-:S04]  /*1720*/  IADD3 R2, PT, PT, R3, R2, R6 ;  /* 0x0000000203027210 */ /* 0x000fc80007ffe006 */
[----:B------:R-:W-:-:S05]  /*1730*/  IADD3 R2, PT, PT, R5, R4, R2 ;  /* 0x0000000405027210 */ /* 0x000fca0007ffe002 */
        /* <DEDUP_REMOVED lines=12> */
[----:B------:R-:W-:-:S03]  /*1800*/  ISETP.NE.AND P0, PT, R42, 0x2, PT ;  /* 0x000000022a00780c */ /* 0x000fc60003f05270 */
[----:B------:R-:W-:Y:S01]  /*1810*/  IMAD.IADD R2, R43, 0x1, -R2 ;  /* 0x000000012b027824 */ /* 0x000fe200078e0a02 */
        /* <DEDUP_REMOVED lines=13> */
[----:B------:R-:W-:Y:S02]  /*18f0*/  ISETP.NE.AND P0, PT, R42, 0x4, PT ;  /* 0x000000042a00780c */ /* 0x000fe40003f05270 */
[----:B------:R-:W-:Y:S01]  /*1900*/  SEL R6, R2, RZ, P2 ;  /* 0x000000ff02067207 */ /* 0x000fe20001000000 */
[----:B------:R-:W-:Y:S01]  /*1910*/  IMAD.IADD R9, R9, 0x1, R8 ;  /* 0x0000000109097824 */ /* 0x000fe200078e0208 */
[----:B------:R-:W-:Y:S02]  /*1920*/  SEL R4, R7, R4, !P0 ;  /* 0x0000000407047207 */ /* 0x000fe40004000000 */
[----:B------:R-:W-:Y:S01]  /*1930*/  ISETP.NE.AND P0, PT, R42, 0x5, PT ;  /* 0x000000052a00780c */ /* 0x000fe20003f05270 */
[----:B------:R-:W-:-:S03]  /*1940*/  IMAD.IADD R10, R10, 0x1, R9 ;  /* 0x000000010a0a7824 */ /* 0x000fc600078e0209 */
[----:B------:R-:W-:Y:S01]  /*1950*/  SEL R3, R8, R4, !P0 ;  /* 0x0000000408037207 */ /* 0x000fe20004000000 */
[----:B------:R-:W-:Y:S01]  /*1960*/  IMAD.IADD R11, R11, 0x1, R10 ;  /* 0x000000010b0b7824 */ /* 0x000fe200078e020a */
[----:B------:R-:W0:Y:S01]  /*1970*/  LDS.64 R4, [UR4+0x30] ;  /* 0x00003004ff047984 */ /* 0x000e220008000a00 */
[C---:B------:R-:W-:Y:S02]  /*1980*/  ISETP.NE.AND P0, PT, R42.reuse, 0x6, PT ;  /* 0x000000062a00780c */ /* 0x040fe40003f05270 */
[----:B--2---:R-:W-:Y:S02]  /*1990*/  IMAD.IADD R12, R11, 0x1, R12 ;  /* 0x000000010b0c7824 */ /* 0x004fe400078e020c */
[----:B------:R-:W-:Y:S02]  /*19a0*/  SEL R3, R9, R3, !P0 ;  /* 0x0000000309037207 */ /* 0x000fe40004000000 */
[----:B------:R-:W-:Y:S01]  /*19b0*/  ISETP.NE.AND P0, PT, R42, 0x7, PT ;  /* 0x000000072a00780c */ /* 0x000fe20003f05270 */
[----:B------:R-:W-:-:S03]  /*19c0*/  IMAD.IADD R13, R13, 0x1, R12 ;  /* 0x000000010d0d7824 */ /* 0x000fc600078e020c */
[----:B------:R-:W-:Y:S01]  /*19d0*/  SEL R3, R10, R3, !P0 ;  /* 0x000000030a037207 */ /* 0x000fe20004000000 */
[----:B------:R-:W-:Y:S01]  /*19e0*/  IMAD.IADD R14, R14, 0x1, R13 ;  /* 0x000000010e0e7824 */ /* 0x000fe200078e020d */
[----:B------:R-:W-:-:S03]  /*19f0*/  ISETP.NE.AND P0, PT, R42, 0x8, PT ;  /* 0x000000082a00780c */ /* 0x000fc60003f05270 */
[----:B------:R-:W-:Y:S01]  /*1a00*/  IMAD.IADD R15, R15, 0x1, R14 ;  /* 0x000000010f0f7824 */ /* 0x000fe200078e020e */
[----:B------:R-:W-:Y:S02]  /*1a10*/  SEL R3, R11, R3, !P0 ;  /* 0x000000030b037207 */ /* 0x000fe40004000000 */
[----:B------:R-:W-:-:S04]  /*1a20*/  ISETP.NE.AND P0, PT, R42, 0x9, PT ;  /* 0x000000092a00780c */ /* 0x000fc80003f05270 */
[----:B------:R-:W-:Y:S02]  /*1a30*/  SEL R3, R12, R3, !P0 ;  /* 0x000000030c037207 */ /* 0x000fe40004000000 */
[----:B------:R-:W-:-:S04]  /*1a40*/  ISETP.NE.AND P0, PT, R42, 0xa, PT ;  /* 0x0000000a2a00780c */ /* 0x000fc80003f05270 */
[----:B------:R-:W-:Y:S02]  /*1a50*/  SEL R3, R13, R3, !P0 ;  /* 0x000000030d037207 */ /* 0x000fe40004000000 */
[----:B------:R-:W-:-:S04]  /*1a60*/  ISETP.NE.AND P0, PT, R42, 0xb, PT ;  /* 0x0000000b2a00780c */ /* 0x000fc80003f05270 */
[----:B------:R-:W-:Y:S02]  /*1a70*/  SEL R3, R14, R3, !P0 ;  /* 0x000000030e037207 */ /* 0x000fe40004000000 */
[----:B------:R-:W-:Y:S01]  /*1a80*/  ISETP.NE.AND P0, PT, R42, 0xc, PT ;  /* 0x0000000c2a00780c */ /* 0x000fe20003f05270 */
[----:B0-----:R-:W-:-:S03]  /*1a90*/  IMAD.IADD R4, R15, 0x1, R4 ;  /* 0x000000010f047824 */ /* 0x001fc600078e0204 */
[----:B------:R-:W-:Y:S02]  /*1aa0*/  SEL R3, R15, R3, !P0 ;  /* 0x000000030f037207 */ /* 0x000fe40004000000 */
[----:B------:R-:W-:Y:S01]  /*1ab0*/  ISETP.GT.U32.AND P0, PT, R41, 0x1f, PT ;  /* 0x0000001f2900780c */ /* 0x000fe20003f04070 */
[----:B------:R-:W-:Y:S01]  /*1ac0*/  IMAD.IADD R5, R5, 0x1, R4 ;  /* 0x0000000105057824 */ /* 0x000fe200078e0204 */
[----:B------:R-:W-:Y:S02]  /*1ad0*/  SEL R3, R4, R3, !P1 ;  /* 0x0000000304037207 */ /* 0x000fe40004800000 */
[----:B------:R-:W-:-:S03]  /*1ae0*/  ISETP.GE.U32.AND P1, PT, R41, 0x20, PT ;  /* 0x000000202900780c */ /* 0x000fc60003f26070 */
[----:B------:R-:W-:-:S05]  /*1af0*/  IMAD.IADD R7, R3, 0x1, R6 ;  /* 0x0000000103077824 */ /* 0x000fca00078e0206 */
        /* <DEDUP_REMOVED lines=17> */
.L_x_516:
[----:B------:R-:W-:Y:S05]  /*1c10*/  @!P0 BRA `(.L_x_485) ;  /* 0x0000000000248947 */ /* 0x000fea0003800000 */
[----:B------:R-:W-:-:S07]  /*1c20*/  IMAD.MOV.U32 R4, RZ, RZ, 0xee ;  /* 0x000000eeff047424 */ /* 0x000fce00078e00ff */
.L_x_487:
[----:B------:R-:W-:Y:S05]  /*1c30*/  NANOSLEEP R4 ;  /* 0x000000040000735d */ /* 0x000fea0003800000 */
[----:B------:R-:W2:Y:S01]  /*1c40*/  LD.E.64.STRONG.GPU R6, desc[UR8][R8.64+0x100] ;  /* 0x0001000808067980 */ /* 0x000ea2000c10fb00 */
[----:B------:R-:W-:Y:S01]  /*1c50*/  UMOV UR5, 0xffffffff ;  /* 0xffffffff00057882 */ /* 0x000fe20000000000 */
[----:B------:R-:W-:Y:S02]  /*1c60*/  SHF.R.U32.HI R4, RZ, 0x1, R4 ;  /* 0x00000001ff047819 */ /* 0x000fe40000011604 */
[----:B--2---:R-:W-:Y:S01]  /*1c70*/  ISETP.NE.AND P0, PT, R6, 0x63, PT ;  /* 0x000000630600780c */ /* 0x004fe20003f05270 */
[----:B------:R-:W-:-:S12]  /*1c80*/  BRA.DIV UR5, `(.L_x_486) ;  /* 0x0000004a05987947 */ /* 0x000fd8000b800000 */
[----:B------:R-:W-:-:S13]  /*1c90*/  VOTE.ANY P0, !P0 ;  /* 0x0000000000ff7806 */ /* 0x000fda0004000100 */
.L_x_519:
[----:B------:R-:W-:Y:S05]  /*1ca0*/  @P0 BRA `(.L_x_487) ;  /* 0xfffffffc00e00947 */ /* 0x000fea000383ffff */
.L_x_485:
        /* <DEDUP_REMOVED lines=38> */
.L_x_528:
[----:B------:R-:W-:Y:S05]  /*1f10*/  @!P0 BRA `(.L_x_489) ;  /* 0x0000000000d48947 */ /* 0x000fea0003800000 */
[----:B------:R-:W-:-:S07]  /*1f20*/  IMAD.MOV.U32 R47, RZ, RZ, 0xee ;  /* 0x000000eeff2f7424 */ /* 0x000fce00078e00ff */
.L_x_495:
[----:B------:R-:W-:Y:S02]  /*1f30*/  IMAD.MOV.U32 R6, RZ, RZ, R44 ;  /* 0x000000ffff067224 */ /* 0x000fe400078e002c */
[----:B------:R-:W-:Y:S02]  /*1f40*/  IMAD.MOV.U32 R7, RZ, RZ, R45 ;  /* 0x000000ffff077224 */ /* 0x000fe400078e002d */
        /* <DEDUP_REMOVED lines=8> */
.L_x_531:
[----:B------:R-:W-:Y:S05]  /*1fd0*/  @!P0 BRA `(.L_x_491) ;  /* 0x0000000000248947 */ /* 0x000fea0003800000 */
[----:B------:R-:W-:-:S07]  /*1fe0*/  IMAD.MOV.U32 R10, RZ, RZ, R47 ;  /* 0x000000ffff0a7224 */ /* 0x000fce00078e002f */
.L_x_493:
[----:B------:R-:W-:Y:S05]  /*1ff0*/  NANOSLEEP R10 ;  /* 0x0000000a0000735d */ /* 0x000fea0003800000 */
[----:B------:R-:W2:Y:S01]  /*2000*/  LD.E.64.STRONG.GPU R6, desc[UR8][R8.64+-0x100] ;  /* 0xffff000808067980 */ /* 0x000ea2000c10fb00 */
[----:B------:R-:W-:Y:S01]  /*2010*/  UMOV UR5, 0xffffffff ;  /* 0xffffffff00057882 */ /* 0x000fe20000000000 */
[----:B------:R-:W-:Y:S02]  /*2020*/  SHF.R.U32.HI R10, RZ, 0x1, R10 ;  /* 0x00000001ff0a7819 */ /* 0x000fe4000001160a */
[----:B--2---:R-:W-:Y:S01]  /*2030*/  ISETP.NE.AND P0, PT, R6, 0x63, PT ;  /* 0x000000630600780c */ /* 0x004fe20003f05270 */
[----:B------:R-:W-:-:S12]  /*2040*/  BRA.DIV UR5, `(.L_x_492) ;  /* 0x0000004a05ec7947 */ /* 0x000fd8000b800000 */
[----:B------:R-:W-:-:S13]  /*2050*/  VOTE.ANY P0, !P0 ;  /* 0x0000000000ff7806 */ /* 0x000fda0004000100 */
.L_x_534:
[----:B------:R-:W-:Y:S05]  /*2060*/  @P0 BRA `(.L_x_493) ;  /* 0xfffffffc00e00947 */ /* 0x000fea000383ffff */
.L_x_491:
        /* <DEDUP_REMOVED lines=10> */
[-C--:B------:R-:W-:Y:S02]  /*2110*/  ISETP.GE.AND P0, PT, R17, R10.reuse, PT ;  /* 0x0000000a1100720c */ /* 0x080fe40003f06270 */
        /* <DEDUP_REMOVED lines=15> */
[----:B------:R-:W-:-:S05]  /*2210*/  IMAD.IADD R49, R7, 0x1, R12 ;  /* 0x0000000107317824 */ /* 0x000fca00078e020c */
[----:B------:R-:W0:Y:S05]  /*2220*/  SHFL.DOWN PT, R12, R49, 0x10, R10 ;  /* 0x0a000000310c7989 */ /* 0x000e2a00000e000a */
[----:B------:R-:W-:Y:S02]  /*2230*/  VOTE.ALL P0, P0 ;  /* 0x0000000000ff7806 */ /* 0x000fe40000000000 */
[----:B0-----:R-:W-:-:S04]  /*2240*/  SEL R12, R12, RZ, !P1 ;  /* 0x000000ff0c0c7207 */ /* 0x001fc80004800000 */
[----:B------:R-:W-:-:S07]  /*2250*/  IADD3 R46, PT, PT, R49, R12, R46 ;  /* 0x0000000c312e7210 */ /* 0x000fce0007ffe02e */
.L_x_543:
[----:B------:R-:W-:Y:S05]  /*2260*/  @P0 BRA `(.L_x_495) ;  /* 0xfffffffc00300947 */ /* 0x000fea000383ffff */
.L_x_489:
        /* <DEDUP_REMOVED lines=16> */
.L_x_483:
[----:B------:R-:W-:Y:S05]  /*2370*/  WARPSYNC.ALL ;  /* 0x0000000000007948 */ /* 0x000fea0003800000 */
[----:B------:R-:W0:Y:S08]  /*2380*/  S2UR UR6, SR_CgaCtaId ;  /* 0x00000000000679c3 */ /* 0x000e300000008800 */
[----:B------:R-:W-:Y:S01]  /*2390*/  BAR.SYNC.DEFER_BLOCKING 0x0 ;  /* 0x0000000000007b1d */ /* 0x000fe20000010000 */
[C---:B------:R-:W-:Y:S01]  /*23a0*/  ISETP.NE.AND P0, PT, R41.reuse, RZ, PT ;  /* 0x000000ff2900720c */ /* 0x040fe20003f05270 */
[----:B------:R-:W-:Y:S01]  /*23b0*/  VIADD R17, R41, 0x1c0 ;  /* 0x000001c029117836 */ /* 0x000fe20000000000 */
[----:B------:R-:W-:-:S02]  /*23c0*/  LOP3.LUT R11, R28, 0x1, RZ, 0x3c, !PT ;  /* 0x000000011c0b7812 */ /* 0x000fc400078e3cff */
[C---:B------:R-:W-:Y:S01]  /*23d0*/  LOP3.LUT R13, R27.reuse, 0x1, RZ, 0x3c, !PT ;  /* 0x000000011b0d7812 */ /* 0x040fe200078e3cff */
[----:B------:R-:W-:Y:S01]  /*23e0*/  UMOV UR5, 0x400 ;  /* 0x0000040000057882 */ /* 0x000fe20000000000 */
[----:B------:R-:W-:Y:S02]  /*23f0*/  ISETP.NE.AND P1, PT, R27, RZ, PT ;  /* 0x000000ff1b00720c */ /* 0x000fe40003f25270 */
[C---:B------:R-:W-:Y:S02]  /*2400*/  ISETP.NE.AND P5, PT, R25.reuse, RZ, PT ;  /* 0x000000ff1900720c */ /* 0x040fe40003fa5270 */
[----:B------:R-:W-:Y:S02]  /*2410*/  LOP3.LUT R25, R25, 0x1, RZ, 0x3c, !PT ;  /* 0x0000000119197812 */ /* 0x000fe400078e3cff */
[----:B------:R-:W-:Y:S02]  /*2420*/  ISETP.NE.AND P2, PT, R26, RZ, PT ;  /* 0x000000ff1a00720c */ /* 0x000fe40003f45270 */
[----:B------:R-:W-:-:S02]  /*2430*/  ISETP.NE.AND P4, PT, R18, RZ, PT ;  /* 0x000000ff1200720c */ /* 0x000fc40003f85270 */
[----:B------:R-:W-:Y:S02]  /*2440*/  LOP3.LUT R15, R22, 0x1, RZ, 0x3c, !PT ;  /* 0x00000001160f7812 */ /* 0x000fe400078e3cff */
[C---:B------:R-:W-:Y:S02]  /*2450*/  ISETP.NE.AND P6, PT, R20.reuse, RZ, PT ;  /* 0x000000ff1400720c */ /* 0x040fe40003fc5270 */
[----:B------:R-:W-:Y:S01]  /*2460*/  LOP3.LUT R20, R20, 0x1, RZ, 0x3c, !PT ;  /* 0x0000000114147812 */ /* 0x000fe200078e3cff */
[----:B0-----:R-:W-:Y:S01]  /*2470*/  ULEA UR5, UR6, UR5, 0x18 ;  /* 0x0000000506057291 */ /* 0x001fe2000f8ec0ff */
[----:B------:R-:W-:Y:S01]  /*2480*/  ISETP.NE.AND P3, PT, R24, RZ, PT ;  /* 0x000000ff1800720c */ /* 0x000fe20003f65270 */
[----:B------:R-:W0:Y:S07]  /*2490*/  LDCU UR6, c[0x0][0x3ac] ;  /* 0x00007580ff0677ac */ /* 0x000e2e0008000800 */
[----:B--2---:R-:W1:Y:S04]  /*24a0*/  LDS R0, [UR5+0x48] ;  /* 0x00004805ff007984 */ /* 0x004e680008000800 */
[----:B------:R-:W2:Y:S04]  /*24b0*/  LDS R6, [UR5+0x6c] ;  /* 0x00006c05ff067984 */ /* 0x000ea80008000800 */
[----:B------:R-:W3:Y:S01]  /*24c0*/  LDS R5, [UR5+0x64] ;  /* 0x00006405ff057984 */ /* 0x000ee20008000800 */
[----:B-1----:R-:W-:Y:S01]  /*24d0*/  SEL R0, R0, RZ, P0 ;  /* 0x000000ff00007207 */ /* 0x002fe20000000000 */
[----:B------:R-:W-:Y:S01]  /*24e0*/  BAR.SYNC.DEFER_BLOCKING 0x0 ;  /* 0x0000000000007b1d */ /* 0x000fe20000010000 */
[----:B------:R-:W-:-:S03]  /*24f0*/  ISETP.NE.AND P0, PT, R28, RZ, PT ;  /* 0x000000ff1c00720c */ /* 0x000fc60003f05270 */
[----:B------:R-:W-:Y:S01]  /*2500*/  IMAD.IADD R2, R0, 0x1, R7 ;  /* 0x0000000100027824 */ /* 0x000fe200078e0207 */
[----:B--2---:R-:W-:Y:S02]  /*2510*/  IADD3 R0, PT, PT, -R6, 0x1340, RZ ;  /* 0x0000134006007810 */ /* 0x004fe40007ffe1ff */
[--C-:B---3--:R-:W-:Y:S01]  /*2520*/  IADD3 R16, PT, PT, R41, R16, -R5.reuse ;  /* 0x0000001029107210 */ /* 0x108fe20007ffe805 */
[C---:B------:R-:W-:Y:S01]  /*2530*/  IMAD.IADD R3, R2.reuse, 0x1, -R5 ;  /* 0x0000000102037824 */ /* 0x040fe200078e0a05 */
[--C-:B------:R-:W-:Y:S02]  /*2540*/  IADD3 R4, PT, PT, R2, R13, R11.reuse ;  /* 0x0000000d02047210 */ /* 0x100fe40007ffe00b */
[C---:B------:R-:W-:Y:S01]  /*2550*/  IADD3 R2, PT, PT, R5.reuse, -R2, -R11 ;  /* 0x8000000205027210 */ /* 0x040fe20007ffe80b */
[----:B------:R-:W-:Y:S01]  /*2560*/  IMAD.IADD R7, R0, 0x1, R3 ;  /* 0x0000000100077824 */ /* 0x000fe200078e0203 */
[----:B------:R-:W-:Y:S01]  /*2570*/  LOP3.LUT R16, RZ, R16, RZ, 0x33, !PT ;  /* 0x00000010ff107212 */ /* 0x000fe200078e33ff */
[----:B------:R-:W-:-:S02]  /*2580*/  IMAD.IADD R10, R5, 0x1, -R4 ;  /* 0x00000001050a7824 */ /* 0x000fc400078e0a04 */
[C---:B------:R-:W-:Y:S02]  /*2590*/  IMAD R8, R41.reuse, 0xb, R2 ;  /* 0x0000000b29087824 */ /* 0x040fe400078e0202 */
[----:B------:R-:W-:Y:S02]  /*25a0*/  IMAD R9, R41, 0xb, R10 ;  /* 0x0000000b29097824 */ /* 0x000fe400078e020a */
[----:B------:R-:W-:Y:S01]  /*25b0*/  IMAD.IADD R10, R11, 0x1, R7 ;  /* 0x000000010b0a7824 */ /* 0x000fe200078e0207 */
[----:B------:R-:W-:Y:S01]  /*25c0*/  LOP3.LUT R11, R26, 0x1, RZ, 0x3c, !PT ;  /* 0x000000011a0b7812 */ /* 0x000fe200078e3cff */
[----:B------:R-:W-:Y:S02]  /*25d0*/  IMAD R2, R41, 0xb, -R3 ;  /* 0x0000000b29027824 */ /* 0x000fe400078e0a03 */
[----:B------:R-:W-:Y:S02]  /*25e0*/  VIADD R3, R8, 0x1 ;  /* 0x0000000108037836 */ /* 0x000fe40000000000 */
[----:B------:R-:W-:Y:S01]  /*25f0*/  IMAD.IADD R8, R11, 0x1, R4 ;  /* 0x000000010b087824 */ /* 0x000fe200078e0204 */
[----:B------:R-:W-:Y:S01]  /*2600*/  SEL R2, R7, R2, !P0 ;  /* 0x0000000207027207 */ /* 0x000fe20004000000 */
[----:B------:R-:W-:Y:S01]  /*2610*/  VIADD R9, R9, 0x2 ;  /* 0x0000000209097836 */ /* 0x000fe20000000000 */
[----:B------:R-:W-:Y:S01]  /*2620*/  SEL R3, R10, R3, !P1 ;  /* 0x000000030a037207 */ /* 0x000fe20004800000 */
[----:B------:R-:W-:Y:S01]  /*2630*/  IMAD.IADD R12, R13, 0x1, R10 ;  /* 0x000000010d0c7824 */ /* 0x000fe200078e020a */
[----:B------:R-:W-:Y:S01]  /*2640*/  LOP3.LUT R13, R24, 0x1, RZ, 0x3c, !PT ;  /* 0x00000001180d7812 */ /* 0x000fe200078e3cff */
[--C-:B------:R-:W-:Y:S01]  /*2650*/  IMAD.IADD R10, R5, 0x1, -R8.reuse ;  /* 0x00000001050a7824 */ /* 0x100fe200078e0a08 */
[----:B------:R-:W-:Y:S01]  /*2660*/  ISETP.NE.AND P0, PT, R21, RZ, PT ;  /* 0x000000ff1500720c */ /* 0x000fe20003f05270 */
[----:B------:R-:W-:Y:S01]  /*2670*/  IMAD.IADD R8, R25, 0x1, R8 ;  /* 0x0000000119087824 */ /* 0x000fe200078e0208 */
[----:B------:R-:W-:Y:S01]  /*2680*/  SEL R4, R12, R9, !P2 ;  /* 0x000000090c047207 */ /* 0x000fe20005000000 */
[----:B------:R-:W-:Y:S01]  /*2690*/  IMAD R7, R41, 0xb, R10 ;  /* 0x0000000b29077824 */ /* 0x000fe200078e020a */
[----:B------:R-:W-:Y:S01]  /*26a0*/  ISETP.NE.AND P2, PT, R23, RZ, PT ;  /* 0x000000ff1700720c */ /* 0x000fe20003f45270 */
[----:B------:R-:W-:Y:S01]  /*26b0*/  IMAD.IADD R10, R13, 0x1, R8 ;  /* 0x000000010d0a7824 */ /* 0x000fe200078e0208 */
[----:B------:R-:W-:Y:S01]  /*26c0*/  LOP3.LUT R23, R23, 0x1, RZ, 0x3c, !PT ;  /* 0x0000000117177812 */ /* 0x000fe200078e3cff */
[----:B------:R-:W-:Y:S01]  /*26d0*/  IMAD.IADD R18, R11, 0x1, R12 ;  /* 0x000000010b127824 */ /* 0x000fe200078e020c */
[----:B------:R-:W-:Y:S01]  /*26e0*/  LOP3.LUT R21, R21, 0x1, RZ, 0x3c, !PT ;  /* 0x0000000115157812 */ /* 0x000fe200078e3cff */
[----:B------:R-:W-:Y:S01]  /*26f0*/  VIADD R7, R7, 0x3 ;  /* 0x0000000307077836 */ /* 0x000fe20000000000 */
[----:B------:R-:W-:Y:S01]  /*2700*/  ISETP.NE.AND P1, PT, R22, RZ, PT ;  /* 0x000000ff1600720c */ /* 0x000fe20003f25270 */
[--C-:B------:R-:W-:Y:S01]  /*2710*/  IMAD.IADD R12, R23, 0x1, R10.reuse ;  /* 0x00000001170c7824 */ /* 0x100fe200078e020a */
[----:B------:R-:W-:Y:S01]  /*2720*/  LEA R2, R2, UR5, 0x2 ;  /* 0x0000000502027c11 */ /* 0x000fe2000f8e10ff */
[----:B------:R-:W-:Y:S01]  /*2730*/  IMAD.IADD R10, R5, 0x1, -R10 ;  /* 0x00000001050a7824 */ /* 0x000fe200078e0a0a */
[----:B------:R-:W-:Y:S01]  /*2740*/  SEL R7, R18, R7, !P5 ;  /* 0x0000000712077207 */ /* 0x000fe20006800000 */
[----:B------:R-:W-:Y:S01]  /*2750*/  IMAD.IADD R14, R15, 0x1, R12 ;  /* 0x000000010f0e7824 */ /* 0x000fe200078e020c */
[----:B------:R-:W-:Y:S01]  /*2760*/  ISETP.NE.AND P5, PT, R19, RZ, PT ;  /* 0x000000ff1300720c */ /* 0x000fe20003fa5270 */
[----:B------:R-:W-:Y:S01]  /*2770*/  IMAD.IADD R22, R5, 0x1, -R8 ;  /* 0x0000000105167824 */ /* 0x000fe200078e0a08 */
[----:B------:R-:W-:Y:S01]  /*2780*/  LOP3.LUT R8, R19, 0x1, RZ, 0x3c, !PT ;  /* 0x0000000113087812 */ /* 0x000fe200078e3cff */
[----:B------:R-:W-:Y:S01]  /*2790*/  IMAD.IADD R9, R21, 0x1, R14 ;  /* 0x0000000115097824 */ /* 0x000fe200078e020e */
[----:B------:R-:W-:Y:S01]  /*27a0*/  LEA R3, R3, UR5, 0x2 ;  /* 0x0000000503037c11 */ /* 0x000fe2000f8e10ff */
[----:B------:R-:W-:Y:S01]  /*27b0*/  IMAD R11, R41, 0xb, R10 ;  /* 0x0000000b290b7824 */ /* 0x000fe200078e020a */
[----:B------:R-:W-:Y:S01]  /*27c0*/  LEA R4, R4, UR5, 0x2 ;  /* 0x0000000504047c11 */ /* 0x000fe2000f8e10ff */
[--C-:B------:R-:W-:Y:S01]  /*27d0*/  IMAD.IADD R10, R20, 0x1, R9.reuse ;  /* 0x00000001140a7824 */ /* 0x100fe200078e0209 */
[----:B------:R-:W-:Y:S01]  /*27e0*/  LEA R7, R7, UR5, 0x2 ;  /* 0x0000000507077c11 */ /* 0x000fe2000f8e10ff */
[----:B------:R-:W-:Y:S01]  /*27f0*/  IMAD R22, R41, 0xb, R22 ;  /* 0x0000000b29167824 */ /* 0x000fe200078e0216 */
[----:B-----5:R-:W-:Y:S01]  /*2800*/  STS [R2], R39 ;  /* 0x0000002702007388 */ /* 0x020fe20000000800 */
[----:B------:R-:W-:-:S02]  /*2810*/  IMAD.IADD R24, R5, 0x1, -R9 ;  /* 0x0000000105187824 */ /* 0x000fc400078e0a09 */
[----:B------:R-:W-:Y:S01]  /*2820*/  IMAD.IADD R12, R5, 0x1, -R12 ;  /* 0x00000001050c7824 */ /* 0x000fe200078e0a0c */
[----:B------:R1:W-:Y:S01]  /*2830*/  STS [R3], R38 ;  /* 0x0000002603007388 */ /* 0x0003e20000000800 */
[----:B------:R-:W-:Y:S02]  /*2840*/  IMAD.IADD R9, R25, 0x1, R18 ;  /* 0x0000000119097824 */ /* 0x000fe400078e0212 */
[C---:B------:R-:W-:Y:S01]  /*2850*/  IMAD.IADD R26, R5.reuse, 0x1, -R10 ;  /* 0x00000001051a7824 */ /* 0x040fe200078e0a0a */
[C---:B------:R-:W-:Y:S01]  /*2860*/  IADD3 R10, PT, PT, R5.reuse, -R10, -R8 ;  /* 0x8000000a050a7210 */ /* 0x040fe20007ffe808 */
[----:B------:R-:W-:Y:S01]  /*2870*/  IMAD.IADD R14, R5, 0x1, -R14 ;  /* 0x00000001050e7824 */ /* 0x000fe200078e0a0e */
[----:B------:R-:W-:Y:S01]  /*2880*/  IADD3 R5, PT, PT, R41, R6, R5 ;  /* 0x0000000629057210 */ /* 0x000fe20007ffe005 */
[----:B------:R-:W-:Y:S01]  /*2890*/  VIADD R22, R22, 0x4 ;  /* 0x0000000416167836 */ /* 0x000fe20000000000 */
[----:B------:R2:W-:Y:S01]  /*28a0*/  STS [R4], R37 ;  /* 0x0000002504007388 */ /* 0x0005e20000000800 */
[----:B------:R-:W-:Y:S01]  /*28b0*/  IMAD.IADD R6, R13, 0x1, R9 ;  /* 0x000000010d067824 */ /* 0x000fe200078e0209 */
[----:B-1----:R-:W1:Y:S01]  /*28c0*/  LDC.64 R2, c[0x0][0x390] ;  /* 0x0000e400ff027b82 */ /* 0x002e620000000a00 */
[----:B------:R-:W-:Y:S01]  /*28d0*/  IMAD R12, R41, 0xb, R12 ;  /* 0x0000000b290c7824 */ /* 0x000fe200078e020c */
[----:B------:R-:W-:Y:S01]  /*28e0*/  SEL R22, R9, R22, !P3 ;  /* 0x0000001609167207 */ /* 0x000fe20005800000 */
[----:B------:R-:W-:Y:S01]  /*28f0*/  IMAD.IADD R9, R23, 0x1, R6 ;  /* 0x0000000117097824 */ /* 0x000fe200078e0206 */
[----:B------:R3:W-:Y:S01]  /*2900*/  STS [R7], R36 ;  /* 0x0000002407007388 */ /* 0x0007e20000000800 */
[----:B------:R-:W-:Y:S01]  /*2910*/  VIADD R12, R12, 0x6 ;  /* 0x000000060c0c7836 */ /* 0x000fe20000000000 */
[----:B------:R-:W-:Y:S01]  /*2920*/  LEA R22, R22, UR5, 0x2 ;  /* 0x0000000516167c11 */ /* 0x000fe2000f8e10ff */
[----:B------:R-:W-:Y:S01]  /*2930*/  VIADD R11, R11, 0x5 ;  /* 0x000000050b0b7836 */ /* 0x000fe20000000000 */
[C---:B--2---:R-:W-:Y:S01]  /*2940*/  LEA R4, R41.reuse, UR5, 0x2 ;  /* 0x0000000529047c11 */ /* 0x044fe2000f8e10ff */
[----:B------:R-:W-:Y:S01]  /*2950*/  VIADD R13, R41, 0x380 ;  /* 0x00000380290d7836 */ /* 0x000fe20000000000 */
[----:B------:R-:W-:Y:S01]  /*2960*/  SEL R12, R9, R12, !P1 ;  /* 0x0000000c090c7207 */ /* 0x000fe20004800000 */
[----:B------:R-:W-:Y:S01]  /*2970*/  IMAD R14, R41, 0xb, R14 ;  /* 0x0000000b290e7824 */ /* 0x000fe200078e020e */
[----:B------:R-:W-:Y:S01]  /*2980*/  SEL R11, R6, R11, !P2 ;  /* 0x0000000b060b7207 */ /* 0x000fe20005000000 */
[----:B------:R-:W-:Y:S01]  /*2990*/  IMAD.IADD R9, R15, 0x1, R9 ;  /* 0x000000010f097824 */ /* 0x000fe200078e0209 */
[----:B------:R-:W-:Y:S01]  /*29a0*/  ISETP.GE.AND P2, PT, R13, R0, PT ;  /* 0x000000000d00720c */ /* 0x000fe20003f46270 */
[----:B------:R-:W-:Y:S01]  /*29b0*/  VIADD R14, R14, 0x7 ;  /* 0x000000070e0e7836 */ /* 0x000fe20000000000 */
[----:B------:R-:W-:Y:S01]  /*29c0*/  LEA R11, R11, UR5, 0x2 ;  /* 0x000000050b0b7c11 */ /* 0x000fe2000f8e10ff */
[C---:B------:R-:W-:Y:S01]  /*29d0*/  VIADD R13, R41.reuse, 0x700 ;  /* 0x00000700290d7836 */ /* 0x040fe20000000000 */
[----:B------:R-:W-:Y:S01]  /*29e0*/  LEA R12, R12, UR5, 0x2 ;  /* 0x000000050c0c7c11 */ /* 0x000fe2000f8e10ff */
[----:B------:R-:W-:Y:S01]  /*29f0*/  IMAD R24, R41, 0xb, R24 ;  /* 0x0000000b29187824 */ /* 0x000fe200078e0218 */
[----:B------:R-:W-:Y:S01]  /*2a00*/  SEL R14, R9, R14, !P0 ;  /* 0x0000000e090e7207 */ /* 0x000fe20004000000 */
[----:B------:R-:W-:Y:S01]  /*2a10*/  IMAD.IADD R9, R21, 0x1, R9 ;  /* 0x0000000115097824 */ /* 0x000fe200078e0209 */
[-C--:B------:R-:W-:Y:S01]  /*2a20*/  ISETP.GE.AND P0, PT, R13, R0.reuse, PT ;  /* 0x000000000d00720c */ /* 0x080fe20003f06270 */
[----:B------:R-:W-:Y:S01]  /*2a30*/  VIADD R24, R24, 0x8 ;  /* 0x0000000818187836 */ /* 0x000fe20000000000 */
[----:B------:R-:W-:Y:S01]  /*2a40*/  STS [R22], R35 ;  /* 0x0000002316007388 */ /* 0x000fe20000000800 */
[----:B------:R-:W-:Y:S01]  /*2a50*/  VIADD R13, R41, 0x8c0 ;  /* 0x000008c0290d7836 */ /* 0x000fe20000000000 */
[----:B------:R-:W-:Y:S01]  /*2a60*/  ISETP.GE.AND P3, PT, R17, R0, PT ;  /* 0x000000001100720c */ /* 0x000fe20003f66270 */
[----:B------:R-:W-:Y:S01]  /*2a70*/  IMAD R26, R41, 0xb, R26 ;  /* 0x0000000b291a7824 */ /* 0x000fe200078e021a */
[----:B------:R-:W-:Y:S01]  /*2a80*/  SEL R24, R9, R24, !P6 ;  /* 0x0000001809187207 */ /* 0x000fe20007000000 */
[----:B------:R-:W-:Y:S01]  /*2a90*/  IMAD R10, R41, 0xb, R10 ;  /* 0x0000000b290a7824 */ /* 0x000fe200078e020a */
[----:B------:R-:W-:Y:S01]  /*2aa0*/  ISETP.GE.AND P6, PT, R13, R0, PT ;  /* 0x000000000d00720c */ /* 0x000fe20003fc6270 */
[----:B------:R-:W-:Y:S01]  /*2ab0*/  IMAD.IADD R9, R20, 0x1, R9 ;  /* 0x0000000114097824 */ /* 0x000fe200078e0209 */
[----:B------:R-:W-:Y:S01]  /*2ac0*/  LEA R24, R24, UR5, 0x2 ;  /* 0x0000000518187c11 */ /* 0x000fe2000f8e10ff */
[----:B------:R-:W-:Y:S01]  /*2ad0*/  VIADD R26, R26, 0x9 ;  /* 0x000000091a1a7836 */ /* 0x000fe20000000000 */
[----:B------:R2:W-:Y:S01]  /*2ae0*/  STS [R11], R34 ;  /* 0x000000220b007388 */ /* 0x0005e20000000800 */
[----:B------:R-:W-:-:S02]  /*2af0*/  VIADD R13, R41, 0xa80 ;  /* 0x00000a80290d7836 */ /* 0x000fc40000000000 */
[----:B------:R-:W-:Y:S01]  /*2b00*/  VIADD R10, R10, 0xa ;  /* 0x0000000a0a0a7836 */ /* 0x000fe20000000000 */
[----:B------:R-:W-:Y:S01]  /*2b10*/  SEL R26, R9, R26, !P5 ;  /* 0x0000001a091a7207 */ /* 0x000fe20006800000 */
[----:B------:R-:W-:Y:S01]  /*2b20*/  @!P4 IMAD.IADD R10, R8, 0x1, R9 ;  /* 0x00000001080ac824 */ /* 0x000fe200078e0209 */
[-C--:B------:R-:W-:Y:S01]  /*2b30*/  ISETP.GE.AND P5, PT, R13, R0.reuse, PT ;  /* 0x000000000d00720c */ /* 0x080fe20003fa6270 */
[----:B0-----:R-:W-:Y:S01]  /*2b40*/  VIADD R16, R16, UR6 ;  /* 0x0000000610107c36 */ /* 0x001fe20008000000 */
[-C--:B------:R-:W-:Y:S01]  /*2b50*/  ISETP.GE.AND P4, PT, R41, R0.reuse, PT ;  /* 0x000000002900720c */ /* 0x080fe20003f86270 */
[----:B------:R-:W-:Y:S01]  /*2b60*/  VIADD R9, R5, 0xffffecc0 ;  /* 0xffffecc005097836 */ /* 0x000fe20000000000 */
[----:B------:R-:W-:Y:S01]  /*2b70*/  LEA R10, R10, UR5, 0x2 ;  /* 0x000000050a0a7c11 */ /* 0x000fe2000f8e10ff */
[C---:B------:R-:W-:Y:S01]  /*2b80*/  VIADD R13, R41.reuse, 0xc40 ;  /* 0x00000c40290d7836 */ /* 0x040fe20000000000 */
[----:B------:R-:W-:Y:S01]  /*2b90*/  STS [R12], R33 ;  /* 0x000000210c007388 */ /* 0x000fe20000000800 */
[C---:B------:R-:W-:Y:S01]  /*2ba0*/  VIADD R17, R41.reuse, 0x540 ;  /* 0x0000054029117836 */ /* 0x040fe20000000000 */
[----:B------:R-:W-:Y:S01]  /*2bb0*/  SEL R15, R16, R9, !P4 ;  /* 0x00000009100f7207 */ /* 0x000fe20006000000 */
[C---:B------:R-:W-:Y:S01]  /*2bc0*/  VIADD R19, R41.reuse, 0xe00 ;  /* 0x00000e0029137836 */ /* 0x040fe20000000000 */
[----:B------:R-:W-:Y:S01]  /*2bd0*/  LEA R9, R14, UR5, 0x2 ;  /* 0x000000050e097c11 */ /* 0x000fe2000f8e10ff */
[----:B---3--:R-:W-:Y:S01]  /*2be0*/  VIADD R7, R41, 0xfc0 ;  /* 0x00000fc029077836 */ /* 0x008fe20000000000 */
[-C--:B------:R-:W-:Y:S01]  /*2bf0*/  ISETP.GE.AND P4, PT, R13, R0.reuse, PT ;  /* 0x000000000d00720c */ /* 0x080fe20003f86270 */
[----:B------:R-:W-:Y:S01]  /*2c00*/  VIADD R21, R41, 0x1180 ;  /* 0x0000118029157836 */ /* 0x000fe20000000000 */
[----:B------:R-:W-:Y:S01]  /*2c10*/  LEA R13, R26, UR5, 0x2 ;  /* 0x000000051a0d7c11 */ /* 0x000fe2000f8e10ff */
[----:B------:R-:W-:Y:S01]  /*2c20*/  STS [R9], R32 ;  /* 0x0000002009007388 */ /* 0x000fe20000000800 */
[----:B------:R-:W-:Y:S01]  /*2c30*/  ISETP.GE.AND P1, PT, R17, R0, PT ;  /* 0x000000001100720c */ /* 0x000fe20003f26270 */
[----:B------:R-:W-:-:S02]  /*2c40*/  VIADD R17, R16, 0xfffffe40 ;  /* 0xfffffe4010117836 */ /* 0x000fc40000000000 */
[----:B------:R-:W-:Y:S01]  /*2c50*/  STS [R24], R31 ;  /* 0x0000001f18007388 */ /* 0x000fe20000000800 */
[----:B------:R-:W-:Y:S01]  /*2c60*/  @P3 VIADD R17, R5, 0xffffee80 ;  /* 0xffffee8005113836 */ /* 0x000fe20000000000 */
[-C--:B------:R-:W-:Y:S01]  /*2c70*/  ISETP.GE.AND P3, PT, R19, R0.reuse, PT ;  /* 0x000000001300720c */ /* 0x080fe20003f66270 */
[C---:B--2---:R-:W-:Y:S01]  /*2c80*/  VIADD R11, R16.reuse, 0xfffffc80 ;  /* 0xfffffc80100b7836 */ /* 0x044fe20000000000 */
[----:B------:R0:W-:Y:S01]  /*2c90*/  STS [R13], R30 ;  /* 0x0000001e0d007388 */ /* 0x0001e20000000800 */
[C---:B------:R-:W-:Y:S02]  /*2ca0*/  VIADD R19, R16.reuse, 0xfffffac0 ;  /* 0xfffffac010137836 */ /* 0x040fe40000000000 */
[----:B------:R-:W-:Y:S01]  /*2cb0*/  @P2 VIADD R11, R5, 0xfffff040 ;  /* 0xfffff040050b2836 */ /* 0x000fe20000000000 */
[----:B------:R2:W-:Y:S01]  /*2cc0*/  STS [R10], R29 ;  /* 0x0000001d0a007388 */ /* 0x0005e20000000800 */
[-C--:B------:R-:W-:Y:S01]  /*2cd0*/  ISETP.GE.AND P2, PT, R7, R0.reuse, PT ;  /* 0x000000000700720c */ /* 0x080fe20003f46270 */
[----:B------:R-:W-:Y:S01]  /*2ce0*/  @P1 VIADD R19, R5, 0xfffff200 ;  /* 0xfffff20005131836 */ /* 0x000fe20000000000 */
[----:B------:R-:W-:Y:S01]  /*2cf0*/  ISETP.GE.AND P1, PT, R21, R0, PT ;  /* 0x000000001500720c */ /* 0x000fe20003f26270 */
[----:B------:R-:W-:Y:S01]  /*2d00*/  BAR.SYNC.DEFER_BLOCKING 0x0 ;  /* 0x0000000000007b1d */ /* 0x000fe20000010000 */
[----:B------:R-:W-:-:S02]  /*2d10*/  VIADD R21, R16, 0xfffff740 ;  /* 0xfffff74010157836 */ /* 0x000fc40000000000 */
[C---:B0-----:R-:W-:Y:S02]  /*2d20*/  VIADD R13, R16.reuse, 0xfffff900 ;  /* 0xfffff900100d7836 */ /* 0x041fe40000000000 */
[C---:B------:R-:W-:Y:S02]  /*2d30*/  VIADD R23, R16.reuse, 0xfffff580 ;  /* 0xfffff58010177836 */ /* 0x040fe40000000000 */
[C---:B------:R-:W-:Y:S02]  /*2d40*/  VIADD R39, R16.reuse, 0xfffff3c0 ;  /* 0xfffff3c010277836 */ /* 0x040fe40000000000 */
[C---:B------:R-:W-:Y:S02]  /*2d50*/  VIADD R43, R16.reuse, 0xfffff200 ;  /* 0xfffff200102b7836 */ /* 0x040fe40000000000 */
[C---:B------:R-:W-:Y:S02]  /*2d60*/  VIADD R47, R16.reuse, 0xfffff040 ;  /* 0xfffff040102f7836 */ /* 0x040fe40000000000 */
[----:B------:R-:W-:-:S02]  /*2d70*/  VIADD R51, R16, 0xffffee80 ;  /* 0xffffee8010337836 */ /* 0x000fc40000000000 */
[C---:B------:R-:W-:Y:S02]  /*2d80*/  @P0 VIADD R13, R5.reuse, 0xfffff3c0 ;  /* 0xfffff3c0050d0836 */ /* 0x040fe40000000000 */
[C---:B------:R-:W-:Y:S02]  /*2d90*/  @P6 VIADD R21, R5.reuse, 0xfffff580 ;  /* 0xfffff58005156836 */ /* 0x040fe40000000000 */
[C---:B------:R-:W-:Y:S02]  /*2da0*/  @P5 VIADD R23, R5.reuse, 0xfffff740 ;  /* 0xfffff74005175836 */ /* 0x040fe40000000000 */
[C---:B------:R-:W-:Y:S02]  /*2db0*/  @P4 VIADD R39, R5.reuse, 0xfffff900 ;  /* 0xfffff90005274836 */ /* 0x040fe40000000000 */
[C---:B------:R-:W-:Y:S01]  /*2dc0*/  @P3 VIADD R43, R5.reuse, 0xfffffac0 ;  /* 0xfffffac0052b3836 */ /* 0x040fe20000000000 */
[----:B------:R-:W0:Y:S01]  /*2dd0*/  LDS R25, [R4] ;  /* 0x0000000004197984 */ /* 0x000e220000000800 */
[----:B------:R-:W-:-:S02]  /*2de0*/  @P2 VIADD R47, R5, 0xfffffc80 ;  /* 0xfffffc80052f2836 */ /* 0x000fc40000000000 */
[----:B------:R-:W-:Y:S01]  /*2df0*/  @P1 VIADD R51, R5, 0xfffffe40 ;  /* 0xfffffe4005331836 */ /* 0x000fe20000000000 */
[----:B------:R-:W3:Y:S01]  /*2e00*/  LDS R27, [R4+0x700] ;  /* 0x00070000041b7984 */ /* 0x000ee20000000800 */
[----:B-1----:R-:W-:-:S03]  /*2e10*/  IMAD.WIDE R6, R17, 0x4, R2 ;  /* 0x0000000411067825 */ /* 0x002fc600078e0202 */
[----:B------:R-:W1:Y:S01]  /*2e20*/  LDS R31, [R4+0xe00] ;  /* 0x000e0000041f7984 */ /* 0x000e620000000800 */
[----:B------:R-:W-:-:S03]  /*2e30*/  IMAD.WIDE R8, R11, 0x4, R2 ;  /* 0x000000040b087825 */ /* 0x000fc600078e0202 */
[----:B------:R-:W4:Y:S01]  /*2e40*/  LDS R29, [R4+0x1500] ;  /* 0x00150000041d7984 */ /* 0x000f220000000800 */
[----:B--2---:R-:W-:-:S03]  /*2e50*/  IMAD.WIDE R10, R19, 0x4, R2 ;  /* 0x00000004130a7825 */ /* 0x004fc600078e0202 */
[----:B------:R-:W2:Y:S01]  /*2e60*/  LDS R33, [R4+0x1c00] ;  /* 0x001c000004217984 */ /* 0x000ea20000000800 */
[----:B------:R-:W-:-:S03]  /*2e70*/  IMAD.WIDE R12, R13, 0x4, R2 ;  /* 0x000000040d0c7825 */ /* 0x000fc600078e0202 */
[----:B------:R-:W2:Y:S01]  /*2e80*/  LDS R35, [R4+0x2300] ;  /* 0x0023000004237984 */ /* 0x000ea20000000800 */
[----:B------:R-:W-:-:S03]  /*2e90*/  IMAD.WIDE R16, R23, 0x4, R2 ;  /* 0x0000000417107825 */ /* 0x000fc600078e0202 */
[----:B------:R-:W2:Y:S01]  /*2ea0*/  LDS R37, [R4+0x2a00] ;  /* 0x002a000004257984 */ /* 0x000ea20000000800 */
[----:B------:R-:W-:-:S03]  /*2eb0*/  IMAD.WIDE R18, R39, 0x4, R2 ;  /* 0x0000000427127825 */ /* 0x000fc600078e0202 */
[----:B------:R-:W2:Y:S01]  /*2ec0*/  LDS R41, [R4+0x3100] ;  /* 0x0031000004297984 */ /* 0x000ea20000000800 */
[----:B------:R-:W-:-:S03]  /*2ed0*/  IMAD.WIDE R22, R47, 0x4, R2 ;  /* 0x000000042f167825 */ /* 0x000fc600078e0202 */
[----:B------:R-:W2:Y:S04]  /*2ee0*/  LDS R45, [R4+0x3800] ;  /* 0x00380000042d7984 */ /* 0x000ea80000000800 */
[----:B------:R-:W2:Y:S04]  /*2ef0*/  LDS R49, [R4+0x3f00] ;  /* 0x003f000004317984 */ /* 0x000ea80000000800 */
[----:B------:R0:W2:Y:S02]  /*2f00*/  LDS R53, [R4+0x4600] ;  /* 0x0046000004357984 */ /* 0x0000a40000000800 */
[----:B0-----:R-:W-:-:S04]  /*2f10*/  IMAD.WIDE R4, R15, 0x4, R2 ;  /* 0x000000040f047825 */ /* 0x001fc800078e0202 */
[--C-:B------:R-:W-:Y:S01]  /*2f20*/  IMAD.WIDE R14, R21, 0x4, R2.reuse ;  /* 0x00000004150e7825 */ /* 0x100fe200078e0202 */
[----:B------:R-:W-:Y:S03]  /*2f30*/  STG.E desc[UR8][R4.64], R25 ;  /* 0x0000001904007986 */ /* 0x000fe6000c101908 */
[--C-:B------:R-:W-:Y:S01]  /*2f40*/  IMAD.WIDE R20, R43, 0x4, R2.reuse ;  /* 0x000000042b147825 */ /* 0x100fe200078e0202 */
[----:B---3--:R-:W-:Y:S03]  /*2f50*/  STG.E desc[UR8][R6.64], R27 ;  /* 0x0000001b06007986 */ /* 0x008fe6000c101908 */
[----:B------:R-:W-:Y:S01]  /*2f60*/  IMAD.WIDE R2, R51, 0x4, R2 ;  /* 0x0000000433027825 */ /* 0x000fe200078e0202 */
[----:B-1----:R-:W-:Y:S04]  /*2f70*/  STG.E desc[UR8][R8.64], R31 ;  /* 0x0000001f08007986 */ /* 0x002fe8000c101908 */
[----:B----4-:R-:W-:Y:S04]  /*2f80*/  STG.E desc[UR8][R10.64], R29 ;  /* 0x0000001d0a007986 */ /* 0x010fe8000c101908 */
[----:B--2---:R-:W-:Y:S04]  /*2f90*/  STG.E desc[UR8][R12.64], R33 ;  /* 0x000000210c007986 */ /* 0x004fe8000c101908 */
[----:B------:R-:W-:Y:S04]  /*2fa0*/  STG.E desc[UR8][R14.64], R35 ;  /* 0x000000230e007986 */ /* 0x000fe8000c101908 */
[----:B------:R-:W-:Y:S04]  /*2fb0*/  STG.E desc[UR8][R16.64], R37 ;  /* 0x0000002510007986 */ /* 0x000fe8000c101908 */
[----:B------:R-:W-:Y:S04]  /*2fc0*/  STG.E desc[UR8][R18.64], R41 ;  /* 0x0000002912007986 */ /* 0x000fe8000c101908 */
[----:B------:R-:W-:Y:S04]  /*2fd0*/  STG.E desc[UR8][R20.64], R45 ;  /* 0x0000002d14007986 */ /* 0x000fe8000c101908 */
[----:B------:R-:W-:Y:S04]  /*2fe0*/  STG.E desc[UR8][R22.64], R49 ;  /* 0x0000003116007986 */ /* 0x000fe8000c101908 */
[----:B------:R-:W-:Y:S01]  /*2ff0*/  STG.E desc[UR8][R2.64], R53 ;  /* 0x0000003502007986 */ /* 0x000fe2000c101908 */
[----:B------:R-:W-:Y:S05]  /*3000*/  EXIT ;  /* 0x000000000000794d */ /* 0x000fea0003800000 */
.L_x_481:
[----:B------:R-:W0:Y:S01]  /*3010*/  LDCU UR7, c[0x0][0x3ac] ;  /* 0x00007580ff0777ac */ /* 0x000e220008000800 */
[----:B------:R-:W-:Y:S01]  /*3020*/  ISETP.NE.AND P0, PT, R0, RZ, PT ;  /* 0x000000ff0000720c */ /* 0x000fe20003f05270 */
[----:B------:R-:W-:Y:S01]  /*3030*/  BSSY.RECONVERGENT B0, `(.L_x_496) ;  /* 0x000035d000007945 */ /* 0x000fe20003800200 */
[----:B0-----:R-:W-:-:S11]  /*3040*/  IADD3 R2, PT, PT, -R16, UR7, RZ ;  /* 0x0000000710027c10 */ /* 0x001fd6000fffe1ff */
[----:B------:R-:W-:Y:S05]  /*3050*/  @P0 BRA `(.L_x_497) ;  /* 0x0000001400640947 */ /* 0x000fea0003800000 */
[----:B------:R-:W0:Y:S01]  /*3060*/  S2R R3, SR_TID.X ;  /* 0x0000000000037919 */ /* 0x000e220000002100 */
[----:B------:R-:W1:Y:S08]  /*3070*/  LDC.64 R6, c[0x0][0x380] ;  /* 0x0000e000ff067b82 */ /* 0x000e700000000a00 */
[----:B------:R-:W2:Y:S01]  /*3080*/  LDC.64 R4, c[0x0][0x388] ;  /* 0x0000e200ff047b82 */ /* 0x000ea20000000a00 */
[----:B0-----:R-:W-:-:S04]  /*3090*/  IMAD R13, R3, 0xb, RZ ;  /* 0x0000000b030d7824 */ /* 0x001fc800078e02ff */
[C---:B------:R-:W-:Y:S01]  /*30a0*/  VIADD R11, R13.reuse, 0x2 ;  /* 0x000000020d0b7836 */ /* 0x040fe20000000000 */
[CC--:B------:R-:W-:Y:S01]  /*30b0*/  ISETP.GE.AND P6, PT, R13.reuse, R2.reuse, PT ;  /* 0x000000020d00720c */ /* 0x0c0fe20003fc6270 */
[C---:B------:R-:W-:Y:S02]  /*30c0*/  VIADD R21, R13.reuse, 0x1 ;  /* 0x000000010d157836 */ /* 0x040fe40000000000 */
        /* <DEDUP_REMOVED lines=8> */
[----:B------:R-:W-:Y:S01]  /*3150*/  IMAD.IADD R9, R16, 0x1, R13 ;  /* 0x0000000110097824 */ /* 0x000fe200078e020d */
[-C--:B------:R-:W-:Y:S01]  /*3160*/  ISETP.GE.AND P1, PT, R27, R2.reuse, PT ;  /* 0x000000021b00720c */ /* 0x080fe20003f26270 */
[----:B------:R-:W-:Y:S01]  /*3170*/  VIADD R27, R13, 0x8 ;  /* 0x000000080d1b7836 */ /* 0x000fe20000000000 */
[----:B------:R-:W-:Y:S01]  /*3180*/  ISETP.GE.AND P2, PT, R31, R2, PT ;  /* 0x000000021f00720c */ /* 0x000fe20003f46270 */
[----:B-1----:R-:W-:-:S04]  /*3190*/  IMAD.WIDE.U32 R6, R9, 0x4, R6 ;  /* 0x0000000409067825 */ /* 0x002fc800078e0006 */
[----:B--2---:R-:W-:Y:S01]  /*31a0*/  IMAD.WIDE.U32 R4, R9, 0x4, R4 ;  /* 0x0000000409047825 */ /* 0x004fe200078e0004 */
[----:B------:R-:W2:Y:S03]  /*31b0*/  @!P6 LDG.E R16, desc[UR8][R6.64] ;  /* 0x000000080610e981 */ /* 0x000ea6000c1e1900 */
[C---:B------:R-:W-:Y:S01]  /*31c0*/  VIADD R9, R13.reuse, 0x7 ;  /* 0x000000070d097836 */ /* 0x040fe20000000000 */
[----:B------:R-:W3:Y:S01]  /*31d0*/  @!P5 LDG.E R22, desc[UR8][R6.64+0x4] ;  /* 0x000004080616d981 */ /* 0x000ee2000c1e1900 */
[C---:B------:R-:W-:Y:S02]  /*31e0*/  VIADD R25, R13.reuse, 0x9 ;  /* 0x000000090d197836 */ /* 0x040fe40000000000 */
[----:B------:R-:W-:Y:S01]  /*31f0*/  VIADD R31, R13, 0xa ;  /* 0x0000000a0d1f7836 */ /* 0x000fe20000000000 */
[----:B------:R-:W4:Y:S01]  /*3200*/  @!P4 LDG.E R20, desc[UR8][R6.64+0x8] ;  /* 0x000008080614c981 */ /* 0x000f22000c1e1900 */
[----:B------:R-:W-:-:S02]  /*3210*/  ISETP.GE.AND P4, PT, R27, R2, PT ;  /* 0x000000021b00720c */ /* 0x000fc40003f86270 */
[-C--:B------:R-:W-:Y:S01]  /*3220*/  ISETP.GE.AND P5, PT, R25, R2.reuse, PT ;  /* 0x000000021900720c */ /* 0x080fe20003fa6270 */
[----:B------:R-:W5:Y:S01]  /*3230*/  @!P3 LDG.E R24, desc[UR8][R6.64+0xc] ;  /* 0x00000c080618b981 */ /* 0x000f62000c1e1900 */
[-C--:B------:R-:W-:Y:S02]  /*3240*/  ISETP.GE.AND P3, PT, R9, R2.reuse, PT ;  /* 0x000000020900720c */ /* 0x080fe40003f66270 */
[----:B------:R-:W-:Y:S01]  /*3250*/  ISETP.GE.AND P6, PT, R31, R2, PT ;  /* 0x000000021f00720c */ /* 0x000fe20003fc6270 */
[----:B------:R-:W5:Y:S04]  /*3260*/  @!P0 LDG.E R18, desc[UR8][R6.64+0x10] ;  /* 0x0000100806128981 */ /* 0x000f68000c1e1900 */
[----:B------:R-:W5:Y:S04]  /*3270*/  @!P1 LDG.E R23, desc[UR8][R6.64+0x14] ;  /* 0x0000140806179981 */ /* 0x000f68000c1e1900 */
[----:B------:R-:W5:Y:S04]  /*3280*/  @!P2 LDG.E R19, desc[UR8][R6.64+0x18] ;  /* 0x000018080613a981 */ /* 0x000f68000c1e1900 */
[----:B------:R-:W5:Y:S04]  /*3290*/  @!P3 LDG.E R17, desc[UR8][R6.64+0x1c] ;  /* 0x00001c080611b981 */ /* 0x000f68000c1e1900 */
[----:B------:R-:W5:Y:S04]  /*32a0*/  @!P4 LDG.E R15, desc[UR8][R6.64+0x20] ;  /* 0x00002008060fc981 */ /* 0x000f68000c1e1900 */
[----:B------:R-:W5:Y:S04]  /*32b0*/  @!P5 LDG.E R14, desc[UR8][R6.64+0x24] ;  /* 0x00002408060ed981 */ /* 0x000f68000c1e1900 */
[----:B------:R0:W5:Y:S01]  /*32c0*/  @!P6 LDG.E R12, desc[UR8][R6.64+0x28] ;  /* 0x00002808060ce981 */ /* 0x000162000c1e1900 */
[----:B------:R-:W-:Y:S01]  /*32d0*/  BAR.SYNC.DEFER_BLOCKING 0x0 ;  /* 0x0000000000007b1d */ /* 0x000fe20000010000 */
[----:B------:R-:W-:-:S02]  /*32e0*/  P2R R8, PR, RZ, 0x2 ;  /* 0x00000002ff087803 */ /* 0x000fc40000000000 */
[----:B------:R-:W-:-:S13]  /*32f0*/  ISETP.GE.AND P1, PT, R13, R2, PT ;  /* 0x000000020d00720c */ /* 0x000fda0003f26270 */
[----:B------:R-:W2:Y:S01]  /*3300*/  @!P1 LDG.E R0, desc[UR8][R4.64] ;  /* 0x0000000804009981 */ /* 0x000ea2000c1e1900 */
[----:B------:R-:W-:Y:S02]  /*3310*/  P2R R10, PR, RZ, 0x1 ;  /* 0x00000001ff0a7803 */ /* 0x000fe40000000000 */
[----:B------:R-:W-:Y:S01]  /*3320*/  ISETP.GE.AND P0, PT, R21, R2, PT ;  /* 0x000000021500720c */ /* 0x000fe20003f06270 */
[----:B------:R-:W-:Y:S01]  /*3330*/  IMAD.MOV.U32 R26, RZ, RZ, 0x1 ;  /* 0x00000001ff1a7424 */ /* 0x000fe200078e00ff */
[----:B------:R-:W3:Y:S01]  /*3340*/  @!P2 LDG.E R7, desc[UR8][R4.64+0x18] ;  /* 0x000018080407a981 */ /* 0x000ee2000c1e1900 */
[----:B------:R-:W-:Y:S02]  /*3350*/  IMAD.MOV.U32 R27, RZ, RZ, 0x1 ;  /* 0x00000001ff1b7424 */ /* 0x000fe400078e00ff */
[----:B------:R-:W-:Y:S01]  /*3360*/  IMAD.MOV.U32 R28, RZ, RZ, 0x1 ;  /* 0x00000001ff1c7424 */ /* 0x000fe200078e00ff */
[----:B------:R-:W4:Y:S01]  /*3370*/  @!P4 LDG.E R9, desc[UR8][R4.64+0x20] ;  /* 0x000020080409c981 */ /* 0x000f22000c1e1900 */
[----:B--2---:R-:W-:-:S06]  /*3380*/  @!P1 LOP3.LUT R26, R0, 0x1, RZ, 0xc, !PT ;  /* 0x00000001001a9812 */ /* 0x004fcc00078e0cff */
[----:B------:R-:W2:Y:S01]  /*3390*/  @!P0 LDG.E R0, desc[UR8][R4.64+0x4] ;  /* 0x0000040804008981 */ /* 0x000ea2000c1e1900 */
[----:B------:R-:W-:-:S03]  /*33a0*/  ISETP.GE.AND P1, PT, R11, R2, PT ;  /* 0x000000020b00720c */ /* 0x000fc60003f26270 */
[----:B------:R-:W5:Y:S01]  /*33b0*/  @!P6 LDG.E R11, desc[UR8][R4.64+0x28] ;  /* 0x00002808040be981 */ /* 0x000f62000c1e1900 */
[----:B--2---:R-:W-:-:S09]  /*33c0*/  @!P0 LOP3.LUT R27, R0, 0x1, RZ, 0xc, !PT ;  /* 0x00000001001b8812 */ /* 0x004fd200078e0cff */
[----:B------:R-:W2:Y:S01]  /*33d0*/  @!P1 LDG.E R0, desc[UR8][R4.64+0x8] ;  /* 0x0000080804009981 */ /* 0x000ea2000c1e1900 */
[----:B------:R-:W-:Y:S02]  /*33e0*/  ISETP.GE.AND P0, PT, R29, R2, PT ;  /* 0x000000021d00720c */ /* 0x000fe40003f06270 */
[----:B--2---:R-:W-:-:S11]  /*33f0*/  @!P1 LOP3.LUT R28, R0, 0x1, RZ, 0xc, !PT ;  /* 0x00000001001c9812 */ /* 0x004fd600078e0cff */
[----:B------:R-:W2:Y:S01]  /*3400*/  @!P0 LDG.E R0, desc[UR8][R4.64+0xc] ;  /* 0x00000c0804008981 */ /* 0x000ea2000c1e1900 */
[----:B------:R-:W-:Y:S01]  /*3410*/  IMAD.MOV.U32 R29, RZ, RZ, 0x1 ;  /* 0x00000001ff1d7424 */ /* 0x000fe200078e00ff */
[----:B------:R-:W-:Y:S02]  /*3420*/  ISETP.NE.AND P1, PT, R8, RZ, PT ;  /* 0x000000ff0800720c */ /* 0x000fe40003f25270 */
[----:B------:R-:W4:Y:S11]  /*3430*/  @!P3 LDG.E R8, desc[UR8][R4.64+0x1c] ;  /* 0x00001c080408b981 */ /* 0x000f36000c1e1900 */
[----:B------:R-:W3:Y:S01]  /*3440*/  @!P1 LDG.E R6, desc[UR8][R4.64+0x14] ;  /* 0x0000140804069981 */ /* 0x000ee2000c1e1900 */
[----:B--2---:R-:W-:-:S02]  /*3450*/  @!P0 LOP3.LUT R29, R0, 0x1, RZ, 0xc, !PT ;  /* 0x00000001001d8812 */ /* 0x004fc400078e0cff */
[----:B------:R-:W-:Y:S02]  /*3460*/  ISETP.NE.AND P0, PT, R10, RZ, PT ;  /* 0x000000ff0a00720c */ /* 0x000fe40003f05270 */
[----:B------:R-:W2:Y:S11]  /*3470*/  @!P5 LDG.E R10, desc[UR8][R4.64+0x24] ;  /* 0x00002408040ad981 */ /* 0x000eb6000c1e1900 */
[----:B------:R-:W2:Y:S01]  /*3480*/  @!P0 LDG.E R0, desc[UR8][R4.64+0x10] ;  /* 0x0000100804008981 */ /* 0x000ea2000c1e1900 */
[----:B------:R-:W-:-:S04]  /*3490*/  IMAD.IADD R33, R27, 0x1, R26 ;  /* 0x000000011b217824 */ /* 0x000fc800078e021a */
[----:B------:R-:W-:Y:S02]  /*34a0*/  IMAD.IADD R34, R33, 0x1, R28 ;  /* 0x0000000121227824 */ /* 0x000fe400078e021c */
[----:B------:R-:W-:Y:S02]  /*34b0*/  IMAD.MOV.U32 R31, RZ, RZ, 0x1 ;  /* 0x00000001ff1f7424 */ /* 0x000fe400078e00ff */
[----:B------:R-:W-:Y:S01]  /*34c0*/  IMAD.MOV.U32 R32, RZ, RZ, 0x1 ;  /* 0x00000001ff207424 */ /* 0x000fe200078e00ff */
[----:B---3--:R-:W-:Y:S01]  /*34d0*/  @!P1 LOP3.LUT R32, R6, 0x1, RZ, 0xc, !PT ;  /* 0x0000000106209812 */ /* 0x008fe200078e0cff */
[----:B------:R-:W-:Y:S02]  /*34e0*/  IMAD.IADD R38, R34, 0x1, R29 ;  /* 0x0000000122267824 */ /* 0x000fe400078e021d */
[----:B------:R-:W-:Y:S01]  /*34f0*/  IMAD.MOV.U32 R30, RZ, RZ, 0x1 ;  /* 0x00000001ff1e7424 */ /* 0x000fe200078e00ff */
[----:B------:R-:W-:Y:S01]  /*3500*/  @!P2 LOP3.LUT R30, R7, 0x1, RZ, 0xc, !PT ;  /* 0x00000001071ea812 */ /* 0x000fe200078e0cff */
[----:B------:R-:W-:Y:S01]  /*3510*/  IMAD.MOV.U32 R37, RZ, RZ, 0x1 ;  /* 0x00000001ff257424 */ /* 0x000fe200078e00ff */
[----:B----4-:R-:W-:Y:S01]  /*3520*/  @!P3 LOP3.LUT R37, R8, 0x1, RZ, 0xc, !PT ;  /* 0x000000010825b812 */ /* 0x010fe200078e0cff */
[----:B------:R-:W-:Y:S01]  /*3530*/  IMAD.MOV.U32 R36, RZ, RZ, 0x1 ;  /* 0x00000001ff247424 */ /* 0x000fe200078e00ff */
[----:B------:R-:W-:Y:S01]  /*3540*/  @!P4 LOP3.LUT R36, R9, 0x1, RZ, 0xc, !PT ;  /* 0x000000010924c812 */ /* 0x000fe200078e0cff */
[----:B------:R-:W-:-:S02]  /*3550*/  IMAD.MOV.U32 R35, RZ, RZ, 0x1 ;  /* 0x00000001ff237424 */ /* 0x000fc400078e00ff */
[----:B------:R-:W-:Y:S01]  /*3560*/  IMAD.MOV.U32 R39, RZ, RZ, 0x1 ;  /* 0x00000001ff277424 */ /* 0x000fe200078e00ff */
[----:B-----5:R-:W-:Y:S01]  /*3570*/  @!P6 LOP3.LUT R39, R11, 0x1, RZ, 0xc, !PT ;  /* 0x000000010b27e812 */ /* 0x020fe200078e0cff */
[----:B------:R-:W1:Y:S01]  /*3580*/  S2UR UR5, SR_CgaCtaId ;  /* 0x00000000000579c3 */ /* 0x000e620000008800 */
[----:B------:R-:W-:Y:S02]  /*3590*/  UMOV UR4, 0x400 ;  /* 0x0000040000047882 */ /* 0x000fe40000000000 */
[----:B-1----:R-:W-:-:S05]  /*35a0*/  ULEA UR4, UR5, UR4, 0x18 ;  /* 0x0000000405047291 */ /* 0x002fca000f8ec0ff */
[----:B------:R-:W-:Y:S01]  /*35b0*/  BAR.SYNC.DEFER_BLOCKING 0x0 ;  /* 0x0000000000007b1d */ /* 0x000fe20000010000 */
[----:B--2---:R-:W-:Y:S02]  /*35c0*/  @!P5 LOP3.LUT R35, R10, 0x1, RZ, 0xc, !PT ;  /* 0x000000010a23d812 */ /* 0x004fe400078e0cff */
[----:B------:R-:W-:-:S04]  /*35d0*/  @!P0 LOP3.LUT R31, R0, 0x1, RZ, 0xc, !PT ;  /* 0x00000001001f8812 */ /* 0x000fc800078e0cff */
[----:B------:R-:W-:-:S04]  /*35e0*/  IADD3 R0, PT, PT, R32, R31, R38 ;  /* 0x0000001f20007210 */ /* 0x000fc80007ffe026 */
[----:B------:R-:W-:-:S04]  /*35f0*/  IADD3 R0, PT, PT, R37, R30, R0 ;  /* 0x0000001e25007210 */ /* 0x000fc80007ffe000 */
[----:B------:R-:W-:-:S05]  /*3600*/  IADD3 R0, PT, PT, R35, R36, R0 ;  /* 0x0000002423007210 */ /* 0x000fca0007ffe000 */
[----:B------:R-:W-:-:S05]  /*3610*/  IMAD.IADD R4, R0, 0x1, R39 ;  /* 0x0000000100047824 */ /* 0x000fca00078e0227 */
[----:B------:R-:W1:Y:S02]  /*3620*/  SHFL.UP P0, R5, R4, 0x1, RZ ;  /* 0x0420000004057989 */ /* 0x000e6400000000ff */
[----:B-1----:R-:W-:-:S05]  /*3630*/  @P0 IMAD.IADD R5, R4, 0x1, R5 ;  /* 0x0000000104050824 */ /* 0x002fca00078e0205 */
[----:B0-----:R-:W0:Y:S02]  /*3640*/  SHFL.UP P0, R6, R5, 0x2, RZ ;  /* 0x0440000005067989 */ /* 0x001e2400000000ff */
[----:B0-----:R-:W-:-:S05]  /*3650*/  @P0 IMAD.IADD R6, R5, 0x1, R6 ;  /* 0x0000000105060824 */ /* 0x001fca00078e0206 */
[----:B------:R-:W0:Y:S01]  /*3660*/  SHFL.UP P0, R7, R6, 0x4, RZ ;  /* 0x0480000006077989 */ /* 0x000e2200000000ff */
[----:B------:R-:W1:Y:S01]  /*3670*/  S2R R0, SR_LANEID ;  /* 0x0000000000007919 */ /* 0x000e620000000000 */
[----:B0-----:R-:W-:-:S05]  /*3680*/  @P0 IMAD.IADD R7, R6, 0x1, R7 ;  /* 0x0000000106070824 */ /* 0x001fca00078e0207 */
[----:B------:R-:W0:Y:S01]  /*3690*/  SHFL.UP P0, R41, R7, 0x8, RZ ;  /* 0x0500000007297989 */ /* 0x000e2200000000ff */
[----:B-1----:R-:W-:Y:S01]  /*36a0*/  ISETP.NE.AND P1, PT, R0, 0x1f, PT ;  /* 0x0000001f0000780c */ /* 0x002fe20003f25270 */
[----:B0-----:R-:W-:-:S05]  /*36b0*/  @P0 IMAD.IADD R41, R7, 0x1, R41 ;  /* 0x0000000107290824 */ /* 0x001fca00078e0229 */
[----:B------:R-:W0:Y:S07]  /*36c0*/  SHFL.UP P0, R40, R41, 0x10, RZ ;  /* 0x0600000029287989 */ /* 0x000e2e00000000ff */
[----:B------:R-:W-:-:S04]  /*36d0*/  @!P1 SHF.R.U32.HI R4, RZ, 0x3, R3 ;  /* 0x00000003ff049819 */ /* 0x000fc80000011603 */
[----:B------:R-:W-:Y:S01]  /*36e0*/  @!P1 LOP3.LUT R43, R4, 0x7c, RZ, 0xc0, !PT ;  /* 0x0000007c042b9812 */ /* 0x000fe200078ec0ff */
[----:B0-----:R-:W-:-:S05]  /*36f0*/  @P0 IMAD.IADD R40, R41, 0x1, R40 ;  /* 0x0000000129280824 */ /* 0x001fca00078e0228 */
[----:B------:R-:W-:Y:S01]  /*3700*/  @!P1 STS [R43+UR4], R40 ;  /* 0x000000282b009988 */ /* 0x000fe20008000804 */
[----:B------:R-:W-:Y:S06]  /*3710*/  BAR.SYNC.DEFER_BLOCKING 0x0 ;  /* 0x0000000000007b1d */ /* 0x000fec0000010000 */
[----:B------:R-:W0:Y:S04]  /*3720*/  LDS.128 R8, [UR4] ;  /* 0x00000004ff087984 */ /* 0x000e280008000c00 */
[----:B------:R-:W1:Y:S01]  /*3730*/  LDS.128 R4, [UR4+0x10] ;  /* 0x00001004ff047984 */ /* 0x000e620008000c00 */
[----:B------:R-:W-:-:S04]  /*3740*/  SHF.R.U32.HI R41, RZ, 0x5, R3 ;  /* 0x00000005ff297819 */ /* 0x000fc80000011603 */
        /* <DEDUP_REMOVED lines=10> */
[----:B------:R-:W0:Y:S01]  /*37f0*/  LDS.128 R8, [UR4+0x20] ;  /* 0x00002004ff087984 */ /* 0x000e220008000c00 */
[----:B------:R-:W-:Y:S01]  /*3800*/  ISETP.NE.AND P0, PT, R41, 0x5, PT ;  /* 0x000000052900780c */ /* 0x000fe20003f05270 */
[----:B------:R-:W-:-:S03]  /*3810*/  IMAD.IADD R5, R5, 0x1, R4 ;  /* 0x0000000105057824 */ /* 0x000fc600078e0204 */
[----:B------:R-:W-:Y:S02]  /*3820*/  SEL R42, R4, R42, !P0 ;  /* 0x0000002a042a7207 */ /* 0x000fe40004000000 */
[----:B------:R-:W-:Y:S01]  /*3830*/  ISETP.NE.AND P0, PT, R41, 0x6, PT ;  /* 0x000000062900780c */ /* 0x000fe20003f05270 */
[----:B------:R-:W-:-:S03]  /*3840*/  IMAD.IADD R6, R6, 0x1, R5 ;  /* 0x0000000106067824 */ /* 0x000fc600078e0205 */
[----:B------:R-:W-:Y:S02]  /*3850*/  SEL R42, R5, R42, !P0 ;  /* 0x0000002a052a7207 */ /* 0x000fe40004000000 */
[----:B------:R-:W1:Y:S01]  /*3860*/  LDS.64 R4, [UR4+0x30] ;  /* 0x00003004ff047984 */ /* 0x000e620008000a00 */
[----:B------:R-:W-:Y:S01]  /*3870*/  BAR.SYNC.DEFER_BLOCKING 0x0 ;  /* 0x0000000000007b1d */ /* 0x000fe20000010000 */
[----:B------:R-:W-:Y:S01]  /*3880*/  ISETP.NE.AND P0, PT, R41, 0x7, PT ;  /* 0x000000072900780c */ /* 0x000fe20003f05270 */
[----:B------:R-:W-:-:S03]  /*3890*/  IMAD.IADD R7, R7, 0x1, R6 ;  /* 0x0000000107077824 */ /* 0x000fc600078e0206 */
[----:B------:R-:W-:Y:S02]  /*38a0*/  SEL R42, R6, R42, !P0 ;  /* 0x0000002a062a7207 */ /* 0x000fe40004000000 */
[----:B------:R-:W-:-:S04]  /*38b0*/  ISETP.NE.AND P0, PT, R41, 0x8, PT ;  /* 0x000000082900780c */ /* 0x000fc80003f05270 */
[----:B------:R-:W-:Y:S02]  /*38c0*/  SEL R42, R7, R42, !P0 ;  /* 0x0000002a072a7207 */ /* 0x000fe40004000000 */
[----:B------:R-:W-:Y:S01]  /*38d0*/  ISETP.NE.AND P0, PT, R41, 0x9, PT ;  /* 0x000000092900780c */ /* 0x000fe20003f05270 */
[----:B------:R-:W-:Y:S02]  /*38e0*/  IMAD.IADD R6, R38, 0x1, R31 ;  /* 0x0000000126067824 */ /* 0x000fe400078e021f */
[----:B0-----:R-:W-:-:S04]  /*38f0*/  IMAD.IADD R8, R7, 0x1, R8 ;  /* 0x0000000107087824 */ /* 0x001fc800078e0208 */
[----:B------:R-:W-:Y:S01]  /*3900*/  IMAD.IADD R9, R9, 0x1, R8 ;  /* 0x0000000109097824 */ /* 0x000fe200078e0208 */
[----:B------:R-:W-:Y:S02]  /*3910*/  SEL R42, R8, R42, !P0 ;  /* 0x0000002a082a7207 */ /* 0x000fe40004000000 */
[----:B------:R-:W-:Y:S01]  /*3920*/  ISETP.NE.AND P0, PT, R41, 0xa, PT ;  /* 0x0000000a2900780c */ /* 0x000fe20003f05270 */
[----:B------:R-:W-:Y:S02]  /*3930*/  IMAD.IADD R10, R10, 0x1, R9 ;  /* 0x000000010a0a7824 */ /* 0x000fe400078e0209 */
[----:B------:R-:W-:Y:S01]  /*3940*/  IMAD.IADD R7, R6, 0x1, R32 ;  /* 0x0000000106077824 */ /* 0x000fe200078e0220 */
[----:B------:R-:W-:Y:S02]  /*3950*/  SEL R42, R9, R42, !P0 ;  /* 0x0000002a092a7207 */ /* 0x000fe40004000000 */
[----:B------:R-:W-:Y:S01]  /*3960*/  ISETP.NE.AND P0, PT, R41, 0xb, PT ;  /* 0x0000000b2900780c */ /* 0x000fe20003f05270 */
[----:B------:R-:W-:-:S02]  /*3970*/  IMAD.IADD R8, R7, 0x1, R30 ;  /* 0x0000000107087824 */ /* 0x000fc400078e021e */
[----:B------:R-:W-:Y:S01]  /*3980*/  IMAD.IADD R11, R11, 0x1, R10 ;  /* 0x000000010b0b7824 */ /* 0x000fe200078e020a */
[----:B------:R-:W-:Y:S02]  /*3990*/  SEL R42, R10, R42, !P0 ;  /* 0x0000002a0a2a7207 */ /* 0x000fe40004000000 */
[----:B------:R-:W-:Y:S01]  /*39a0*/  ISETP.NE.AND P0, PT, R41, 0xc, PT ;  /* 0x0000000c2900780c */ /* 0x000fe20003f05270 */
[----:B------:R-:W-:-:S03]  /*39b0*/  IMAD.IADD R9, R8, 0x1, R37 ;  /* 0x0000000108097824 */ /* 0x000fc600078e0225 */
[C---:B------:R-:W-:Y:S01]  /*39c0*/  SEL R42, R11.reuse, R42, !P0 ;  /* 0x0000002a0b2a7207 */ /* 0x040fe20004000000 */
[----:B-1----:R-:W-:Y:S02]  /*39d0*/  IMAD.IADD R11, R11, 0x1, R4 ;  /* 0x000000010b0b7824 */ /* 0x002fe400078e0204 */
[----:B------:R-:W-:Y:S01]  /*39e0*/  IMAD.IADD R4, R9, 0x1, R36 ;  /* 0x0000000109047824 */ /* 0x000fe200078e0224 */
[----:B------:R-:W-:-:S03]  /*39f0*/  ISETP.NE.AND P1, PT, R41, 0xd, PT ;  /* 0x0000000d2900780c */ /* 0x000fc60003f25270 */
[----:B------:R-:W-:Y:S01]  /*3a00*/  IMAD.IADD R10, R4, 0x1, R35 ;  /* 0x00000001040a7824 */ /* 0x000fe200078e0223 */
[----:B------:R-:W-:Y:S02]  /*3a10*/  ISETP.NE.AND P2, PT, R0, RZ, PT ;  /* 0x000000ff0000720c */ /* 0x000fe40003f45270 */
[C---:B------:R-:W-:Y:S02]  /*3a20*/  SEL R42, R11.reuse, R42, !P1 ;  /* 0x0000002a0b2a7207 */ /* 0x040fe40004800000 */
[----:B------:R-:W-:Y:S02]  /*3a30*/  IADD3 R5, PT, PT, R11, R2, R5 ;  /* 0x000000020b057210 */ /* 0x000fe40007ffe005 */
[----:B------:R-:W-:Y:S02]  /*3a40*/  IADD3 R40, PT, PT, R40, -R39, -R10 ;  /* 0x8000002728287210 */ /* 0x000fe40007ffe80a */
[----:B------:R-:W-:Y:S01]  /*3a50*/  ISETP.GE.U32.AND P0, PT, R3, 0x20, PT ;  /* 0x000000200300780c */ /* 0x000fe20003f06070 */
[----:B------:R-:W-:Y:S01]  /*3a60*/  VIADD R5, R5, 0xffffecc0 ;  /* 0xffffecc005057836 */ /* 0x000fe20000000000 */
[----:B------:R-:W-:-:S02]  /*3a70*/  SEL R11, R40, RZ, P2 ;  /* 0x000000ff280b7207 */ /* 0x000fc40001000000 */
[----:B------:R-:W-:Y:S01]  /*3a80*/  SEL R42, R42, RZ, P0 ;  /* 0x000000ff2a2a7207 */ /* 0x000fe20000000000 */
[----:B------:R-:W-:Y:S01]  /*3a90*/  IMAD.IADD R0, R2, 0x1, -R5 ;  /* 0x0000000102007824 */ /* 0x000fe200078e0a05 */
[----:B------:R-:W-:-:S03]  /*3aa0*/  ISETP.NE.AND P0, PT, R39, RZ, PT ;  /* 0x000000ff2700720c */ /* 0x000fc60003f05270 */
[----:B------:R-:W-:Y:S01]  /*3ab0*/  IMAD.IADD R42, R42, 0x1, R11 ;  /* 0x000000012a2a7824 */ /* 0x000fe200078e020b */
[----:B------:R-:W-:-:S03]  /*3ac0*/  ISETP.NE.AND P1, PT, R26, RZ, PT ;  /* 0x000000ff1a00720c */ /* 0x000fc60003f25270 */
[----:B------:R-:W-:Y:S02]  /*3ad0*/  IMAD.IADD R11, R13, 0x1, -R42 ;  /* 0x000000010d0b7824 */ /* 0x000fe400078e0a2a */
[----:B------:R-:W-:Y:S01]  /*3ae0*/  IMAD.IADD R39, R42, 0x1, R0 ;  /* 0x000000012a277824 */ /* 0x000fe200078e0200 */
[----:B------:R-:W-:Y:S02]  /*3af0*/  IADD3 R21, PT, PT, R21, -R42, -R26 ;  /* 0x8000002a15157210 */ /* 0x000fe40007ffe81a */
[----:B------:R-:W-:Y:S01]  /*3b00*/  IADD3 R33, PT, PT, R13, -R33, -R42 ;  /* 0x800000210d217210 */ /* 0x000fe20007ffe82a */
[----:B------:R-:W-:Y:S01]  /*3b10*/  IMAD.IADD R26, R39, 0x1, R26 ;  /* 0x00000001271a7824 */ /* 0x000fe200078e021a */
[----:B------:R-:W-:Y:S02]  /*3b20*/  SEL R11, R11, R39, !P1 ;  /* 0x000000270b0b7207 */ /* 0x000fe40004800000 */
[----:B------:R-:W-:Y:S01]  /*3b30*/  ISETP.NE.AND P1, PT, R27, RZ, PT ;  /* 0x000000ff1b00720c */ /* 0x000fe20003f25270 */
[----:B------:R-:W-:-:S03]  /*3b40*/  VIADD R33, R33, 0x2 ;  /* 0x0000000221217836 */ /* 0x000fc60000000000 */
[----:B------:R-:W-:Y:S01]  /*3b50*/  SEL R21, R21, R26, !P1 ;  /* 0x0000001a15157207 */ /* 0x000fe20004800000 */
[----:B------:R-:W-:Y:S01]  /*3b60*/  IMAD.IADD R26, R26, 0x1, R27 ;  /* 0x000000011a1a7824 */ /* 0x000fe200078e021b */
[----:B------:R-:W-:-:S04]  /*3b70*/  ISETP.NE.AND P1, PT, R28, RZ, PT ;  /* 0x000000ff1c00720c */ /* 0x000fc80003f25270 */
[----:B------:R-:W-:Y:S01]  /*3b80*/  SEL R33, R33, R26, !P1 ;  /* 0x0000001a21217207 */ /* 0x000fe20004800000 */
[----:B------:R-:W-:Y:S01]  /*3b90*/  IMAD.IADD R26, R26, 0x1, R28 ;  /* 0x000000011a1a7824 */ /* 0x000fe200078e021c */
[--C-:B------:R-:W-:Y:S02]  /*3ba0*/  IADD3 R6, PT, PT, R13, -R6, -R42.reuse ;  /* 0x800000060d067210 */ /* 0x100fe40007ffe82a */
[----:B------:R-:W-:Y:S01]  /*3bb0*/  ISETP.NE.AND P1, PT, R29, RZ, PT ;  /* 0x000000ff1d00720c */ /* 0x000fe20003f25270 */
[----:B------:R-:W-:Y:S01]  /*3bc0*/  IMAD.IADD R29, R26, 0x1, R29 ;  /* 0x000000011a1d7824 */ /* 0x000fe200078e021d */
[--C-:B------:R-:W-:Y:S01]  /*3bd0*/  IADD3 R34, PT, PT, R13, -R34, -R42.reuse ;  /* 0x800000220d227210 */ /* 0x100fe20007ffe82a */
[----:B------:R-:W-:Y:S01]  /*3be0*/  VIADD R6, R6, 0x5 ;  /* 0x0000000506067836 */ /* 0x000fe20000000000 */
[----:B------:R-:W-:Y:S01]  /*3bf0*/  ISETP.NE.AND P2, PT, R31, RZ, PT ;  /* 0x000000ff1f00720c */ /* 0x000fe20003f45270 */
[----:B------:R-:W-:Y:S01]  /*3c00*/  IMAD.IADD R31, R29, 0x1, R31 ;  /* 0x000000011d1f7824 */ /* 0x000fe200078e021f */
[----:B------:R-:W-:Y:S01]  /*3c10*/  IADD3 R25, PT, PT, R25, -R4, -R42 ;  /* 0x8000000419197210 */ /* 0x000fe20007ffe82a */
[----:B------:R-:W-:Y:S01]  /*3c20*/  VIADD R34, R34, 0x3 ;  /* 0x0000000322227836 */ /* 0x000fe20000000000 */
[----:B------:R-:W-:-:S02]  /*3c30*/  ISETP.NE.AND P3, PT, R32, RZ, PT ;  /* 0x000000ff2000720c */ /* 0x000fc40003f65270 */
[C-C-:B------:R-:W-:Y:S02]  /*3c40*/  IADD3 R4, PT, PT, R13.reuse, -R7, -R42.reuse ;  /* 0x800000070d047210 */ /* 0x140fe40007ffe82a */
[----:B------:R-:W-:Y:S02]  /*3c50*/  IADD3 R38, PT, PT, R13, -R38, -R42 ;  /* 0x800000260d267210 */ /* 0x000fe40007ffe82a */
[----:B------:R-:W-:Y:S01]  /*3c60*/  SEL R6, R6, R31, !P3 ;  /* 0x0000001f06067207 */ /* 0x000fe20005800000 */
[----:B------:R-:W-:Y:S01]  /*3c70*/  IMAD.IADD R31, R31, 0x1, R32 ;  /* 0x000000011f1f7824 */ /* 0x000fe200078e0220 */
[----:B------:R-:W-:Y:S01]  /*3c80*/  SEL R34, R34, R26, !P1 ;  /* 0x0000001a22227207 */ /* 0x000fe20004800000 */
[----:B------:R-:W-:Y:S01]  /*3c90*/  VIADD R4, R4, 0x6 ;  /* 0x0000000604047836 */ /* 0x000fe20000000000 */
[----:B------:R-:W-:Y:S01]  /*3ca0*/  ISETP.NE.AND P1, PT, R30, RZ, PT ;  /* 0x000000ff1e00720c */ /* 0x000fe20003f25270 */
[----:B------:R-:W-:Y:S01]  /*3cb0*/  VIADD R38, R38, 0x4 ;  /* 0x0000000426267836 */ /* 0x000fe20000000000 */
[----:B------:R-:W-:Y:S01]  /*3cc0*/  IADD3 R8, PT, PT, R13, -R8, -R42 ;  /* 0x800000080d087210 */ /* 0x000fe20007ffe82a */
[----:B------:R-:W-:Y:S01]  /*3cd0*/  IMAD.IADD R30, R31, 0x1, R30 ;  /* 0x000000011f1e7824 */ /* 0x000fe200078e021e */
[----:B------:R-:W-:-:S02]  /*3ce0*/  IADD3 R39, PT, PT, R13, -R9, -R42 ;  /* 0x800000090d277210 */ /* 0x000fc40007ffe82a */
[----:B------:R-:W-:Y:S02]  /*3cf0*/  SEL R4, R4, R31, !P1 ;  /* 0x0000001f04047207 */ /* 0x000fe40004800000 */
[----:B------:R-:W-:Y:S02]  /*3d00*/  LEA R11, R11, UR4, 0x2 ;  /* 0x000000040b0b7c11 */ /* 0x000fe4000f8e10ff */
[----:B------:R-:W-:Y:S02]  /*3d10*/  SEL R38, R38, R29, !P2 ;  /* 0x0000001d26267207 */ /* 0x000fe40005000000 */
[----:B------:R-:W-:Y:S01]  /*3d20*/  ISETP.NE.AND P1, PT, R37, RZ, PT ;  /* 0x000000ff2500720c */ /* 0x000fe20003f25270 */
[----:B------:R-:W-:Y:S01]  /*3d30*/  IMAD.IADD R37, R30, 0x1, R37 ;  /* 0x000000011e257824 */ /* 0x000fe200078e0225 */
[----:B------:R-:W-:Y:S01]  /*3d40*/  LEA R21, R21, UR4, 0x2 ;  /* 0x0000000415157c11 */ /* 0x000fe2000f8e10ff */
[----:B------:R-:W-:Y:S01]  /*3d50*/  VIADD R8, R8, 0x7 ;  /* 0x0000000708087836 */ /* 0x000fe20000000000 */
[----:B------:R-:W-:Y:S01]  /*3d60*/  LEA R33, R33, UR4, 0x2 ;  /* 0x0000000421217c11 */ /* 0x000fe2000f8e10ff */
[----:B------:R-:W-:Y:S01]  /*3d70*/  VIADD R39, R39, 0x8 ;  /* 0x0000000827277836 */ /* 0x000fe20000000000 */
[----:B------:R-:W-:Y:S01]  /*3d80*/  LEA R7, R34, UR4, 0x2 ;  /* 0x0000000422077c11 */ /* 0x000fe2000f8e10ff */
[----:B------:R0:W-:Y:S01]  /*3d90*/  STS [R11], R16 ;  /* 0x000000100b007388 */ /* 0x0001e20000000800 */
[----:B------:R-:W-:-:S02]  /*3da0*/  IADD3 R10, PT, PT, R13, -R10, -R42 ;  /* 0x8000000a0d0a7210 */ /* 0x000fc40007ffe82a */
[----:B------:R-:W-:Y:S02]  /*3db0*/  LEA R9, R38, UR4, 0x2 ;  /* 0x0000000426097c11 */ /* 0x000fe4000f8e10ff */
[----:B------:R-:W-:Y:S01]  /*3dc0*/  ISETP.NE.AND P2, PT, R36, RZ, PT ;  /* 0x000000ff2400720c */ /* 0x000fe20003f45270 */
[----:B------:R-:W-:Y:S01]  /*3dd0*/  IMAD.IADD R36, R37, 0x1, R36 ;  /* 0x0000000125247824 */ /* 0x000fe200078e0224 */
[----:B------:R-:W-:Y:S01]  /*3de0*/  LEA R6, R6, UR4, 0x2 ;  /* 0x0000000406067c11 */ /* 0x000fe2000f8e10ff */
[----:B------:R-:W-:Y:S01]  /*3df0*/  STS [R21], R22 ;  /* 0x0000001615007388 */ /* 0x000fe20000000800 */
[----:B------:R-:W-:Y:S01]  /*3e00*/  ISETP.NE.AND P3, PT, R35, RZ, PT ;  /* 0x000000ff2300720c */ /* 0x000fe20003f65270 */
[----:B------:R-:W-:Y:S01]  /*3e10*/  VIADD R10, R10, 0xa ;  /* 0x0000000a0a0a7836 */ /* 0x000fe20000000000 */
[----:B------:R-:W-:Y:S01]  /*3e20*/  SEL R8, R8, R30, !P1 ;  /* 0x0000001e08087207 */ /* 0x000fe20004800000 */
[----:B------:R-:W-:Y:S01]  /*3e30*/  STS [R33], R20 ;  /* 0x0000001421007388 */ /* 0x000fe20000000800 */
[----:B------:R-:W-:Y:S01]  /*3e40*/  SEL R39, R39, R37, !P2 ;  /* 0x0000002527277207 */ /* 0x000fe20005000000 */
[----:B------:R-:W-:-:S02]  /*3e50*/  @P0 IMAD.IADD R10, R36, 0x1, R35 ;  /* 0x00000001240a0824 */ /* 0x000fc400078e0223 */
[----:B------:R1:W-:Y:S01]  /*3e60*/  STS [R7], R24 ;  /* 0x0000001807007388 */ /* 0x0003e20000000800 */
[----:B------:R-:W-:-:S03]  /*3e70*/  SEL R25, R25, R36, !P3 ;  /* 0x0000002419197207 */ /* 0x000fc60005800000 */
[----:B------:R2:W-:Y:S01]  /*3e80*/  STS [R9], R18 ;  /* 0x0000001209007388 */ /* 0x0005e20000000800 */
[----:B0-----:R-:W-:-:S03]  /*3e90*/  LEA R16, R8, UR4, 0x2 ;  /* 0x0000000408107c11 */ /* 0x001fc6000f8e10ff */
[----:B------:R0:W-:Y:S01]  /*3ea0*/  STS [R6], R23 ;  /* 0x0000001706007388 */ /* 0x0001e20000000800 */
[----:B------:R-:W-:Y:S02]  /*3eb0*/  LEA R25, R25, UR4, 0x2 ;  /* 0x0000000419197c11 */ /* 0x000fe4000f8e10ff */
[----:B-1----:R-:W-:Y:S02]  /*3ec0*/  LEA R7, R10, UR4, 0x2 ;  /* 0x000000040a077c11 */ /* 0x002fe4000f8e10ff */
[----:B--2---:R-:W-:Y:S02]  /*3ed0*/  LEA R18, R39, UR4, 0x2 ;  /* 0x0000000427127c11 */ /* 0x004fe4000f8e10ff */
[----:B0-----:R-:W-:-:S05]  /*3ee0*/  LEA R6, R4, UR4, 0x2 ;  /* 0x0000000404067c11 */ /* 0x001fca000f8e10ff */
[----:B------:R0:W-:Y:S04]  /*3ef0*/  STS [R6], R19 ;  /* 0x0000001306007388 */ /* 0x0001e80000000800 */
[----:B------:R-:W-:Y:S04]  /*3f00*/  STS [R16], R17 ;  /* 0x0000001110007388 */ /* 0x000fe80000000800 */
[----:B------:R-:W-:Y:S04]  /*3f10*/  STS [R18], R15 ;  /* 0x0000000f12007388 */ /* 0x000fe80000000800 */
[----:B------:R1:W-:Y:S04]  /*3f20*/  STS [R25], R14 ;  /* 0x0000000e19007388 */ /* 0x0003e80000000800 */
[----:B------:R2:W-:Y:S01]  /*3f30*/  STS [R7], R12 ;  /* 0x0000000c07007388 */ /* 0x0005e20000000800 */
[----:B------:R-:W-:-:S02]  /*3f40*/  VIADD R27, R3, 0x1c0 ;  /* 0x000001c0031b7836 */ /* 0x000fc40000000000 */
[C---:B------:R-:W-:Y:S02]  /*3f50*/  VIADD R29, R3.reuse, 0x380 ;  /* 0x00000380031d7836 */ /* 0x040fe40000000000 */
[----:B------:R-:W-:Y:S01]  /*3f60*/  VIADD R31, R3, 0x540 ;  /* 0x00000540031f7836 */ /* 0x000fe20000000000 */
[-C--:B------:R-:W-:Y:S02]  /*3f70*/  ISETP.GE.AND P1, PT, R27, R2.reuse, PT ;  /* 0x000000021b00720c */ /* 0x080fe40003f26270 */
[-C--:B------:R-:W-:Y:S02]  /*3f80*/  ISETP.GE.AND P0, PT, R29, R2.reuse, PT ;  /* 0x000000021d00720c */ /* 0x080fe40003f06270 */
[----:B------:R-:W-:Y:S02]  /*3f90*/  ISETP.GE.AND P5, PT, R31, R2, PT ;  /* 0x000000021f00720c */ /* 0x000fe40003fa6270 */
[----:B------:R-:W-:Y:S01]  /*3fa0*/  LEA R4, R3, UR4, 0x2 ;  /* 0x0000000403047c11 */ /* 0x000fe2000f8e10ff */
[----:B------:R-:W-:Y:S01]  /*3fb0*/  BAR.SYNC.DEFER_BLOCKING 0x0 ;  /* 0x0000000000007b1d */ /* 0x000fe20000010000 */
[----:B------:R-:W-:-:S02]  /*3fc0*/  ISETP.GE.AND P4, PT, R29, R0, !P0 ;  /* 0x000000001d00720c */ /* 0x000fc40004786270 */
[----:B0-----:R-:W-:-:S05]  /*3fd0*/  IADD3 R6, PT, PT, -R3, UR7, RZ ;  /* 0x0000000703067c10 */ /* 0x001fca000fffe1ff */
[----:B------:R-:W0:Y:S01]  /*3fe0*/  @!P1 LDC.64 R10, c[0x0][0x390] ;  /* 0x0000e400ff0a9b82 */ /* 0x000e220000000a00 */
[----:B------:R-:W-:-:S07]  /*3ff0*/  ISETP.GE.AND P3, PT, R27, R0, !P1 ;  /* 0x000000001b00720c */ /* 0x000fce0004f66270 */
[----:B------:R-:W3:Y:S01]  /*4000*/  @!P0 LDC.64 R8, c[0x0][0x390] ;  /* 0x0000e400ff088b82 */ /* 0x000ee20000000a00 */
[----:B------:R-:W-:-:S07]  /*4010*/  ISETP.GE.AND P2, PT, R31, R0, !P5 ;  /* 0x000000001f00720c */ /* 0x000fce0006f46270 */
[----:B-1----:R-:W1:Y:S01]  /*4020*/  @!P5 LDC.64 R14, c[0x0][0x390] ;  /* 0x0000e400ff0edb82 */ /* 0x002e620000000a00 */
[----:B------:R4:W1:Y:S04]  /*4030*/  @!P1 LDS R21, [R4+0x700] ;  /* 0x0007000004159984 */ /* 0x0008680000000800 */
[----:B------:R4:W1:Y:S04]  /*4040*/  @!P0 LDS R19, [R4+0xe00] ;  /* 0x000e000004138984 */ /* 0x0008680000000800 */
[----:B------:R4:W1:Y:S01]  /*4050*/  @!P5 LDS R23, [R4+0x1500] ;  /* 0x001500000417d984 */ /* 0x0008620000000800 */
[----:B------:R-:W-:-:S02]  /*4060*/  @!P0 VIADD R13, R6, 0xfffffc7f ;  /* 0xfffffc7f060d8836 */ /* 0x000fc40000000000 */
[--C-:B------:R-:W-:Y:S01]  /*4070*/  @P4 IMAD.IADD R13, R29, 0x1, -R0.reuse ;  /* 0x000000011d0d4824 */ /* 0x100fe200078e0a00 */
[CC--:B------:R-:W-:Y:S01]  /*4080*/  ISETP.GE.AND P4, PT, R3.reuse, R2.reuse, PT ;  /* 0x000000020300720c */ /* 0x0c0fe20003f86270 */
[----:B------:R-:W-:Y:S02]  /*4090*/  VIADD R33, R3, 0x700 ;  /* 0x0000070003217836 */ /* 0x000fe40000000000 */
[C---:B--2---:R-:W-:Y:S02]  /*40a0*/  @!P1 VIADD R7, R6.reuse, 0xfffffe3f ;  /* 0xfffffe3f06079836 */ /* 0x044fe40000000000 */
[--C-:B------:R-:W-:Y:S01]  /*40b0*/  @P3 IMAD.IADD R7, R27, 0x1, -R0.reuse ;  /* 0x000000011b073824 */ /* 0x100fe200078e0a00 */
[----:B------:R-:W-:Y:S01]  /*40c0*/  ISETP.GE.AND P3, PT, R33, R2, PT ;  /* 0x000000022100720c */ /* 0x000fe20003f66270 */
[----:B------:R-:W-:Y:S01]  /*40d0*/  BSSY.RECONVERGENT B1, `(.L_x_498) ;  /* 0x0000011000017945 */ /* 0x000fe20003800200 */
[----:B------:R-:W-:Y:S02]  /*40e0*/  @!P5 VIADD R25, R6, 0xfffffabf ;  /* 0xfffffabf0619d836 */ /* 0x000fe40000000000 */
[----:B------:R-:W-:Y:S01]  /*40f0*/  @P2 IMAD.IADD R25, R31, 0x1, -R0 ;  /* 0x000000011f192824 */ /* 0x000fe200078e0a00 */
[----:B------:R-:W-:Y:S01]  /*4100*/  ISETP.GE.AND P6, PT, R33, R0, !P3 ;  /* 0x000000002100720c */ /* 0x000fe20005fc6270 */
[----:B0-----:R-:W-:-:S04]  /*4110*/  @!P1 IMAD.WIDE R10, R7, 0x4, R10 ;  /* 0x00000004070a9825 */ /* 0x001fc800078e020a */
[----:B---3--:R-:W-:-:S04]  /*4120*/  @!P0 IMAD.WIDE R12, R13, 0x4, R8 ;  /* 0x000000040d0c8825 */ /* 0x008fc800078e0208 */
[C---:B------:R-:W-:Y:S02]  /*4130*/  VIADD R31, R3.reuse, 0x8c0 ;  /* 0x000008c0031f7836 */ /* 0x040fe40000000000 */
[----:B------:R-:W-:Y:S01]  /*4140*/  VIADD R35, R3, 0xa80 ;  /* 0x00000a8003237836 */ /* 0x000fe20000000000 */
[----:B----4-:R-:W-:Y:S06]  /*4150*/  @P4 BRA `(.L_x_499) ;  /* 0x0000000000204947 */ /* 0x010fec0003800000 */
[----:B------:R-:W0:Y:S01]  /*4160*/  LDS R7, [R4] ;  /* 0x0000000004077984 */ /* 0x000e220000000800 */
[----:B------:R-:W2:Y:S01]  /*4170*/  LDC.64 R8, c[0x0][0x390] ;  /* 0x0000e400ff087b82 */ /* 0x000ea20000000a00 */
[----:B------:R-:W-:Y:S02]  /*4180*/  ISETP.GE.AND P2, PT, R3, R0, PT ;  /* 0x000000000300720c */ /* 0x000fe40003f46270 */
[----:B------:R-:W-:-:S05]  /*4190*/  LOP3.LUT R17, RZ, R3, RZ, 0x33, !PT ;  /* 0x00000003ff117212 */ /* 0x000fca00078e33ff */
[----:B------:R-:W-:-:S06]  /*41a0*/  VIADD R17, R17, UR7 ;  /* 0x0000000711117c36 */ /* 0x000fcc0008000000 */
[----:B------:R-:W-:-:S04]  /*41b0*/  @P2 IMAD.IADD R17, R3, 0x1, -R0 ;  /* 0x0000000103112824 */ /* 0x000fc800078e0a00 */
[----:B--2---:R-:W-:-:S05]  /*41c0*/  IMAD.WIDE R8, R17, 0x4, R8 ;  /* 0x0000000411087825 */ /* 0x004fca00078e0208 */
[----:B0-----:R0:W-:Y:S02]  /*41d0*/  STG.E desc[UR8][R8.64], R7 ;  /* 0x0000000708007986 */ /* 0x0011e4000c101908 */
.L_x_499:
[----:B------:R-:W-:Y:S05]  /*41e0*/  BSYNC.RECONVERGENT B1 ;  /* 0x0000000000017941 */ /* 0x000fea0003800200 */
.L_x_498:
[----:B-1----:R-:W-:Y:S01]  /*41f0*/  @!P1 STG.E desc[UR8][R10.64], R21 ;  /* 0x000000150a009986 */ /* 0x002fe2000c101908 */
[-C--:B------:R-:W-:Y:S01]  /*4200*/  ISETP.GE.AND P2, PT, R31, R2.reuse, PT ;  /* 0x000000021f00720c */ /* 0x080fe20003f46270 */
[----:B0-----:R-:W-:Y:S01]  /*4210*/  @!P5 IMAD.WIDE R8, R25, 0x4, R14 ;  /* 0x000000041908d825 */ /* 0x001fe200078e020e */
[----:B------:R-:W-:Y:S01]  /*4220*/  ISETP.GE.AND P1, PT, R35, R2, PT ;  /* 0x000000022300720c */ /* 0x000fe20003f26270 */
[----:B------:R-:W-:Y:S01]  /*4230*/  @!P0 STG.E desc[UR8][R12.64], R19 ;  /* 0x000000130c008986 */ /* 0x000fe2000c101908 */
[-C--:B------:R-:W-:Y:S01]  /*4240*/  ISETP.GE.AND P4, PT, R31, R0.reuse, !P2 ;  /* 0x000000001f00720c */ /* 0x080fe20005786270 */
[----:B------:R-:W-:Y:S01]  /*4250*/  VIADD R15, R3, 0xc40 ;  /* 0x00000c40030f7836 */ /* 0x000fe20000000000 */
[----:B------:R-:W-:Y:S01]  /*4260*/  ISETP.GE.AND P0, PT, R35, R0, !P1 ;  /* 0x000000002300720c */ /* 0x000fe20004f06270 */
[C---:B------:R-:W-:Y:S01]  /*4270*/  VIADD R41, R3.reuse, 0xe00 ;  /* 0x00000e0003297836 */ /* 0x040fe20000000000 */
[----:B------:R0:W-:Y:S01]  /*4280*/  @!P5 STG.E desc[UR8][R8.64], R23 ;  /* 0x000000170800d986 */ /* 0x0001e2000c101908 */
[----:B------:R-:W-:-:S02]  /*4290*/  VIADD R43, R3, 0xfc0 ;  /* 0x00000fc0032b7836 */ /* 0x000fc40000000000 */
[C---:B------:R-:W-:Y:S01]  /*42a0*/  @!P3 VIADD R25, R6.reuse, 0xfffff8ff ;  /* 0xfffff8ff0619b836 */ /* 0x040fe20000000000 */
[----:B------:R-:W1:Y:S01]  /*42b0*/  @!P3 LDS R7, [R4+0x1c00] ;  /* 0x001c00000407b984 */ /* 0x000e620000000800 */
[--C-:B------:R-:W-:Y:S01]  /*42c0*/  @P6 IMAD.IADD R25, R33, 0x1, -R0.reuse ;  /* 0x0000000121196824 */ /* 0x100fe200078e0a00 */
[C---:B------:R-:W-:Y:S01]  /*42d0*/  ISETP.GE.AND P6, PT, R15.reuse, R2, PT ;  /* 0x000000020f00720c */ /* 0x040fe20003fc6270 */
[C---:B------:R-:W-:Y:S01]  /*42e0*/  @!P2 VIADD R27, R6.reuse, 0xfffff73f ;  /* 0xfffff73f061ba836 */ /* 0x040fe20000000000 */
[----:B------:R-:W2:Y:S01]  /*42f0*/  @!P2 LDS R21, [R4+0x2300] ;  /* 0x002300000415a984 */ /* 0x000ea20000000800 */
[----:B------:R-:W-:Y:S01]  /*4300*/  @!P1 VIADD R29, R6, 0xfffff57f ;  /* 0xfffff57f061d9836 */ /* 0x000fe20000000000 */
[----:B------:R-:W-:Y:S01]  /*4310*/  ISETP.GE.AND P5, PT, R15, R0, !P6 ;  /* 0x000000000f00720c */ /* 0x000fe200077a6270 */
[--C-:B------:R-:W-:Y:S01]  /*4320*/  @P4 IMAD.IADD R27, R31, 0x1, -R0.reuse ;  /* 0x000000011f1b4824 */ /* 0x100fe200078e0a00 */
[-C--:B------:R-:W-:Y:S01]  /*4330*/  ISETP.GE.AND P4, PT, R41, R2.reuse, PT ;  /* 0x000000022900720c */ /* 0x080fe20003f86270 */
[----:B------:R-:W-:Y:S01]  /*4340*/  @P0 IMAD.IADD R29, R35, 0x1, -R0 ;  /* 0x00000001231d0824 */ /* 0x000fe200078e0a00 */
[----:B------:R-:W-:Y:S01]  /*4350*/  ISETP.GE.AND P0, PT, R43, R2, PT ;  /* 0x000000022b00720c */ /* 0x000fe20003f06270 */
[----:B------:R-:W3:Y:S01]  /*4360*/  @!P1 LDS R23, [R4+0x2a00] ;  /* 0x002a000004179984 */ /* 0x000ee20000000800 */
[----:B0-----:R-:W0:Y:S01]  /*4370*/  @!P3 LDC.64 R8, c[0x0][0x390] ;  /* 0x0000e400ff08bb82 */ /* 0x001e220000000a00 */
[----:B------:R-:W-:-:S02]  /*4380*/  VIADD R3, R3, 0x1180 ;  /* 0x0000118003037836 */ /* 0x000fc40000000000 */
[----:B------:R-:W4:Y:S01]  /*4390*/  @!P6 LDS R31, [R4+0x3100] ;  /* 0x00310000041fe984 */ /* 0x000f220000000800 */
[----:B------:R-:W-:-:S03]  /*43a0*/  @!P6 VIADD R33, R6, 0xfffff3bf ;  /* 0xfffff3bf0621e836 */ /* 0x000fc60000000000 */
[--C-:B------:R-:W-:Y:S01]  /*43b0*/  @P5 IMAD.IADD R33, R15, 0x1, -R0.reuse ;  /* 0x000000010f215824 */ /* 0x100fe200078e0a00 */
[CC--:B------:R-:W-:Y:S01]  /*43c0*/  ISETP.GE.AND P5, PT, R41.reuse, R0.reuse, !P4 ;  /* 0x000000002900720c */ /* 0x0c0fe200067a6270 */
[----:B------:R-:W5:Y:S01]  /*43d0*/  @!P4 LDS R35, [R4+0x3800] ;  /* 0x003800000423c984 */ /* 0x000f620000000800 */
[----:B------:R-:W2:Y:S01]  /*43e0*/  @!P2 LDC.64 R10, c[0x0][0x390] ;  /* 0x0000e400ff0aab82 */ /* 0x000ea20000000a00 */
[C---:B------:R-:W-:Y:S02]  /*43f0*/  @!P4 VIADD R37, R6.reuse, 0xfffff1ff ;  /* 0xfffff1ff0625c836 */ /* 0x040fe40000000000 */
[----:B------:R-:W5:Y:S05]  /*4400*/  @!P0 LDS R39, [R4+0x3f00] ;  /* 0x003f000004278984 */ /* 0x000f6a0000000800 */
[----:B------:R-:W3:Y:S03]  /*4410*/  @!P1 LDC.64 R12, c[0x0][0x390] ;  /* 0x0000e400ff0c9b82 */ /* 0x000ee60000000a00 */
[----:B------:R-:W-:Y:S01]  /*4420*/  @P5 IMAD.IADD R37, R41, 0x1, -R0 ;  /* 0x0000000129255824 */ /* 0x000fe200078e0a00 */
[----:B------:R-:W-:Y:S01]  /*4430*/  ISETP.GE.AND P5, PT, R43, R0, !P0 ;  /* 0x000000002b00720c */ /* 0x000fe200047a6270 */
[----:B------:R-:W-:-:S02]  /*4440*/  @!P0 VIADD R41, R6, 0xfffff03f ;  /* 0xfffff03f06298836 */ /* 0x000fc40000000000 */
[----:B0-----:R-:W-:Y:S01]  /*4450*/  @!P3 IMAD.WIDE R8, R25, 0x4, R8 ;  /* 0x000000041908b825 */ /* 0x001fe200078e0208 */
[----:B------:R-:W0:Y:S04]  /*4460*/  @!P6 LDC.64 R14, c[0x0][0x390] ;  /* 0x0000e400ff0eeb82 */ /* 0x000e280000000a00 */
[----:B-1----:R1:W-:Y:S04]  /*4470*/  @!P3 STG.E desc[UR8][R8.64], R7 ;  /* 0x000000070800b986 */ /* 0x0023e8000c101908 */
[----:B------:R-:W5:Y:S01]  /*4480*/  @!P4 LDC.64 R16, c[0x0][0x390] ;  /* 0x0000e400ff10cb82 */ /* 0x000f620000000a00 */
[----:B------:R-:W-:-:S02]  /*4490*/  @P5 IMAD.IADD R41, R43, 0x1, -R0 ;  /* 0x000000012b295824 */ /* 0x000fc400078e0a00 */
[----:B--2---:R-:W-:-:S05]  /*44a0*/  @!P2 IMAD.WIDE R10, R27, 0x4, R10 ;  /* 0x000000041b0aa825 */ /* 0x004fca00078e020a */
[----:B------:R-:W2:Y:S01]  /*44b0*/  @!P0 LDC.64 R18, c[0x0][0x390] ;  /* 0x0000e400ff128b82 */ /* 0x000ea20000000a00 */
[----:B---3--:R-:W-:Y:S01]  /*44c0*/  @!P1 IMAD.WIDE R12, R29, 0x4, R12 ;  /* 0x000000041d0c9825 */ /* 0x008fe200078e020c */
[----:B------:R3:W-:Y:S03]  /*44d0*/  @!P2 STG.E desc[UR8][R10.64], R21 ;  /* 0x000000150a00a986 */ /* 0x0007e6000c101908 */
[C---:B-1----:R-:W-:Y:S01]  /*44e0*/  IMAD.IADD R7, R3.reuse, 0x1, -R0 ;  /* 0x0000000103077824 */ /* 0x042fe200078e0a00 */
[----:B------:R3:W-:Y:S01]  /*44f0*/  @!P1 STG.E desc[UR8][R12.64], R23 ;  /* 0x000000170c009986 */ /* 0x0007e2000c101908 */
[----:B------:R-:W-:Y:S01]  /*4500*/  ISETP.GE.AND P1, PT, R3, R2, PT ;  /* 0x000000020300720c */ /* 0x000fe20003f26270 */
[----:B0-----:R-:W-:-:S05]  /*4510*/  @!P6 IMAD.WIDE R14, R33, 0x4, R14 ;  /* 0x00000004210ee825 */ /* 0x001fca00078e020e */
[----:B----4-:R3:W-:Y:S01]  /*4520*/  @!P6 STG.E desc[UR8][R14.64], R31 ;  /* 0x0000001f0e00e986 */ /* 0x0107e2000c101908 */
[----:B-----5:R-:W-:-:S05]  /*4530*/  @!P4 IMAD.WIDE R16, R37, 0x4, R16 ;  /* 0x000000042510c825 */ /* 0x020fca00078e0210 */
[----:B------:R3:W-:Y:S01]  /*4540*/  @!P4 STG.E desc[UR8][R16.64], R35 ;  /* 0x000000231000c986 */ /* 0x0007e2000c101908 */
[----:B--2---:R-:W-:-:S05]  /*4550*/  @!P0 IMAD.WIDE R18, R41, 0x4, R18 ;  /* 0x0000000429128825 */ /* 0x004fca00078e0212 */
[----:B------:R3:W-:Y:S01]  /*4560*/  @!P0 STG.E desc[UR8][R18.64], R39 ;  /* 0x0000002712008986 */ /* 0x0007e2000c101908 */
[----:B------:R-:W-:-:S13]  /*4570*/  ISETP.GE.AND P0, PT, R3, R0, PT ;  /* 0x000000000300720c */ /* 0x000fda0003f06270 */
[----:B------:R-:W-:Y:S01]  /*4580*/  @!P0 VIADD R7, R6, 0xffffee7f ;  /* 0xffffee7f06078836 */ /* 0x000fe20000000000 */
[----:B---3--:R-:W-:Y:S06]  /*4590*/  @P1 BRA `(.L_x_500) ;  /* 0x0000002000181947 */ /* 0x008fec0003800000 */
[----:B------:R-:W0:Y:S01]  /*45a0*/  LDS R9, [R4+0x4600] ;  /* 0x0046000004097984 */ /* 0x000e220000000800 */
[----:B------:R-:W1:Y:S02]  /*45b0*/  LDC.64 R2, c[0x0][0x390] ;  /* 0x0000e400ff027b82 */ /* 0x000e640000000a00 */
[----:B-1----:R-:W-:-:S05]  /*45c0*/  IMAD.WIDE R2, R7, 0x4, R2 ;  /* 0x0000000407027825 */ /* 0x002fca00078e0202 */
[----:B0-----:R0:W-:Y:S01]  /*45d0*/  STG.E desc[UR8][R2.64], R9 ;  /* 0x0000000902007986 */ /* 0x0011e2000c101908 */
[----:B------:R-:W-:Y:S05]  /*45e0*/  BRA `(.L_x_500) ;  /* 0x0000002000047947 */ /* 0x000fea0003800000 */
.L_x_497:
[----:B------:R-:W0:Y:S01]  /*45f0*/  S2R R3, SR_TID.X ;  /* 0x0000000000037919 */ /* 0x000e220000002100 */
[----:B------:R-:W1:Y:S01]  /*4600*/  LDCU.64 UR4, c[0x0][0x380] ;  /* 0x00007000ff0477ac */ /* 0x000e620008000a00 */
[----:B------:R-:W2:Y:S01]  /*4610*/  LDCU.64 UR10, c[0x0][0x388] ;  /* 0x00007100ff0a77ac */ /* 0x000ea20008000a00 */
[----:B0-----:R-:W-:-:S04]  /*4620*/  IMAD R9, R3, 0xb, RZ ;  /* 0x0000000b03097824 */ /* 0x001fc800078e02ff */
[C---:B------:R-:W-:Y:S01]  /*4630*/  VIADD R11, R9.reuse, 0x1 ;  /* 0x00000001090b7836 */ /* 0x040fe20000000000 */
[C---:B------:R-:W-:Y:S01]  /*4640*/  IADD3 R4, P0, PT, R16.reuse, R9, RZ ;  /* 0x0000000910047210 */ /* 0x040fe20007f1e0ff */
[C---:B------:R-:W-:Y:S01]  /*4650*/  VIADD R13, R9.reuse, 0x2 ;  /* 0x00000002090d7836 */ /* 0x040fe20000000000 */
[CC--:B------:R-:W-:Y:S01]  /*4660*/  ISETP.GE.AND P6, PT, R9.reuse, R2.reuse, PT ;  /* 0x000000020900720c */ /* 0x0c0fe20003fc6270 */
[C---:B------:R-:W-:Y:S01]  /*4670*/  VIADD R15, R9.reuse, 0x3 ;  /* 0x00000003090f7836 */ /* 0x040fe20000000000 */
[----:B------:R-:W-:Y:S01]  /*4680*/  LEA.HI.X.SX32 R5, R16, RZ, 0x1, P0 ;  /* 0x000000ff10057211 */ /* 0x000fe200000f0eff */
[----:B------:R-:W-:Y:S01]  /*4690*/  VIADD R27, R9, 0x4 ;  /* 0x00000004091b7836 */ /* 0x000fe20000000000 */
[-C--:B------:R-:W-:Y:S01]  /*46a0*/  ISETP.GE.AND P5, PT, R11, R2.reuse, PT ;  /* 0x000000020b00720c */ /* 0x080fe20003fa6270 */
[C---:B------:R-:W-:Y:S01]  /*46b0*/  IMAD.SHL.U32 R7, R4.reuse, 0x4, RZ ;  /* 0x0000000404077824 */ /* 0x040fe200078e00ff */
[-C--:B------:R-:W-:Y:S01]  /*46c0*/  ISETP.GE.AND P4, PT, R13, R2.reuse, PT ;  /* 0x000000020d00720c */ /* 0x080fe20003f86270 */
[----:B------:R-:W-:Y:S01]  /*46d0*/  VIADD R29, R9, 0x6 ;  /* 0x00000006091d7836 */ /* 0x000fe20000000000 */
[-C--:B------:R-:W-:Y:S01]  /*46e0*/  ISETP.GE.AND P3, PT, R15, R2.reuse, PT ;  /* 0x000000020f00720c */ /* 0x080fe20003f66270 */
[----:B------:R-:W-:Y:S01]  /*46f0*/  VIADD R31, R9, 0x9 ;  /* 0x00000009091f7836 */ /* 0x000fe20000000000 */
[----:B------:R-:W-:Y:S01]  /*4700*/  ISETP.GE.AND P0, PT, R27, R2, PT ;  /* 0x000000021b00720c */ /* 0x000fe20003f06270 */
[C---:B------:R-:W-:Y:S01]  /*4710*/  VIADD R27, R9.reuse, 0x5 ;  /* 0x00000005091b7836 */ /* 0x040fe20000000000 */
[----:B------:R-:W-:Y:S01]  /*4720*/  SHF.L.U64.HI R5, R4, 0x2, R5 ;  /* 0x0000000204057819 */ /* 0x000fe20000010205 */
[----:B------:R-:W-:Y:S01]  /*4730*/  VIADD R33, R9, 0xa ;  /* 0x0000000a09217836 */ /* 0x000fe20000000000 */
[----:B-1----:R-:W-:-:S02]  /*4740*/  IADD3 R6, P1, PT, R7, UR4, RZ ;  /* 0x0000000407067c10 */ /* 0x002fc4000ff3e0ff */
[----:B--2---:R-:W-:Y:S02]  /*4750*/  IADD3 R4, P2, PT, R7, UR10, RZ ;  /* 0x0000000a07047c10 */ /* 0x004fe4000ff5e0ff */
[C---:B------:R-:W-:Y:S02]  /*4760*/  IADD3.X R7, PT, PT, R5.reuse, UR5, RZ, P1, !PT ;  /* 0x0000000505077c10 */ /* 0x040fe40008ffe4ff */
[----:B------:R-:W-:Y:S02]  /*4770*/  IADD3.X R5, PT, PT, R5, UR11, RZ, P2, !PT ;  /* 0x0000000b05057c10 */ /* 0x000fe400097fe4ff */
[-C--:B------:R-:W-:Y:S01]  /*4780*/  ISETP.GE.AND P1, PT, R27, R2.reuse, PT ;  /* 0x000000021b00720c */ /* 0x080fe20003f26270 */
[----:B------:R-:W-:Y:S01]  /*4790*/  VIADD R27, R9, 0x7 ;  /* 0x00000007091b7836 */ /* 0x000fe20000000000 */
[-C--:B------:R-:W-:Y:S01]  /*47a0*/  ISETP.GE.AND P2, PT, R29, R2.reuse, PT ;  /* 0x000000021d00720c */ /* 0x080fe20003f46270 */
[----:B------:R-:W-:Y:S01]  /*47b0*/  VIADD R29, R9, 0x8 ;  /* 0x00000008091d7836 */ /* 0x000fe20000000000 */
        /* <DEDUP_REMOVED lines=9> */
[----:B------:R-:W-:-:S03]  /*4850*/  P2R R12, PR, RZ, 0x1 ;  /* 0x00000001ff0c7803 */ /* 0x000fc60000000000 */
[----:B------:R-:W5:Y:S01]  /*4860*/  @!P1 LDG.E R21, desc[UR8][R6.64+0x14] ;  /* 0x0000140806159981 */ /* 0x000f62000c1e1900 */
[----:B------:R-:W-:-:S03]  /*4870*/  P2R R10, PR, RZ, 0x2 ;  /* 0x00000002ff0a7803 */ /* 0x000fc60000000000 */
[----:B------:R-:W5:Y:S04]  /*4880*/  @!P2 LDG.E R22, desc[UR8][R6.64+0x18] ;  /* 0x000018080616a981 */ /* 0x000f68000c1e1900 */
[----:B------:R-:W5:Y:S04]  /*4890*/  @!P3 LDG.E R23, desc[UR8][R6.64+0x1c] ;  /* 0x00001c080617b981 */ /* 0x000f68000c1e1900 */
[----:B------:R-:W5:Y:S04]  /*48a0*/  @!P4 LDG.E R24, desc[UR8][R6.64+0x20] ;  /* 0x000020080618c981 */ /* 0x000f68000c1e1900 */
[----:B------:R-:W5:Y:S01]  /*48b0*/  @!P5 LDG.E R25, desc[UR8][R6.64+0x24] ;  /* 0x000024080619d981 */ /* 0x000f62000c1e1900 */
[----:B------:R-:W-:-:S03]  /*48c0*/  ISETP.GE.AND P1, PT, R9, R2, PT ;  /* 0x000000020900720c */ /* 0x000fc60003f26270 */
[----:B------:R0:W5:Y:S01]  /*48d0*/  @!P6 LDG.E R26, desc[UR8][R6.64+0x28] ;  /* 0x00002808061ae981 */ /* 0x000162000c1e1900 */
[----:B------:R-:W-:Y:S01]  /*48e0*/  ISETP.GE.AND P0, PT, R11, R2, PT ;  /* 0x000000020b00720c */ /* 0x000fe20003f06270 */
[----:B------:R-:W-:Y:S08]  /*48f0*/  BAR.SYNC.DEFER_BLOCKING 0x0 ;  /* 0x0000000000007b1d */ /* 0x000ff00000010000 */
[----:B------:R-:W2:Y:S01]  /*4900*/  @!P1 LDG.E R8, desc[UR8][R4.64] ;  /* 0x0000000804089981 */ /* 0x000ea2000c1e1900 */
[----:B------:R-:W-:-:S02]  /*4910*/  IMAD.MOV.U32 R28, RZ, RZ, 0x1 ;  /* 0x00000001ff1c7424 */ /* 0x000fc400078e00ff */
[----:B------:R-:W-:Y:S01]  /*4920*/  IMAD.MOV.U32 R27, RZ, RZ, 0x1 ;  /* 0x00000001ff1b7424 */ /* 0x000fe200078e00ff */
[----:B------:R-:W3:Y:S01]  /*4930*/  @!P3 LDG.E R9, desc[UR8][R4.64+0x1c] ;  /* 0x00001c080409b981 */ /* 0x000ee2000c1e1900 */
[----:B------:R-:W-:Y:S02]  /*4940*/  IMAD.MOV.U32 R30, RZ, RZ, 0x1 ;  /* 0x00000001ff1e7424 */ /* 0x000fe400078e00ff */
[----:B------:R-:W-:Y:S01]  /*4950*/  IMAD.MOV.U32 R29, RZ, RZ, 0x1 ;  /* 0x00000001ff1d7424 */ /* 0x000fe200078e00ff */
[----:B------:R-:W4:Y:S01]  /*4960*/  @!P5 LDG.E R11, desc[UR8][R4.64+0x24] ;  /* 0x00002408040bd981 */ /* 0x000f22000c1e1900 */
[----:B--2---:R-:W-:-:S03]  /*4970*/  @!P1 LOP3.LUT R28, R8, 0x1, RZ, 0xc, !PT ;  /* 0x00000001081c9812 */ /* 0x004fc600078e0cff */
[----:B------:R-:W2:Y:S01]  /*4980*/  @!P0 LDG.E R8, desc[UR8][R4.64+0x4] ;  /* 0x0000040804088981 */ /* 0x000ea2000c1e1900 */
[-C--:B------:R-:W-:Y:S02]  /*4990*/  ISETP.GE.AND P1, PT, R13, R2.reuse, PT ;  /* 0x000000020d00720c */ /* 0x080fe40003f26270 */
[----:B--2---:R-:W-:Y:S02]  /*49a0*/  @!P0 LOP3.LUT R27, R8, 0x1, RZ, 0xc, !PT ;  /* 0x00000001081b8812 */ /* 0x004fe400078e0cff */
[----:B------:R-:W-:-:S09]  /*49b0*/  ISETP.GE.AND P0, PT, R15, R2, PT ;  /* 0x000000020f00720c */ /* 0x000fd20003f06270 */
[----:B------:R-:W2:Y:S04]  /*49c0*/  @!P1 LDG.E R8, desc[UR8][R4.64+0x8] ;  /* 0x0000080804089981 */ /* 0x000ea8000c1e1900 */
[----:B------:R-:W3:Y:S01]  /*49d0*/  @!P0 LDG.E R6, desc[UR8][R4.64+0xc] ;  /* 0x00000c0804068981 */ /* 0x000ee2000c1e1900 */
[----:B--2---:R-:W-:Y:S02]  /*49e0*/  @!P1 LOP3.LUT R29, R8, 0x1, RZ, 0xc, !PT ;  /* 0x00000001081d9812 */ /* 0x004fe400078e0cff */
[----:B------:R-:W-:Y:S01]  /*49f0*/  ISETP.NE.AND P1, PT, R10, RZ, PT ;  /* 0x000000ff0a00720c */ /* 0x000fe20003f25270 */
[----:B------:R-:W2:Y:S04]  /*4a00*/  @!P2 LDG.E R8, desc[UR8][R4.64+0x18] ;  /* 0x000018080408a981 */ /* 0x000ea8000c1e1900 */
[----:B------:R-:W2:Y:S01]  /*4a10*/  @!P4 LDG.E R10, desc[UR8][R4.64+0x20] ;  /* 0x00002008040ac981 */ /* 0x000ea2000c1e1900 */
[----:B---3--:R-:W-:-:S02]  /*4a20*/  @!P0 LOP3.LUT R30, R6, 0x1, RZ, 0xc, !PT ;  /* 0x00000001061e8812 */ /* 0x008fc400078e0cff */
[----:B------:R-:W-:-:S05]  /*4a30*/  ISETP.NE.AND P0, PT, R12, RZ, PT ;  /* 0x000000ff0c00720c */ /* 0x000fca0003f05270 */
[----:B------:R-:W3:Y:S04]  /*4a40*/  @!P1 LDG.E R7, desc[UR8][R4.64+0x14] ;  /* 0x0000140804079981 */ /* 0x000ee8000c1e1900 */
[----:B------:R-:W3:Y:S04]  /*4a50*/  @!P6 LDG.E R12, desc[UR8][R4.64+0x28] ;  /* 0x00002808040ce981 */ /* 0x000ee8000c1e1900 */
[----:B------:R-:W3:Y:S01]  /*4a60*/  @!P0 LDG.E R6, desc[UR8][R4.64+0x10] ;  /* 0x0000100804068981 */ /* 0x000ee2000c1e1900 */
[----:B------:R-:W-:Y:S02]  /*4a70*/  IMAD.IADD R34, R27, 0x1, R28 ;  /* 0x000000011b227824 */ /* 0x000fe400078e021c */
[----:B------:R-:W-:-:S02]  /*4a80*/  IMAD.MOV.U32 R31, RZ, RZ, 0x1 ;  /* 0x00000001ff1f7424 */ /* 0x000fc400078e00ff */
[----:B------:R-:W-:Y:S02]  /*4a90*/  IMAD.MOV.U32 R32, RZ, RZ, 0x1 ;  /* 0x00000001ff207424 */ /* 0x000fe400078e00ff */
[----:B------:R-:W-:Y:S02]  /*4aa0*/  IMAD.MOV.U32 R33, RZ, RZ, 0x1 ;  /* 0x00000001ff217424 */ /* 0x000fe400078e00ff */
[----:B------:R-:W-:Y:S01]  /*4ab0*/  IMAD.MOV.U32 R36, RZ, RZ, 0x1 ;  /* 0x00000001ff247424 */ /* 0x000fe200078e00ff */
[----:B------:R-:W-:Y:S01]  /*4ac0*/  @!P3 LOP3.LUT R36, R9, 0x1, RZ, 0xc, !PT ;  /* 0x000000010924b812 */ /* 0x000fe200078e0cff */
[----:B------:R-:W-:Y:S02]  /*4ad0*/  IMAD.MOV.U32 R35, RZ, RZ, 0x1 ;  /* 0x00000001ff237424 */ /* 0x000fe400078e00ff */
[----:B------:R-:W-:Y:S01]  /*4ae0*/  IMAD.MOV.U32 R38, RZ, RZ, 0x1 ;  /* 0x00000001ff267424 */ /* 0x000fe200078e00ff */
[----:B----4-:R-:W-:Y:S01]  /*4af0*/  @!P5 LOP3.LUT R38, R11, 0x1, RZ, 0xc, !PT ;  /* 0x000000010b26d812 */ /* 0x010fe200078e0cff */
[----:B------:R-:W-:Y:S01]  /*4b00*/  IMAD.MOV.U32 R37, RZ, RZ, 0x1 ;  /* 0x00000001ff257424 */ /* 0x000fe200078e00ff */
[----:B------:R-:W1:Y:S01]  /*4b10*/  S2R R39, SR_LANEID ;  /* 0x0000000000277919 */ /* 0x000e620000000000 */
[----:B------:R-:W4:Y:S01]  /*4b20*/  S2UR UR5, SR_CgaCtaId ;  /* 0x00000000000579c3 */ /* 0x000f220000008800 */
[----:B------:R-:W-:-:S02]  /*4b30*/  UMOV UR4, 0x400 ;  /* 0x0000040000047882 */ /* 0x000fc40000000000 */
[----:B----4-:R-:W-:Y:S01]  /*4b40*/  ULEA UR4, UR5, UR4, 0x18 ;  /* 0x0000000405047291 */ /* 0x010fe2000f8ec0ff */
[----:B------:R-:W-:-:S04]  /*4b50*/  SHF.R.U32.HI R43, RZ, 0x5, R3 ;  /* 0x00000005ff2b7819 */ /* 0x000fc80000011603 */
[----:B------:R-:W-:Y:S01]  /*4b60*/  BAR.SYNC.DEFER_BLOCKING 0x0 ;  /* 0x0000000000007b1d */ /* 0x000fe20000010000 */
[----:B--2---:R-:W-:Y:S02]  /*4b70*/  @!P2 LOP3.LUT R33, R8, 0x1, RZ, 0xc, !PT ;  /* 0x000000010821a812 */ /* 0x004fe400078e0cff */
[----:B------:R-:W-:Y:S02]  /*4b80*/  @!P4 LOP3.LUT R35, R10, 0x1, RZ, 0xc, !PT ;  /* 0x000000010a23c812 */ /* 0x000fe400078e0cff */
[----:B---3--:R-:W-:Y:S02]  /*4b90*/  @!P1 LOP3.LUT R32, R7, 0x1, RZ, 0xc, !PT ;  /* 0x0000000107209812 */ /* 0x008fe400078e0cff */
[----:B------:R-:W-:Y:S02]  /*4ba0*/  @!P0 LOP3.LUT R31, R6, 0x1, RZ, 0xc, !PT ;  /* 0x00000001061f8812 */ /* 0x000fe400078e0cff */
[----:B0-----:R-:W-:-:S04]  /*4bb0*/  IADD3 R6, PT, PT, R30, R29, R34 ;  /* 0x0000001d1e067210 */ /* 0x001fc80007ffe022 */
[----:B------:R-:W-:-:S04]  /*4bc0*/  IADD3 R6, PT, PT, R32, R31, R6 ;  /* 0x0000001f20067210 */ /* 0x000fc80007ffe006 */
[----:B------:R-:W-:Y:S02]  /*4bd0*/  IADD3 R6, PT, PT, R36, R33, R6 ;  /* 0x0000002124067210 */ /* 0x000fe40007ffe006 */
[----:B------:R-:W-:Y:S02]  /*4be0*/  @!P6 LOP3.LUT R37, R12, 0x1, RZ, 0xc, !PT ;  /* 0x000000010c25e812 */ /* 0x000fe400078e0cff */
[----:B------:R-:W-:-:S05]  /*4bf0*/  IADD3 R6, PT, PT, R38, R35, R6 ;  /* 0x0000002326067210 */ /* 0x000fca0007ffe006 */
[----:B------:R-:W-:-:S05]  /*4c00*/  IMAD.IADD R40, R6, 0x1, R37 ;  /* 0x0000000106287824 */ /* 0x000fca00078e0225 */
[----:B------:R-:W0:Y:S02]  /*4c10*/  SHFL.UP P0, R5, R40, 0x1, RZ ;  /* 0x0420000028057989 */ /* 0x000e2400000000ff */
[----:B0-----:R-:W-:-:S05]  /*4c20*/  @P0 IMAD.IADD R5, R40, 0x1, R5 ;  /* 0x0000000128050824 */ /* 0x001fca00078e0205 */
[----:B------:R-:W0:Y:S02]  /*4c30*/  SHFL.UP P0, R4, R5, 0x2, RZ ;  /* 0x0440000005047989 */ /* 0x000e2400000000ff */
[----:B0-----:R-:W-:-:S05]  /*4c40*/  @P0 IMAD.IADD R4, R5, 0x1, R4 ;  /* 0x0000000105040824 */ /* 0x001fca00078e0204 */
[----:B------:R-:W0:Y:S02]  /*4c50*/  SHFL.UP P0, R7, R4, 0x4, RZ ;  /* 0x0480000004077989 */ /* 0x000e2400000000ff */
        /* <DEDUP_REMOVED lines=24> */
[----:B------:R-:W0:Y:S01]  /*4de0*/  LDS.64 R6, [UR4+0x30] ;  /* 0x00003004ff067984 */ /* 0x000e220008000a00 */
[----:B------:R-:W-:Y:S02]  /*4df0*/  IMAD.IADD R9, R9, 0x1, R8 ;  /* 0x0000000109097824 */ /* 0x000fe400078e0208 */
        /* <DEDUP_REMOVED lines=8> */
[----:B--2---:R-:W-:-:S03]  /*4e80*/  IMAD.IADD R12, R11, 0x1, R12 ;  /* 0x000000010b0c7824 */ /* 0x004fc600078e020c */
        /* <DEDUP_REMOVED lines=11> */
[----:B------:R-:W-:Y:S01]  /*4f40*/  IMAD.IADD R14, R41, 0x1, -R40 ;  /* 0x00000001290e7824 */ /* 0x000fe200078e0a28 */
[----:B------:R-:W-:Y:S01]  /*4f50*/  ISETP.NE.AND P1, PT, R43, 0xd, PT ;  /* 0x0000000d2b00780c */ /* 0x000fe20003f25270 */
[C---:B0-----:R-:W-:Y:S01]  /*4f60*/  IMAD.IADD R6, R15.reuse, 0x1, R6 ;  /* 0x000000010f067824 */ /* 0x041fe200078e0206 */
[----:B------:R-:W-:Y:S02]  /*4f70*/  SEL R4, R15, R4, !P0 ;  /* 0x000000040f047207 */ /* 0x000fe40004000000 */
[----:B------:R-:W-:Y:S02]  /*4f80*/  ISETP.GT.U32.AND P0, PT, R3, 0x1f, PT ;  /* 0x0000001f0300780c */ /* 0x000fe40003f04070 */
[----:B------:R-:W-:-:S02]  /*4f90*/  ISETP.NE.AND P2, PT, R39, RZ, PT ;  /* 0x000000ff2700720c */ /* 0x000fc40003f45270 */
[----:B------:R-:W-:Y:S02]  /*4fa0*/  SEL R4, R6, R4, !P1 ;  /* 0x0000000406047207 */ /* 0x000fe40004800000 */
        /* <DEDUP_REMOVED lines=21> */
.L_x_546:
[----:B------:R-:W-:Y:S05]  /*5100*/  @!P0 BRA `(.L_x_503) ;  /* 0x0000000000248947 */ /* 0x000fea0003800000 */
[----:B------:R-:W-:-:S07]  /*5110*/  IMAD.MOV.U32 R6, RZ, RZ, 0xee ;  /* 0x000000eeff067424 */ /* 0x000fce00078e00ff */
.L_x_505:
[----:B------:R-:W-:Y:S05]  /*5120*/  NANOSLEEP R6 ;  /* 0x000000060000735d */ /* 0x000fea0003800000 */
[----:B------:R-:W2:Y:S01]  /*5130*/  LD.E.64.STRONG.GPU R8, desc[UR8][R10.64+0x100] ;  /* 0x000100080a087980 */ /* 0x000ea2000c10fb00 */
[----:B------:R-:W-:Y:S01]  /*5140*/  UMOV UR5, 0xffffffff ;  /* 0xffffffff00057882 */ /* 0x000fe20000000000 */
[----:B------:R-:W-:Y:S02]  /*5150*/  SHF.R.U32.HI R6, RZ, 0x1, R6 ;  /* 0x00000001ff067819 */ /* 0x000fe40000011606 */
[----:B--2---:R-:W-:Y:S01]  /*5160*/  ISETP.NE.AND P0, PT, R8, 0x63, PT ;  /* 0x000000630800780c */ /* 0x004fe20003f05270 */
[----:B------:R-:W-:-:S12]  /*5170*/  BRA.DIV UR5, `(.L_x_504) ;  /* 0x0000001e05c87947 */ /* 0x000fd8000b800000 */
[----:B------:R-:W-:-:S13]  /*5180*/  VOTE.ANY P0, !P0 ;  /* 0x0000000000ff7806 */ /* 0x000fda0004000100 */
.L_x_549:
[----:B------:R-:W-:Y:S05]  /*5190*/  @P0 BRA `(.L_x_505) ;  /* 0xfffffffc00e00947 */ /* 0x000fea000383ffff */
.L_x_503:
        /* <DEDUP_REMOVED lines=20> */
[----:B0-----:R-:W-:Y:S02]  /*52e0*/  SEL R12, R12, RZ, !P0 ;  /* 0x000000ff0c0c7207 */ /* 0x001fe40004000000 */
[----:B------:R-:W-:-:S03]  /*52f0*/  ISETP.GT.AND P0, PT, R41, R46, PT ;  /* 0x0000002e2900720c */ /* 0x000fc60003f04270 */
[----:B------:R-:W-:-:S05]  /*5300*/  IMAD.IADD R43, R13, 0x1, R12 ;  /* 0x000000010d2b7824 */ /* 0x000fca00078e020c */
[----:B------:R-:W0:Y:S02]  /*5310*/  SHFL.DOWN PT, R12, R43, 0x4, R46 ;  /* 0x088000002b0c7989 */ /* 0x000e2400000e002e */
[----:B0-----:R-:W-:Y:S02]  /*5320*/  SEL R12, R12, RZ, !P0 ;  /* 0x000000ff0c0c7207 */ /* 0x001fe40004000000 */
[-C--:B------:R-:W-:Y:S01]  /*5330*/  ISETP.GT.AND P0, PT, R9, R46.reuse, PT ;  /* 0x0000002e0900720c */ /* 0x080fe20003f04270 */
[----:B------:R-:W-:Y:S02]  /*5340*/  VIADD R9, R39, 0x10 ;  /* 0x0000001027097836 */ /* 0x000fe40000000000 */
[----:B------:R-:W-:Y:S02]  /*5350*/  IMAD.IADD R45, R43, 0x1, R12 ;  /* 0x000000012b2d7824 */ /* 0x000fe400078e020c */
[----:B------:R-:W-:Y:S01]  /*5360*/  IMAD.X R43, RZ, RZ, R11, P2 ;  /* 0x000000ffff2b7224 */ /* 0x000fe200010e060b */
[----:B------:R-:W-:-:S02]  /*5370*/  ISETP.GT.AND P1, PT, R9, R46, PT ;  /* 0x0000002e0900720c */ /* 0x000fc40003f24270 */
        /* <DEDUP_REMOVED lines=8> */
.L_x_558:
[----:B------:R-:W-:Y:S05]  /*5400*/  @!P0 BRA `(.L_x_507) ;  /* 0x0000000000dc8947 */ /* 0x000fea0003800000 */
[----:B------:R-:W-:-:S07]  /*5410*/  IMAD.MOV.U32 R13, RZ, RZ, 0xee ;  /* 0x000000eeff0d7424 */ /* 0x000fce00078e00ff */
.L_x_513:
        /* <DEDUP_REMOVED lines=10> */
.L_x_561:
[----:B------:R-:W-:Y:S05]  /*54c0*/  @!P0 BRA `(.L_x_509) ;  /* 0x0000000000248947 */ /* 0x000fea0003800000 */
[----:B------:R-:W-:-:S07]  /*54d0*/  IMAD.MOV.U32 R12, RZ, RZ, R13 ;  /* 0x000000ffff0c7224 */ /* 0x000fce00078e000d */
.L_x_511:
[----:B------:R-:W-:Y:S05]  /*54e0*/  NANOSLEEP R12 ;  /* 0x0000000c0000735d */ /* 0x000fea0003800000 */
[----:B------:R-:W2:Y:S01]  /*54f0*/  LD.E.64.STRONG.GPU R8, desc[UR8][R10.64+-0x100] ;  /* 0xffff00080a087980 */ /* 0x000ea2000c10fb00 */
[----:B------:R-:W-:Y:S01]  /*5500*/  UMOV UR5, 0xffffffff ;  /* 0xffffffff00057882 */ /* 0x000fe20000000000 */
[----:B------:R-:W-:Y:S02]  /*5510*/  SHF.R.U32.HI R12, RZ, 0x1, R12 ;  /* 0x00000001ff0c7819 */ /* 0x000fe4000001160c */
[----:B--2---:R-:W-:Y:S01]  /*5520*/  ISETP.NE.AND P0, PT, R8, 0x63, PT ;  /* 0x000000630800780c */ /* 0x004fe20003f05270 */
[----:B------:R-:W-:-:S12]  /*5530*/  BRA.DIV UR5, `(.L_x_510) ;  /* 0x00000022051c7947 */ /* 0x000fd8000b800000 */
[----:B------:R-:W-:-:S13]  /*5540*/  VOTE.ANY P0, !P0 ;  /* 0x0000000000ff7806 */ /* 0x000fda0004000100 */
.L_x_564:
[----:B------:R-:W-:Y:S05]  /*5550*/  @P0 BRA `(.L_x_511) ;  /* 0xfffffffc00e00947 */ /* 0x000fea000383ffff */
.L_x_509:
        /* <DEDUP_REMOVED lines=21> */
[----:B------:R-:W-:Y:S01]  /*56b0*/  ISETP.GT.AND P0, PT, R9, R10, PT ;  /* 0x0000000a0900720c */ /* 0x000fe20003f04270 */
[----:B------:R-:W-:Y:S02]  /*56c0*/  VIADD R9, R39, 0x10 ;  /* 0x0000001027097836 */ /* 0x000fe40000000000 */
[----:B------:R-:W-:-:S03]  /*56d0*/  IMAD.IADD R49, R47, 0x1, R12 ;  /* 0x000000012f317824 */ /* 0x000fc600078e020c */
[----:B------:R-:W-:Y:S02]  /*56e0*/  ISETP.GT.AND P1, PT, R9, R10, PT ;  /* 0x0000000a0900720c */ /* 0x000fe40003f24270 */
        /* <DEDUP_REMOVED lines=8> */
.L_x_573:
[----:B------:R-:W-:Y:S05]  /*5770*/  @P0 BRA `(.L_x_513) ;  /* 0xfffffffc00280947 */ /* 0x000fea000383ffff */
.L_x_507:
        /* <DEDUP_REMOVED lines=16> */
.L_x_501:
[----:B------:R-:W-:Y:S05]  /*5880*/  WARPSYNC.ALL ;  /* 0x0000000000007948 */ /* 0x000fea0003800000 */
[----:B------:R-:W0:Y:S08]  /*5890*/  S2UR UR5, SR_CgaCtaId ;  /* 0x00000000000579c3 */ /* 0x000e300000008800 */
[----:B------:R-:W-:Y:S01]  /*58a0*/  BAR.SYNC.DEFER_BLOCKING 0x0 ;  /* 0x0000000000007b1d */ /* 0x000fe20000010000 */
[C---:B------:R-:W-:Y:S01]  /*58b0*/  ISETP.NE.AND P0, PT, R3.reuse, RZ, PT ;  /* 0x000000ff0300720c */ /* 0x040fe20003f05270 */
[----:B------:R-:W-:Y:S01]  /*58c0*/  VIADD R43, R3, 0x1180 ;  /* 0x00001180032b7836 */ /* 0x000fe20000000000 */
[----:B------:R-:W-:-:S02]  /*58d0*/  ISETP.NE.AND P1, PT, R28, RZ, PT ;  /* 0x000000ff1c00720c */ /* 0x000fc40003f25270 */
[----:B------:R-:W-:Y:S01]  /*58e0*/  ISETP.GE.AND P6, PT, R3, R2, PT ;  /* 0x000000020300720c */ /* 0x000fe20003fc6270 */
[----:B------:R-:W-:Y:S01]  /*58f0*/  UMOV UR4, 0x400 ;  /* 0x0000040000047882 */ /* 0x000fe20000000000 */
[----:B------:R-:W1:Y:S01]  /*5900*/  S2R R15, SR_CTAID.Y ;  /* 0x00000000000f7919 */ /* 0x000e620000002600 */
[----:B0-----:R-:W-:-:S09]  /*5910*/  ULEA UR4, UR5, UR4, 0x18 ;  /* 0x0000000405047291 */ /* 0x001fd2000f8ec0ff */
[----:B--2---:R-:W0:Y:S04]  /*5920*/  LDS R0, [UR4+0x48] ;  /* 0x00004804ff007984 */ /* 0x004e280008000800 */
[----:B------:R-:W2:Y:S01]  /*5930*/  LDS.128 R4, [UR4+0x60] ;  /* 0x00006004ff047984 */ /* 0x000ea20008000c00 */
[----:B0-----:R-:W-:Y:S01]  /*5940*/  SEL R0, R0, RZ, P0 ;  /* 0x000000ff00007207 */ /* 0x001fe20000000000 */
[----:B------:R-:W-:Y:S01]  /*5950*/  BAR.SYNC.DEFER_BLOCKING 0x0 ;  /* 0x0000000000007b1d */ /* 0x000fe20000010000 */
[----:B------:R-:W-:Y:S01]  /*5960*/  ISETP.NE.AND P0, PT, R37, RZ, PT ;  /* 0x000000ff2500720c */ /* 0x000fe20003f05270 */
[----:B------:R-:W-:Y:S02]  /*5970*/  VIADD R37, R3, 0x700 ;  /* 0x0000070003257836 */ /* 0x000fe40000000000 */
[----:B------:R-:W-:Y:S01]  /*5980*/  IMAD.IADD R8, R0, 0x1, R9 ;  /* 0x0000000100087824 */ /* 0x000fe200078e0209 */
[----:B------:R-:W-:-:S03]  /*5990*/  IADD3 R9, PT, PT, -R2, 0x1340, RZ ;  /* 0x0000134002097810 */ /* 0x000fc60007ffe1ff */
[----:B--2---:R-:W-:Y:S01]  /*59a0*/  IMAD.IADD R4, R8, 0x1, -R5 ;  /* 0x0000000108047824 */ /* 0x004fe200078e0a05 */
[----:B------:R-:W-:Y:S02]  /*59b0*/  IADD3 R0, PT, PT, R2, R9, -R7 ;  /* 0x0000000902007210 */ /* 0x000fe40007ffe807 */
[----:B------:R-:W-:Y:S01]  /*59c0*/  IADD3 R10, PT, PT, R5, -R8, -R28 ;  /* 0x80000008050a7210 */ /* 0x000fe20007ffe81c */
[C-C-:B------:R-:W-:Y:S01]  /*59d0*/  IMAD R7, R3.reuse, 0xb, -R4.reuse ;  /* 0x0000000b03077824 */ /* 0x140fe200078e0a04 */
[C---:B------:R-:W-:Y:S01]  /*59e0*/  @!P6 ISETP.GE.AND P4, PT, R3.reuse, R0, PT ;  /* 0x000000000300e20c */ /* 0x040fe20003f86270 */
[----:B------:R-:W-:Y:S02]  /*59f0*/  IMAD.IADD R4, R0, 0x1, R4 ;  /* 0x0000000100047824 */ /* 0x000fe400078e0204 */
[----:B------:R-:W-:Y:S02]  /*5a00*/  IMAD.IADD R8, R34, 0x1, R8 ;  /* 0x0000000122087824 */ /* 0x000fe400078e0208 */
[----:B------:R-:W-:Y:S01]  /*5a10*/  IMAD R10, R3, 0xb, R10 ;  /* 0x0000000b030a7824 */ /* 0x000fe200078e020a */
[----:B------:R-:W-:Y:S01]  /*5a20*/  SEL R7, R7, R4, !P1 ;  /* 0x0000000407077207 */ /* 0x000fe20004800000 */
[----:B------:R-:W-:Y:S01]  /*5a30*/  IMAD.IADD R12, R5, 0x1, -R8 ;  /* 0x00000001050c7824 */ /* 0x000fe200078e0a08 */
[----:B------:R-:W-:Y:S01]  /*5a40*/  ISETP.NE.AND P1, PT, R27, RZ, PT ;  /* 0x000000ff1b00720c */ /* 0x000fe20003f25270 */
[----:B------:R-:W-:Y:S01]  /*5a50*/  IMAD.IADD R4, R4, 0x1, R28 ;  /* 0x0000000104047824 */ /* 0x000fe200078e021c */
[----:B------:R-:W-:Y:S01]  /*5a60*/  LEA R7, R7, UR4, 0x2 ;  /* 0x0000000407077c11 */ /* 0x000fe2000f8e10ff */
[----:B------:R-:W-:-:S02]  /*5a70*/  VIADD R10, R10, 0x1 ;  /* 0x000000010a0a7836 */ /* 0x000fc40000000000 */
[----:B------:R-:W-:Y:S02]  /*5a80*/  IMAD.IADD R8, R8, 0x1, R29 ;  /* 0x0000000108087824 */ /* 0x000fe400078e021d */
[----:B------:R-:W-:Y:S01]  /*5a90*/  IMAD R12, R3, 0xb, R12 ;  /* 0x0000000b030c7824 */ /* 0x000fe200078e020c */
[----:B------:R-:W-:Y:S01]  /*5aa0*/  SEL R10, R10, R4, !P1 ;  /* 0x000000040a0a7207 */ /* 0x000fe20004800000 */
[----:B------:R-:W-:Y:S01]  /*5ab0*/  IMAD.IADD R4, R4, 0x1, R27 ;  /* 0x0000000104047824 */ /* 0x000fe200078e021b */
[----:B------:R-:W-:Y:S01]  /*5ac0*/  ISETP.NE.AND P1, PT, R29, RZ, PT ;  /* 0x000000ff1d00720c */ /* 0x000fe20003f25270 */
[----:B------:R-:W-:Y:S01]  /*5ad0*/  IMAD.IADD R14, R5, 0x1, -R8 ;  /* 0x00000001050e7824 */ /* 0x000fe200078e0a08 */
[----:B-----5:R0:W-:Y:S01]  /*5ae0*/  STS [R7], R16 ;  /* 0x0000001007007388 */ /* 0x0201e20000000800 */
[----:B------:R-:W-:Y:S01]  /*5af0*/  VIADD R12, R12, 0x2 ;  /* 0x000000020c0c7836 */ /* 0x000fe20000000000 */
[----:B------:R-:W-:Y:S01]  /*5b00*/  LEA R10, R10, UR4, 0x2 ;  /* 0x000000040a0a7c11 */ /* 0x000fe2000f8e10ff */
[----:B------:R-:W-:-:S02]  /*5b10*/  IMAD.IADD R8, R8, 0x1, R30 ;  /* 0x0000000108087824 */ /* 0x000fc400078e021e */
[----:B------:R-:W-:Y:S01]  /*5b20*/  IMAD R14, R3, 0xb, R14 ;  /* 0x0000000b030e7824 */ /* 0x000fe200078e020e */
[----:B------:R-:W-:Y:S01]  /*5b30*/  SEL R12, R12, R4, !P1 ;  /* 0x000000040c0c7207 */ /* 0x000fe20004800000 */
[----:B------:R-:W-:Y:S01]  /*5b40*/  IMAD.IADD R29, R4, 0x1, R29 ;  /* 0x00000001041d7824 */ /* 0x000fe200078e021d */
[----:B------:R-:W-:Y:S01]  /*5b50*/  ISETP.NE.AND P1, PT, R30, RZ, PT ;  /* 0x000000ff1e00720c */ /* 0x000fe20003f25270 */
[----:B------:R-:W-:Y:S01]  /*5b60*/  IMAD.IADD R4, R5, 0x1, -R8 ;  /* 0x0000000105047824 */ /* 0x000fe200078e0a08 */
[----:B0-----:R-:W-:Y:S01]  /*5b70*/  LEA R7, R12, UR4, 0x2 ;  /* 0x000000040c077c11 */ /* 0x001fe2000f8e10ff */
[----:B------:R-:W-:Y:S01]  /*5b80*/  VIADD R14, R14, 0x3 ;  /* 0x000000030e0e7836 */ /* 0x000fe20000000000 */
[----:B------:R0:W-:Y:S01]  /*5b90*/  STS [R10], R17 ;  /* 0x000000110a007388 */ /* 0x0001e20000000800 */
[----:B------:R-:W-:Y:S02]  /*5ba0*/  IMAD.IADD R8, R8, 0x1, R31 ;  /* 0x0000000108087824 */ /* 0x000fe400078e021f */
        /* <DEDUP_REMOVED lines=8> */
[----:B------:R-:W-:-:S02]  /*5c30*/  IMAD.IADD R8, R8, 0x1, R32 ;  /* 0x0000000108087824 */ /* 0x000fc400078e0220 */
[----:B------:R-:W-:Y:S01]  /*5c40*/  IMAD R12, R3, 0xb, R12 ;  /* 0x0000000b030c7824 */ /* 0x000fe200078e020c */
[----:B------:R-:W-:Y:S01]  /*5c50*/  SEL R4, R4, R29, !P1 ;  /* 0x0000001d04047207 */ /* 0x000fe20004800000 */
[----:B0-----:R-:W-:Y:S01]  /*5c60*/  IMAD.IADD R10, R5, 0x1, -R8 ;  /* 0x00000001050a7824 */ /* 0x001fe200078e0a08 */
[----:B------:R-:W-:Y:S01]  /*5c70*/  ISETP.NE.AND P1, PT, R32, RZ, PT ;  /* 0x000000ff2000720c */ /* 0x000fe20003f25270 */
[----:B------:R-:W-:Y:S01]  /*5c80*/  IMAD.IADD R29, R29, 0x1, R31 ;  /* 0x000000011d1d7824 */ /* 0x000fe200078e021f */
[----:B--2---:R-:W-:Y:S01]  /*5c90*/  LEA R7, R4, UR4, 0x2 ;  /* 0x0000000404077c11 */ /* 0x004fe2000f8e10ff */
[----:B------:R-:W-:Y:S01]  /*5ca0*/  IMAD.IADD R8, R8, 0x1, R33 ;  /* 0x0000000108087824 */ /* 0x000fe200078e0221 */
[----:B------:R0:W-:Y:S01]  /*5cb0*/  STS [R14], R19 ;  /* 0x000000130e007388 */ /* 0x0001e20000000800 */
[----:B------:R-:W-:Y:S02]  /*5cc0*/  VIADD R12, R12, 0x5 ;  /* 0x000000050c0c7836 */ /* 0x000fe40000000000 */
[----:B------:R-:W-:Y:S01]  /*5cd0*/  IMAD R10, R3, 0xb, R10 ;  /* 0x0000000b030a7824 */ /* 0x000fe200078e020a */
[----:B------:R2:W-:Y:S01]  /*5ce0*/  STS [R7], R20 ;  /* 0x0000001407007388 */ /* 0x0005e20000000800 */
[----:B------:R-:W-:Y:S01]  /*5cf0*/  IMAD.IADD R16, R5, 0x1, -R8 ;  /* 0x0000000105107824 */ /* 0x000fe200078e0a08 */
[----:B------:R-:W-:Y:S01]  /*5d00*/  SEL R12, R12, R29, !P1 ;  /* 0x0000001d0c0c7207 */ /* 0x000fe20004800000 */
[----:B------:R-:W-:Y:S01]  /*5d10*/  IMAD.IADD R8, R8, 0x1, R36 ;  /* 0x0000000108087824 */ /* 0x000fe200078e0224 */
[----:B------:R-:W-:Y:S01]  /*5d20*/  ISETP.NE.AND P1, PT, R33, RZ, PT ;  /* 0x000000ff2100720c */ /* 0x000fe20003f25270 */
[----:B------:R-:W-:Y:S01]  /*5d30*/  IMAD.IADD R29, R29, 0x1, R32 ;  /* 0x000000011d1d7824 */ /* 0x000fe200078e0220 */
[----:B------:R-:W-:Y:S01]  /*5d40*/  LEA R12, R12, UR4, 0x2 ;  /* 0x000000040c0c7c11 */ /* 0x000fe2000f8e10ff */
[----:B------:R-:W-:-:S02]  /*5d50*/  VIADD R10, R10, 0x6 ;  /* 0x000000060a0a7836 */ /* 0x000fc40000000000 */
[----:B------:R-:W-:Y:S02]  /*5d60*/  IMAD R16, R3, 0xb, R16 ;  /* 0x0000000b03107824 */ /* 0x000fe400078e0210 */
[----:B------:R-:W-:Y:S01]  /*5d70*/  IMAD.IADD R4, R8, 0x1, R35 ;  /* 0x0000000108047824 */ /* 0x000fe200078e0223 */
[----:B------:R-:W-:Y:S01]  /*5d80*/  SEL R10, R10, R29, !P1 ;  /* 0x0000001d0a0a7207 */ /* 0x000fe20004800000 */
[----:B------:R-:W-:Y:S01]  /*5d90*/  IMAD.IADD R8, R5, 0x1, -R8 ;  /* 0x0000000105087824 */ /* 0x000fe200078e0a08 */
[----:B------:R-:W-:Y:S01]  /*5da0*/  ISETP.NE.AND P1, PT, R36, RZ, PT ;  /* 0x000000ff2400720c */ /* 0x000fe20003f25270 */
[----:B------:R-:W-:Y:S01]  /*5db0*/  IMAD.IADD R29, R29, 0x1, R33 ;  /* 0x000000011d1d7824 */ /* 0x000fe200078e0221 */
[----:B0-----:R-:W-:Y:S01]  /*5dc0*/  IADD3 R14, PT, PT, R5, -R4, -R38 ;  /* 0x80000004050e7210 */ /* 0x001fe20007ffe826 */
[----:B------:R-:W-:Y:S01]  /*5dd0*/  VIADD R16, R16, 0x7 ;  /* 0x0000000710107836 */ /* 0x000fe20000000000 */
[----:B--2---:R-:W-:Y:S01]  /*5de0*/  LEA R7, R10, UR4, 0x2 ;  /* 0x000000040a077c11 */ /* 0x004fe2000f8e10ff */
[----:B------:R-:W-:Y:S01]  /*5df0*/  IMAD R8, R3, 0xb, R8 ;  /* 0x0000000b03087824 */ /* 0x000fe200078e0208 */
[----:B------:R-:W-:Y:S01]  /*5e00*/  STS [R12], R21 ;  /* 0x000000150c007388 */ /* 0x000fe20000000800 */
[----:B------:R-:W-:Y:S01]  /*5e10*/  IMAD.IADD R4, R5, 0x1, -R4 ;  /* 0x0000000105047824 */ /* 0x000fe200078e0a04 */
[----:B------:R-:W-:Y:S01]  /*5e20*/  SEL R16, R16, R29, !P1 ;  /* 0x0000001d10107207 */ /* 0x000fe20004800000 */
[----:B------:R-:W-:Y:S01]  /*5e30*/  IMAD.IADD R29, R29, 0x1, R36 ;  /* 0x000000011d1d7824 */ /* 0x000fe200078e0224 */
[----:B------:R-:W-:Y:S01]  /*5e40*/  ISETP.NE.AND P1, PT, R35, RZ, PT ;  /* 0x000000ff2300720c */ /* 0x000fe20003f25270 */
[----:B------:R-:W-:Y:S01]  /*5e50*/  VIADD R8, R8, 0x8 ;  /* 0x0000000808087836 */ /* 0x000fe20000000000 */
[----:B------:R-:W-:Y:S01]  /*5e60*/  LEA R16, R16, UR4, 0x2 ;  /* 0x0000000410107c11 */ /* 0x000fe2000f8e10ff */
[C---:B------:R-:W-:Y:S01]  /*5e70*/  IMAD R4, R3.reuse, 0xb, R4 ;  /* 0x0000000b03047824 */ /* 0x040fe200078e0204 */
[----:B------:R0:W-:Y:S01]  /*5e80*/  STS [R7], R22 ;  /* 0x0000001607007388 */ /* 0x0001e20000000800 */
[----:B------:R-:W-:Y:S01]  /*5e90*/  IMAD R14, R3, 0xb, R14 ;  /* 0x0000000b030e7824 */ /* 0x000fe200078e020e */
[----:B------:R-:W-:Y:S01]  /*5ea0*/  SEL R8, R8, R29, !P1 ;  /* 0x0000001d08087207 */ /* 0x000fe20004800000 */
[----:B------:R-:W-:Y:S01]  /*5eb0*/  IMAD.IADD R35, R29, 0x1, R35 ;  /* 0x000000011d237824 */ /* 0x000fe200078e0223 */
[----:B------:R-:W-:Y:S01]  /*5ec0*/  ISETP.NE.AND P1, PT, R38, RZ, PT ;  /* 0x000000ff2600720c */ /* 0x000fe20003f25270 */
[----:B------:R-:W-:Y:S01]  /*5ed0*/  VIADD R4, R4, 0x9 ;  /* 0x0000000904047836 */ /* 0x000fe20000000000 */
[----:B------:R-:W-:Y:S01]  /*5ee0*/  LEA R11, R8, UR4, 0x2 ;  /* 0x00000004080b7c11 */ /* 0x000fe2000f8e10ff */
[----:B------:R-:W-:Y:S01]  /*5ef0*/  VIADD R14, R14, 0xa ;  /* 0x0000000a0e0e7836 */ /* 0x000fe20000000000 */
[----:B------:R-:W-:Y:S01]  /*5f00*/  STS [R16], R23 ;  /* 0x0000001710007388 */ /* 0x000fe20000000800 */
[----:B------:R-:W-:Y:S01]  /*5f10*/  @P0 IMAD.IADD R14, R35, 0x1, R38 ;  /* 0x00000001230e0824 */ /* 0x000fe200078e0226 */
[----:B------:R-:W-:Y:S01]  /*5f20*/  SEL R4, R4, R35, !P1 ;  /* 0x0000002304047207 */ /* 0x000fe20004800000 */
[----:B------:R-:W1:Y:S01]  /*5f30*/  LDC R10, c[0x0][0x374] ;  /* 0x0000dd00ff0a7b82 */ /* 0x000e620000000800 */
[----:B------:R-:W-:Y:S01]  /*5f40*/  STS [R11], R24 ;  /* 0x000000180b007388 */ /* 0x000fe20000000800 */
[C---:B------:R-:W-:Y:S01]  /*5f50*/  VIADD R17, R3.reuse, 0x1c0 ;  /* 0x000001c003117836 */ /* 0x040fe20000000000 */
[----:B------:R-:W-:Y:S01]  /*5f60*/  LEA R8, R4, UR4, 0x2 ;  /* 0x0000000404087c11 */ /* 0x000fe2000f8e10ff */
[C---:B------:R-:W-:Y:S01]  /*5f70*/  VIADD R31, R3.reuse, 0x380 ;  /* 0x00000380031f7836 */ /* 0x040fe20000000000 */
[----:B------:R-:W-:Y:S01]  /*5f80*/  LEA R13, R14, UR4, 0x2 ;  /* 0x000000040e0d7c11 */ /* 0x000fe2000f8e10ff */
[----:B------:R-:W-:Y:S01]  /*5f90*/  VIADD R35, R3, 0x540 ;  /* 0x0000054003237836 */ /* 0x000fe20000000000 */
[-C--:B------:R-:W-:Y:S01]  /*5fa0*/  ISETP.GE.AND P3, PT, R17, R2.reuse, PT ;  /* 0x000000021100720c */ /* 0x080fe20003f66270 */
[----:B------:R-:W-:Y:S01]  /*5fb0*/  STS [R8], R25 ;  /* 0x0000001908007388 */ /* 0x000fe20000000800 */
[----:B0-----:R-:W-:Y:S01]  /*5fc0*/  LEA R7, R3, UR4, 0x2 ;  /* 0x0000000403077c11 */ /* 0x001fe2000f8e10ff */
[----:B------:R-:W0:Y:S01]  /*5fd0*/  LDCU UR4, c[0x0][0x3ac] ;  /* 0x00007580ff0477ac */ /* 0x000e220008000800 */
[-C--:B------:R-:W-:Y:S01]  /*5fe0*/  ISETP.GE.AND P2, PT, R31, R2.reuse, PT ;  /* 0x000000021f00720c */ /* 0x080fe20003f46270 */
[----:B------:R2:W-:Y:S01]  /*5ff0*/  STS [R13], R26 ;  /* 0x0000001a0d007388 */ /* 0x0005e20000000800 */
[----:B------:R-:W-:Y:S01]  /*6000*/  BAR.SYNC.DEFER_BLOCKING 0x0 ;  /* 0x0000000000007b1d */ /* 0x000fe20000010000 */
[----:B------:R-:W-:-:S02]  /*6010*/  ISETP.GE.AND P1, PT, R35, R2, PT ;  /* 0x000000022300720c */ /* 0x000fc40003f26270 */
[----:B------:R-:W-:Y:S02]  /*6020*/  ISETP.GE.AND P0, PT, R37, R2, PT ;  /* 0x000000022500720c */ /* 0x000fe40003f06270 */
[----:B------:R-:W-:-:S03]  /*6030*/  ISETP.GE.OR P5, PT, R17, R0, P3 ;  /* 0x000000001100720c */ /* 0x000fc60001fa6670 */
[----:B--2---:R-:W2:Y:S01]  /*6040*/  @!P3 LDC.64 R12, c[0x0][0x390] ;  /* 0x0000e400ff0cbb82 */ /* 0x004ea20000000a00 */
[----:B-1----:R-:W-:-:S04]  /*6050*/  IMAD R4, R10, UR6, R15 ;  /* 0x000000060a047c24 */ /* 0x002fc8000f8e020f */
[----:B------:R-:W-:Y:S01]  /*6060*/  IMAD R4, R4, 0x1340, -R5 ;  /* 0x0000134004047824 */ /* 0x000fe200078e0a05 */
[----:B------:R-:W-:Y:S02]  /*6070*/  IADD3 R5, PT, PT, R3, R5, -R0 ;  /* 0x0000000503057210 */ /* 0x000fe40007ffe800 */
[----:B------:R-:W1:Y:S01]  /*6080*/  @!P6 LDC.64 R10, c[0x0][0x390] ;  /* 0x0000e400ff0aeb82 */ /* 0x000e620000000a00 */
[----:B------:R-:W-:Y:S02]  /*6090*/  IMAD.IADD R4, R4, 0x1, R3 ;  /* 0x0000000104047824 */ /* 0x000fe400078e0203 */
[----:B------:R-:W-:-:S03]  /*60a0*/  @!P3 VIADD R23, R5, 0x1c0 ;  /* 0x000001c00517b836 */ /* 0x000fc60000000000 */
[----:B------:R-:W-:Y:S02]  /*60b0*/  LOP3.LUT R4, RZ, R4, RZ, 0x33, !PT ;  /* 0x00000004ff047212 */ /* 0x000fe400078e33ff */
[----:B------:R-:W3:Y:S01]  /*60c0*/  @!P2 LDC.64 R14, c[0x0][0x390] ;  /* 0x0000e400ff0eab82 */ /* 0x000ee20000000a00 */
[----:B------:R-:W4:Y:S02]  /*60d0*/  @!P6 LDS R21, [R7] ;  /* 0x000000000715e984 */ /* 0x000f240000000800 */
[----:B0-----:R-:W-:Y:S02]  /*60e0*/  VIADD R4, R4, UR4 ;  /* 0x0000000404047c36 */ /* 0x001fe40008000000 */
[----:B------:R-:W0:Y:S03]  /*60f0*/  @!P3 LDS R27, [R7+0x700] ;  /* 0x00070000071bb984 */ /* 0x000e260000000800 */
[----:B------:R-:W3:Y:S01]  /*6100*/  @!P1 LDC.64 R16, c[0x0][0x390] ;  /* 0x0000e400ff109b82 */ /* 0x000ee20000000a00 */
[C---:B------:R-:W-:Y:S01]  /*6110*/  @!P6 SEL R19, R4.reuse, R5, !P4 ;  /* 0x000000050413e207 */ /* 0x040fe20006000000 */
[----:B------:R-:W3:Y:S01]  /*6120*/  @!P2 LDS R25, [R7+0xe00] ;  /* 0x000e00000719a984 */ /* 0x000ee20000000800 */
[-C--:B------:R-:W-:Y:S01]  /*6130*/  ISETP.GE.OR P4, PT, R31, R0.reuse, P2 ;  /* 0x000000001f00720c */ /* 0x080fe20001786670 */
[----:B------:R-:W-:Y:S01]  /*6140*/  @!P5 VIADD R23, R4, 0xfffffe40 ;  /* 0xfffffe400417d836 */ /* 0x000fe20000000000 */
[----:B------:R-:W-:Y:S01]  /*6150*/  ISETP.GE.OR P5, PT, R35, R0, P1 ;  /* 0x000000002300720c */ /* 0x000fe20000fa6670 */
[----:B------:R-:W3:Y:S01]  /*6160*/  @!P1 LDS R29, [R7+0x1500] ;  /* 0x00150000071d9984 */ /* 0x000ee20000000800 */
[----:B------:R-:W-:-:S02]  /*6170*/  VIADD R35, R3, 0x8c0 ;  /* 0x000008c003237836 */ /* 0x000fc40000000000 */
[----:B-1----:R-:W-:Y:S01]  /*6180*/  @!P6 IMAD.WIDE R10, R19, 0x4, R10 ;  /* 0x00000004130ae825 */ /* 0x002fe200078e020a */
[----:B------:R-:W1:Y:S01]  /*6190*/  @!P0 LDS R33, [R7+0x1c00] ;  /* 0x001c000007218984 */ /* 0x000e620000000800 */
[----:B------:R-:W1:Y:S02]  /*61a0*/  @!P0 LDC.64 R18, c[0x0][0x390] ;  /* 0x0000e400ff128b82 */ /* 0x000e640000000a00 */
[----:B--2---:R-:W-:-:S04]  /*61b0*/  @!P3 IMAD.WIDE R12, R23, 0x4, R12 ;  /* 0x00000004170cb825 */ /* 0x004fc800078e020c */
[C---:B------:R-:W-:Y:S02]  /*61c0*/  @!P2 VIADD R23, R5.reuse, 0x380 ;  /* 0x000003800517a836 */ /* 0x040fe40000000000 */
[C---:B------:R-:W-:Y:S02]  /*61d0*/  @!P4 VIADD R23, R4.reuse, 0xfffffc80 ;  /* 0xfffffc800417c836 */ /* 0x040fe40000000000 */
[----:B------:R-:W-:Y:S02]  /*61e0*/  @!P1 VIADD R31, R5, 0x540 ;  /* 0x00000540051f9836 */ /* 0x000fe40000000000 */
[----:B------:R-:W-:Y:S01]  /*61f0*/  @!P5 VIADD R31, R4, 0xfffffac0 ;  /* 0xfffffac0041fd836 */ /* 0x000fe20000000000 */
[----:B----4-:R2:W-:Y:S01]  /*6200*/  @!P6 STG.E desc[UR8][R10.64], R21 ;  /* 0x000000150a00e986 */ /* 0x0105e2000c101908 */
[----:B------:R-:W-:Y:S01]  /*6210*/  ISETP.GE.OR P6, PT, R37, R0, P0 ;  /* 0x000000002500720c */ /* 0x000fe200007c6670 */
[----:B------:R-:W-:Y:S02]  /*6220*/  VIADD R37, R3, 0xc40 ;  /* 0x00000c4003257836 */ /* 0x000fe40000000000 */
[----:B0-----:R0:W-:Y:S01]  /*6230*/  @!P3 STG.E desc[UR8][R12.64], R27 ;  /* 0x0000001b0c00b986 */ /* 0x0011e2000c101908 */
[----:B------:R-:W-:-:S02]  /*6240*/  ISETP.GE.AND P3, PT, R35, R2, PT ;  /* 0x000000022300720c */ /* 0x000fc40003f66270 */
[----:B------:R-:W-:Y:S02]  /*6250*/  ISETP.GE.AND P5, PT, R37, R2, PT ;  /* 0x000000022500720c */ /* 0x000fe40003fa6270 */
[----:B------:R-:W-:Y:S01]  /*6260*/  ISETP.GE.OR P4, PT, R35, R0, P3 ;  /* 0x000000002300720c */ /* 0x000fe20001f86670 */
[----:B------:R-:W-:Y:S02]  /*6270*/  @!P0 VIADD R35, R5, 0x700 ;  /* 0x0000070005238836 */ /* 0x000fe40000000000 */
[----:B--2---:R-:W-:Y:S02]  /*6280*/  VIADD R21, R3, 0xa80 ;  /* 0x00000a8003157836 */ /* 0x004fe40000000000 */
[----:B---3--:R-:W-:-:S04]  /*6290*/  @!P2 IMAD.WIDE R10, R23, 0x4, R14 ;  /* 0x00000004170aa825 */ /* 0x008fc800078e020e */
[----:B------:R-:W-:Y:S01]  /*62a0*/  @!P6 VIADD R35, R4, 0xfffff900 ;  /* 0xfffff9000423e836 */ /* 0x000fe20000000000 */
[----:B------:R-:W-:Y:S01]  /*62b0*/  ISETP.GE.AND P6, PT, R21, R2, PT ;  /* 0x000000021500720c */ /* 0x000fe20003fc6270 */
[----:B0-----:R-:W-:Y:S01]  /*62c0*/  @!P1 IMAD.WIDE R12, R31, 0x4, R16 ;  /* 0x000000041f0c9825 */ /* 0x001fe200078e0210 */
[----:B------:R0:W-:Y:S02]  /*62d0*/  @!P2 STG.E desc[UR8][R10.64], R25 ;  /* 0x000000190a00a986 */ /* 0x0001e4000c101908 */
[-C--:B------:R-:W-:Y:S01]  /*62e0*/  ISETP.GE.OR P2, PT, R21, R0.reuse, P6 ;  /* 0x000000001500720c */ /* 0x080fe20003746670 */
[----:B-1----:R-:W-:Y:S01]  /*62f0*/  @!P0 IMAD.WIDE R14, R35, 0x4, R18 ;  /* 0x00000004230e8825 */ /* 0x002fe200078e0212 */
[----:B------:R1:W-:Y:S01]  /*6300*/  @!P1 STG.E desc[UR8][R12.64], R29 ;  /* 0x0000001d0c009986 */ /* 0x0003e2000c101908 */
[----:B------:R-:W-:Y:S02]  /*6310*/  ISETP.GE.OR P1, PT, R37, R0, P5 ;  /* 0x000000002500720c */ /* 0x000fe40002f26670 */
[C---:B------:R-:W-:Y:S01]  /*6320*/  VIADD R17, R3.reuse, 0xe00 ;  /* 0x00000e0003117836 */ /* 0x040fe20000000000 */
[----:B------:R-:W-:Y:S01]  /*6330*/  @!P0 STG.E desc[UR8][R14.64], R33 ;  /* 0x000000210e008986 */ /* 0x000fe2000c101908 */
[----:B------:R-:W-:-:S02]  /*6340*/  VIADD R19, R3, 0xfc0 ;  /* 0x00000fc003137836 */ /* 0x000fc40000000000 */
[----:B------:R-:W-:Y:S01]  /*6350*/  @!P3 VIADD R23, R5, 0x8c0 ;  /* 0x000008c00517b836 */ /* 0x000fe20000000000 */
[-C--:B------:R-:W-:Y:S01]  /*6360*/  ISETP.GE.AND P0, PT, R17, R2.reuse, PT ;  /* 0x000000021100720c */ /* 0x080fe20003f06270 */
[----:B------:R-:W-:Y:S01]  /*6370*/  @!P6 VIADD R27, R5, 0xa80 ;  /* 0x00000a80051be836 */ /* 0x000fe20000000000 */
[----:B------:R-:W2:Y:S01]  /*6380*/  @!P3 LDS R21, [R7+0x2300] ;  /* 0x002300000715b984 */ /* 0x000ea20000000800 */
[C---:B------:R-:W-:Y:S01]  /*6390*/  @!P4 VIADD R23, R4.reuse, 0xfffff740 ;  /* 0xfffff7400417c836 */ /* 0x040fe20000000000 */
[-C--:B------:R-:W-:Y:S01]  /*63a0*/  ISETP.GE.AND P4, PT, R19, R2.reuse, PT ;  /* 0x000000021300720c */ /* 0x080fe20003f86270 */
[C---:B------:R-:W-:Y:S01]  /*63b0*/  @!P2 VIADD R27, R4.reuse, 0xfffff580 ;  /* 0xfffff580041ba836 */ /* 0x040fe20000000000 */
[----:B------:R-:W-:Y:S01]  /*63c0*/  ISETP.GE.AND P2, PT, R43, R2, PT ;  /* 0x000000022b00720c */ /* 0x000fe20003f46270 */
[----:B------:R-:W-:Y:S01]  /*63d0*/  @!P5 VIADD R31, R5, 0xc40 ;  /* 0x00000c40051fd836 */ /* 0x000fe20000000000 */
[----:B------:R-:W3:Y:S01]  /*63e0*/  @!P6 LDS R25, [R7+0x2a00] ;  /* 0x002a00000719e984 */ /* 0x000ee20000000800 */
[----:B------:R-:W-:Y:S01]  /*63f0*/  @!P1 VIADD R31, R4, 0xfffff3c0 ;  /* 0xfffff3c0041f9836 */ /* 0x000fe20000000000 */
[----:B------:R-:W-:Y:S01]  /*6400*/  ISETP.GE.OR P1, PT, R17, R0, P0 ;  /* 0x000000001100720c */ /* 0x000fe20000726670 */
[----:B------:R-:W4:Y:S01]  /*6410*/  @!P3 LDC.64 R2, c[0x0][0x390] ;  /* 0x0000e400ff02bb82 */ /* 0x000f220000000a00 */
[----:B------:R-:W3:Y:S01]  /*6420*/  @!P5 LDS R29, [R7+0x3100] ;  /* 0x00310000071dd984 */ /* 0x000ee20000000800 */
[----:B------:R-:W-:-:S03]  /*6430*/  @!P0 VIADD R35, R5, 0xe00 ;  /* 0x00000e0005238836 */ /* 0x000fc60000000000 */
[----:B------:R-:W3:Y:S01]  /*6440*/  @!P0 LDS R33, [R7+0x3800] ;  /* 0x0038000007218984 */ /* 0x000ee20000000800 */
[----:B------:R-:W-:Y:S02]  /*6450*/  @!P4 VIADD R39, R5, 0xfc0 ;  /* 0x00000fc00527c836 */ /* 0x000fe40000000000 */
[----:B0-----:R-:W0:Y:S01]  /*6460*/  @!P6 LDC.64 R10, c[0x0][0x390] ;  /* 0x0000e400ff0aeb82 */ /* 0x001e220000000a00 */
[----:B------:R-:W3:Y:S03]  /*6470*/  @!P4 LDS R37, [R7+0x3f00] ;  /* 0x003f00000725c984 */ /* 0x000ee60000000800 */
[C---:B------:R-:W-:Y:S01]  /*6480*/  @!P1 VIADD R35, R4.reuse, 0xfffff200 ;  /* 0xfffff20004239836 */ /* 0x040fe20000000000 */
[----:B------:R1:W3:Y:S01]  /*6490*/  @!P2 LDS R41, [R7+0x4600] ;  /* 0x004600000729a984 */ /* 0x0002e20000000800 */
[----:B------:R-:W-:Y:S02]  /*64a0*/  ISETP.GE.OR P1, PT, R19, R0, P4 ;  /* 0x000000001300720c */ /* 0x000fe40002726670 */
[----:B-1----:R-:W1:Y:S01]  /*64b0*/  @!P5 LDC.64 R12, c[0x0][0x390] ;  /* 0x0000e400ff0cdb82 */ /* 0x002e620000000a00 */
[----:B------:R-:W-:-:S07]  /*64c0*/  VIADD R7, R4, 0xffffee80 ;  /* 0xffffee8004077836 */ /* 0x000fce0000000000 */
[----:B------:R-:W1:Y:S01]  /*64d0*/  @!P0 LDC.64 R14, c[0x0][0x390] ;  /* 0x0000e400ff0e8b82 */ /* 0x000e620000000a00 */
[----:B----4-:R-:W-:-:S04]  /*64e0*/  @!P3 IMAD.WIDE R2, R23, 0x4, R2 ;  /* 0x000000041702b825 */ /* 0x010fc800078e0202 */
[----:B------:R-:W-:Y:S01]  /*64f0*/  @!P1 VIADD R39, R4, 0xfffff040 ;  /* 0xfffff04004279836 */ /* 0x000fe20000000000 */
[----:B------:R-:W-:Y:S01]  /*6500*/  ISETP.GE.AND P1, PT, R43, R0, PT ;  /* 0x000000002b00720c */ /* 0x000fe20003f26270 */
[----:B--2---:R2:W-:Y:S01]  /*6510*/  @!P3 STG.E desc[UR8][R2.64], R21 ;  /* 0x000000150200b986 */ /* 0x0045e2000c101908 */
[----:B------:R-:W4:Y:S01]  /*6520*/  @!P4 LDC.64 R16, c[0x0][0x390] ;  /* 0x0000e400ff10cb82 */ /* 0x000f220000000a00 */
[----:B0-----:R-:W-:-:S05]  /*6530*/  @!P6 IMAD.WIDE R10, R27, 0x4, R10 ;  /* 0x000000041b0ae825 */ /* 0x001fca00078e020a */
[----:B---3--:R2:W-:Y:S02]  /*6540*/  @!P6 STG.E desc[UR8][R10.64], R25 ;  /* 0x000000190a00e986 */ /* 0x0085e4000c101908 */
[----:B------:R-:W0:Y:S01]  /*6550*/  @!P2 LDC.64 R18, c[0x0][0x390] ;  /* 0x0000e400ff12ab82 */ /* 0x000e220000000a00 */
[----:B-1----:R-:W-:-:S04]  /*6560*/  @!P5 IMAD.WIDE R12, R31, 0x4, R12 ;  /* 0x000000041f0cd825 */ /* 0x002fc800078e020c */
[----:B------:R-:W-:Y:S01]  /*6570*/  @P1 VIADD R7, R5, 0x1180 ;  /* 0x0000118005071836 */ /* 0x000fe20000000000 */
[----:B------:R2:W-:Y:S01]  /*6580*/  @!P5 STG.E desc[UR8][R12.64], R29 ;  /* 0x0000001d0c00d986 */ /* 0x0005e2000c101908 */
[----:B------:R-:W-:Y:S02]  /*6590*/  IMAD.IADD R5, R6, 0x1, -R9 ;  /* 0x0000000106057824 */ /* 0x000fe400078e0a09 */
[----:B------:R-:W-:-:S05]  /*65a0*/  @!P0 IMAD.WIDE R14, R35, 0x4, R14 ;  /* 0x00000004230e8825 */ /* 0x000fca00078e020e */
[----:B------:R2:W-:Y:S01]  /*65b0*/  @!P0 STG.E desc[UR8][R14.64], R33 ;  /* 0x000000210e008986 */ /* 0x0005e2000c101908 */
[----:B----4-:R-:W-:-:S05]  /*65c0*/  @!P4 IMAD.WIDE R16, R39, 0x4, R16 ;  /* 0x000000042710c825 */ /* 0x010fca00078e0210 */
[----:B------:R2:W-:Y:S01]  /*65d0*/  @!P4 STG.E desc[UR8][R16.64], R37 ;  /* 0x000000251000c986 */ /* 0x0005e2000c101908 */
[----:B0-----:R-:W-:-:S05]  /*65e0*/  @!P2 IMAD.WIDE R18, R7, 0x4, R18 ;  /* 0x000000040712a825 */ /* 0x001fca00078e0212 */
[----:B------:R2:W-:Y:S02]  /*65f0*/  @!P2 STG.E desc[UR8][R18.64], R41 ;  /* 0x000000291200a986 */ /* 0x0005e4000c101908 */
.L_x_500:
[----:B------:R-:W-:Y:S05]  /*6600*/  BSYNC.RECONVERGENT B0 ;  /* 0x0000000000007941 */ /* 0x000fea0003800200 */
.L_x_496:
[----:B------:R-:W1:Y:S02]  /*6610*/  S2R R0, SR_TID.X ;  /* 0x0000000000007919 */ /* 0x000e640000002100 */
[----:B-1----:R-:W-:-:S13]  /*6620*/  ISETP.NE.AND P0, PT, R0, RZ, PT ;  /* 0x000000ff0000720c */ /* 0x002fda0003f05270 */
[----:B------:R-:W-:Y:S05]  /*6630*/  @P0 EXIT ;  /* 0x000000000000094d */ /* 0x000fea0003800000 */
[----:B0-2---:R-:W0:Y:S02]  /*6640*/  LDC.64 R2, c[0x0][0x398] ;  /* 0x0000e600ff027b82 */ /* 0x005e240000000a00 */
[----:B0-----:R-:W-:Y:S01]  /*6650*/  STG.E desc[UR8][R2.64], R5 ;  /* 0x0000000502007986 */ /* 0x001fe2000c101908 */
[----:B------:R-:W-:Y:S05]  /*6660*/  EXIT ;  /* 0x000000000000794d */ /* 0x000fea0003800000 */
.L_x_484:
[----:B------:R-:W-:Y:S01]  /*6670*/  BSSY B0, `(.L_x_514) ;  /* 0x0000006000007945 */ /* 0x000fe20003800000 */
[----:B------:R-:W-:Y:S01]  /*6680*/  PLOP3.LUT P0, PT, P0, PT, PT, 0x8, 0x80 ;  /* 0x000000000080781c */ /* 0x000fe2000070e170 */
[----:B------:R-:W-:-:S12]  /*6690*/  IMAD.MOV.U32 R0, RZ, RZ, -0x1 ;  /* 0xffffffffff007424 */ /* 0x000fd800078e00ff */
[----:B-----5:R-:W-:Y:S05]  /*66a0*/  WARPSYNC.COLLECTIVE R0, `(.L_x_515) ;  /* 0x0000000000087348 */ /* 0x020fea0003c00000 */
[----:B------:R-:W-:Y:S01]  /*66b0*/  VOTE.ANY P0, P0 ;  /* 0x0000000000ff7806 */ /* 0x000fe20000000100 */
[----:B-----5:R-:W-:-:S12]  /*66c0*/  ENDCOLLECTIVE ;  /* 0x000000000000791b */ /* 0x020fd80003800000 */
.L_x_515:
[----:B------:R-:W-:Y:S05]  /*66d0*/  BSYNC B0 ;  /* 0x0000000000007941 */ /* 0x000fea0003800000 */
.L_x_514:
[----:B------:R-:W-:Y:S05]  /*66e0*/  BRA `(.L_x_516) ;  /* 0xffffffb400487947 */ /* 0x000fea000383ffff */
.L_x_486:
[----:B------:R-:W-:Y:S01]  /*66f0*/  BSSY B0, `(.L_x_517) ;  /* 0x0000006000007945 */ /* 0x000fe20003800000 */
[----:B------:R-:W-:Y:S01]  /*6700*/  PLOP3.LUT P0, PT, P0, PT, PT, 0x8, 0x80 ;  /* 0x000000000080781c */ /* 0x000fe2000070e170 */
[----:B------:R-:W-:-:S12]  /*6710*/  IMAD.MOV.U32 R0, RZ, RZ, -0x1 ;  /* 0xffffffffff007424 */ /* 0x000fd800078e00ff */
[----:B-----5:R-:W-:Y:S05]  /*6720*/  WARPSYNC.COLLECTIVE R0, `(.L_x_518) ;  /* 0x0000000000087348 */ /* 0x020fea0003c00000 */
[----:B------:R-:W-:Y:S01]  /*6730*/  VOTE.ANY P0, P0 ;  /* 0x0000000000ff7806 */ /* 0x000fe20000000100 */
[----:B-----5:R-:W-:-:S12]  /*6740*/  ENDCOLLECTIVE ;  /* 0x000000000000791b */ /* 0x020fd80003800000 */
.L_x_518:
[----:B------:R-:W-:Y:S05]  /*6750*/  BSYNC B0 ;  /* 0x0000000000007941 */ /* 0x000fea0003800000 */
.L_x_517:
[----:B------:R-:W-:Y:S05]  /*6760*/  BRA `(.L_x_519) ;  /* 0xffffffb4004c7947 */ /* 0x000fea000383ffff */
.L_x_488:
        /* <DEDUP_REMOVED lines=8> */
.L_x_521:
[----:B------:R-:W-:Y:S05]  /*67f0*/  BSYNC B0 ;  /* 0x0000000000007941 */ /* 0x000fea0003800000 */
.L_x_520:
[----:B------:R-:W-:Y:S01]  /*6800*/  LOP3.LUT R0, R0, 0x80000000, R4, 0xec, !PT ;  /* 0x8000000000007812 */ /* 0x000fe200078eec04 */
[----:B------:R-:W-:Y:S02]  /*6810*/  IMAD.MOV.U32 R11, RZ, RZ, 0x1 ;  /* 0x00000001ff0b7424 */ /* 0x000fe400078e00ff */
[C---:B------:R-:W-:Y:S02]  /*6820*/  VIADD R14, R17.reuse, 0x2 ;  /* 0x00000002110e7836 */ /* 0x040fe40000000000 */
[C---:B------:R-:W-:Y:S02]  /*6830*/  VIADD R9, R0.reuse, 0xffffffff ;  /* 0xffffffff00097836 */ /* 0x040fe40000000000 */
[C---:B------:R-:W-:Y:S02]  /*6840*/  VIADD R40, R17.reuse, 0x4 ;  /* 0x0000000411287836 */ /* 0x040fe40000000000 */
[----:B------:R-:W-:Y:S01]  /*6850*/  VIADD R42, R17, 0x8 ;  /* 0x00000008112a7836 */ /* 0x000fe20000000000 */
[----:B------:R-:W-:Y:S01]  /*6860*/  LOP3.LUT R6, R0, R9, RZ, 0xc, !PT ;  /* 0x0000000900067212 */ /* 0x000fe200078e0cff */
[----:B------:R-:W-:-:S02]  /*6870*/  IMAD.MOV.U32 R9, RZ, RZ, R7 ;  /* 0x000000ffff097224 */ /* 0x000fc400078e0007 */
[----:B------:R-:W-:Y:S01]  /*6880*/  IMAD.MOV.U32 R0, RZ, RZ, -0x1 ;  /* 0xffffffffff007424 */ /* 0x000fe200078e00ff */
[----:B------:R0:W1:Y:S06]  /*6890*/  POPC R10, R6 ;  /* 0x00000006000a7309 */ /* 0x00006c0000000000 */
[----:B01----:R-:W-:Y:S05]  /*68a0*/  WARPSYNC.COLLECTIVE R0, `(.L_x_522) ;  /* 0x0000000000087348 */ /* 0x003fea0003c00000 */
[----:B-1----:R1:W2:Y:S02]  /*68b0*/  SHFL.DOWN P2, R12, R9, R11, R10 ;  /* 0x0800000b090c7389 */ /* 0x0022a4000004000a */
[----:B012---:R-:W-:Y:S05]  /*68c0*/  ENDCOLLECTIVE ;  /* 0x000000000000791b */ /* 0x007fea0003800000 */
.L_x_522:
        /* <DEDUP_REMOVED lines=9> */
.L_x_523:
        /* <DEDUP_REMOVED lines=9> */
.L_x_524:
        /* <DEDUP_REMOVED lines=8> */
.L_x_525:
[----:B------:R-:W-:Y:S01]  /*6a70*/  IMAD.MOV.U32 R11, RZ, RZ, 0x10 ;  /* 0x00000010ff0b7424 */ /* 0x000fe200078e00ff */
[----:B------:R-:W-:Y:S02]  /*6a80*/  SEL R12, R12, RZ, !P1 ;  /* 0x000000ff0c0c7207 */ /* 0x000fe40004800000 */
[----:B------:R-:W-:-:S03]  /*6a90*/  ISETP.GT.AND P1, PT, R43, R10, PT ;  /* 0x0000000a2b00720c */ /* 0x000fc60003f24270 */
[----:B------:R-:W-:Y:S02]  /*6aa0*/  IMAD.IADD R47, R7, 0x1, R12 ;  /* 0x00000001072f7824 */ /* 0x000fe400078e020c */
[----:B------:R-:W0:Y:S02]  /*6ab0*/  LDC.64 R6, c[0x0][0x3a0] ;  /* 0x0000e800ff067b82 */ /* 0x000e240000000a00 */
[----:B------:R-:W-:-:S07]  /*6ac0*/  IMAD.MOV.U32 R9, RZ, RZ, R47 ;  /* 0x000000ffff097224 */ /* 0x000fce00078e002f */
[----:B0-----:R-:W-:Y:S05]  /*6ad0*/  WARPSYNC.COLLECTIVE R0, `(.L_x_526) ;  /* 0x0000000000087348 */ /* 0x001fea0003c00000 */
[----:B------:R1:W2:Y:S02]  /*6ae0*/  SHFL.DOWN P2, R12, R9, R11, R10 ;  /* 0x0800000b090c7389 */ /* 0x0002a4000004000a */
[----:B012---:R-:W-:Y:S05]  /*6af0*/  ENDCOLLECTIVE ;  /* 0x000000000000791b */ /* 0x007fea0003800000 */
.L_x_526:
[----:B------:R-:W-:Y:S05]  /*6b00*/  WARPSYNC.COLLECTIVE R0, `(.L_x_527) ;  /* 0x0000000000087348 */ /* 0x000fea0003c00000 */
[----:B------:R-:W-:Y:S01]  /*6b10*/  VOTE.ALL P0, P0 ;  /* 0x0000000000ff7806 */ /* 0x000fe20000000000 */
[----:B------:R-:W-:-:S12]  /*6b20*/  ENDCOLLECTIVE ;  /* 0x000000000000791b */ /* 0x000fd80003800000 */
.L_x_527:
[----:B------:R-:W-:Y:S02]  /*6b30*/  SEL R12, R12, RZ, !P1 ;  /* 0x000000ff0c0c7207 */ /* 0x000fe40004800000 */
[----:B------:R-:W-:-:S03]  /*6b40*/  IADD3 R44, P1, PT, R6, 0x100, RZ ;  /* 0x00000100062c7810 */ /* 0x000fc60007f3e0ff */
[----:B------:R-:W-:Y:S02]  /*6b50*/  IMAD.IADD R46, R47, 0x1, R12 ;  /* 0x000000012f2e7824 */ /* 0x000fe400078e020c */
[----:B------:R-:W-:Y:S01]  /*6b60*/  IMAD.X R45, RZ, RZ, R7, P1 ;  /* 0x000000ffff2d7224 */ /* 0x000fe200008e0607 */
[----:B------:R-:W-:Y:S07]  /*6b70*/  BRA `(.L_x_528) ;  /* 0xffffffb000e47947 */ /* 0x000fee000383ffff */
.L_x_490:
[----:B------:R-:W-:Y:S01]  /*6b80*/  BSSY B0, `(.L_x_529) ;  /* 0x0000006000007945 */ /* 0x000fe20003800000 */
[----:B------:R-:W-:Y:S01]  /*6b90*/  PLOP3.LUT P0, PT, P0, PT, PT, 0x8, 0x80 ;  /* 0x000000000080781c */ /* 0x000fe2000070e170 */
[----:B------:R-:W-:-:S12]  /*6ba0*/  IMAD.MOV.U32 R0, RZ, RZ, -0x1 ;  /* 0xffffffffff007424 */ /* 0x000fd800078e00ff */
[----:B-----5:R-:W-:Y:S05]  /*6bb0*/  WARPSYNC.COLLECTIVE R0, `(.L_x_530) ;  /* 0x0000000000087348 */ /* 0x020fea0003c00000 */
[----:B------:R-:W-:Y:S01]  /*6bc0*/  VOTE.ANY P0, P0 ;  /* 0x0000000000ff7806 */ /* 0x000fe20000000100 */
[----:B-----5:R-:W-:-:S12]  /*6bd0*/  ENDCOLLECTIVE ;  /* 0x000000000000791b */ /* 0x020fd80003800000 */
.L_x_530:
[----:B------:R-:W-:Y:S05]  /*6be0*/  BSYNC B0 ;  /* 0x0000000000007941 */ /* 0x000fea0003800000 */
.L_x_529:
[----:B------:R-:W-:Y:S05]  /*6bf0*/  BRA `(.L_x_531) ;  /* 0xffffffb000f47947 */ /* 0x000fea000383ffff */
.L_x_492:
[----:B------:R-:W-:Y:S01]  /*6c00*/  BSSY B0, `(.L_x_532) ;  /* 0x0000006000007945 */ /* 0x000fe20003800000 */
[----:B------:R-:W-:Y:S01]  /*6c10*/  PLOP3.LUT P0, PT, P0, PT, PT, 0x8, 0x80 ;  /* 0x000000000080781c */ /* 0x000fe2000070e170 */
[----:B------:R-:W-:-:S12]  /*6c20*/  IMAD.MOV.U32 R0, RZ, RZ, -0x1 ;  /* 0xffffffffff007424 */ /* 0x000fd800078e00ff */
[----:B-----5:R-:W-:Y:S05]  /*6c30*/  WARPSYNC.COLLECTIVE R0, `(.L_x_533) ;  /* 0x0000000000087348 */ /* 0x020fea0003c00000 */
[----:B------:R-:W-:Y:S01]  /*6c40*/  VOTE.ANY P0, P0 ;  /* 0x0000000000ff7806 */ /* 0x000fe20000000100 */
[----:B-----5:R-:W-:-:S12]  /*6c50*/  ENDCOLLECTIVE ;  /* 0x000000000000791b */ /* 0x020fd80003800000 */
.L_x_533:
[----:B------:R-:W-:Y:S05]  /*6c60*/  BSYNC B0 ;  /* 0x0000000000007941 */ /* 0x000fea0003800000 */
.L_x_532:
[----:B------:R-:W-:Y:S05]  /*6c70*/  BRA `(.L_x_534) ;  /* 0xffffffb000f87947 */ /* 0x000fea000383ffff */
.L_x_494:
[----:B------:R-:W-:Y:S01]  /*6c80*/  BSSY B0, `(.L_x_535) ;  /* 0x0000006000007945 */ /* 0x000fe20003800000 */
[----:B------:R-:W-:Y:S01]  /*6c90*/  PLOP3.LUT P1, PT, P0, PT, PT, 0x8, 0x80 ;  /* 0x000000000080781c */ /* 0x000fe2000072e170 */
[----:B------:R-:W-:-:S12]  /*6ca0*/  IMAD.MOV.U32 R0, RZ, RZ, -0x1 ;  /* 0xffffffffff007424 */ /* 0x000fd800078e00ff */
[----:B-----5:R-:W-:Y:S05]  /*6cb0*/  WARPSYNC.COLLECTIVE R0, `(.L_x_536) ;  /* 0x0000000000087348 */ /* 0x020fea0003c00000 */
[----:B------:R-:W-:Y:S01]  /*6cc0*/  VOTE.ANY R0, PT, P1 ;  /* 0x0000000000007806 */ /* 0x000fe200008e0100 */
[----:B-----5:R-:W-:Y:S06]  /*6cd0*/  ENDCOLLECTIVE ;  /* 0x000000000000791b */ /* 0x020fec0003800000 */
.L_x_536:
[----:B------:R-:W-:Y:S05]  /*6ce0*/  BSYNC B0 ;  /* 0x0000000000007941 */ /* 0x000fea0003800000 */
.L_x_535:
[----:B------:R-:W-:Y:S01]  /*6cf0*/  LOP3.LUT R0, R0, 0x80000000, R4, 0xec, !PT ;  /* 0x8000000000007812 */ /* 0x000fe200078eec04 */
[----:B------:R-:W-:Y:S02]  /*6d00*/  IMAD.MOV.U32 R11, RZ, RZ, 0x1 ;  /* 0x00000001ff0b7424 */ /* 0x000fe400078e00ff */
[----:B------:R-:W-:Y:S02]  /*6d10*/  VIADD R15, R15, 0xffffffe0 ;  /* 0xffffffe00f0f7836 */ /* 0x000fe40000000000 */
[----:B------:R-:W-:-:S05]  /*6d20*/  VIADD R9, R0, 0xffffffff ;  /* 0xffffffff00097836 */ /* 0x000fca0000000000 */
[----:B------:R-:W-:Y:S01]  /*6d30*/  LOP3.LUT R8, R0, R9, RZ, 0xc, !PT ;  /* 0x0000000900087212 */ /* 0x000fe200078e0cff */
[----:B------:R-:W-:Y:S02]  /*6d40*/  IMAD.MOV.U32 R9, RZ, RZ, R7 ;  /* 0x000000ffff097224 */ /* 0x000fe400078e0007 */
[----:B------:R-:W-:Y:S01]  /*6d50*/  IMAD.MOV.U32 R0, RZ, RZ, -0x1 ;  /* 0xffffffffff007424 */ /* 0x000fe200078e00ff */
[----:B------:R0:W1:Y:S06]  /*6d60*/  POPC R10, R8 ;  /* 0x00000008000a7309 */ /* 0x00006c0000000000 */
[----:B01----:R-:W-:Y:S05]  /*6d70*/  WARPSYNC.COLLECTIVE R0, `(.L_x_537) ;  /* 0x0000000000087348 */ /* 0x003fea0003c00000 */
[----:B-1----:R1:W2:Y:S02]  /*6d80*/  SHFL.DOWN P2, R12, R9, R11, R10 ;  /* 0x0800000b090c7389 */ /* 0x0022a4000004000a */
[----:B012---:R-:W-:Y:S05]  /*6d90*/  ENDCOLLECTIVE ;  /* 0x000000000000791b */ /* 0x007fea0003800000 */
.L_x_537:
        /* <DEDUP_REMOVED lines=9> */
.L_x_538:
        /* <DEDUP_REMOVED lines=8> */
.L_x_539:
        /* <DEDUP_REMOVED lines=8> */
.L_x_540:
        /* <DEDUP_REMOVED lines=8> */
.L_x_541:
[----:B------:R-:W-:Y:S02]  /*6fb0*/  SEL R12, R12, RZ, !P0 ;  /* 0x000000ff0c0c7207 */ /* 0x000fe40004000000 */
[----:B------:R-:W-:Y:S02]  /*6fc0*/  ISETP.NE.AND P0, PT, R6, 0x65, PT ;  /* 0x000000650600780c */ /* 0x000fe40003f05270 */
[----:B------:R-:W-:-:S11]  /*6fd0*/  IADD3 R46, PT, PT, R49, R12, R46 ;  /* 0x0000000c312e7210 */ /* 0x000fd60007ffe02e */
[----:B------:R-:W-:Y:S05]  /*6fe0*/  WARPSYNC.COLLECTIVE R0, `(.L_x_542) ;  /* 0x0000000000087348 */ /* 0x000fea0003c00000 */
[----:B------:R-:W-:Y:S01]  /*6ff0*/  VOTE.ALL P0, P0 ;  /* 0x0000000000ff7806 */ /* 0x000fe20000000000 */
[----:B------:R-:W-:-:S12]  /*7000*/  ENDCOLLECTIVE ;  /* 0x000000000000791b */ /* 0x000fd80003800000 */
.L_x_542:
[----:B------:R-:W-:Y:S05]  /*7010*/  BRA `(.L_x_543) ;  /* 0xffffffb000907947 */ /* 0x000fea000383ffff */
.L_x_502:
[----:B------:R-:W-:Y:S01]  /*7020*/  BSSY B1, `(.L_x_544) ;  /* 0x0000006000017945 */ /* 0x000fe20003800000 */
[----:B------:R-:W-:Y:S01]  /*7030*/  PLOP3.LUT P0, PT, P0, PT, PT, 0x8, 0x80 ;  /* 0x000000000080781c */ /* 0x000fe2000070e170 */
[----:B------:R-:W-:-:S12]  /*7040*/  IMAD.MOV.U32 R0, RZ, RZ, -0x1 ;  /* 0xffffffffff007424 */ /* 0x000fd800078e00ff */
[----:B-----5:R-:W-:Y:S05]  /*7050*/  WARPSYNC.COLLECTIVE R0, `(.L_x_545) ;  /* 0x0000000000087348 */ /* 0x020fea0003c00000 */
[----:B------:R-:W-:Y:S01]  /*7060*/  VOTE.ANY P0, P0 ;  /* 0x0000000000ff7806 */ /* 0x000fe20000000100 */
[----:B-----5:R-:W-:-:S12]  /*7070*/  ENDCOLLECTIVE ;  /* 0x000000000000791b */ /* 0x020fd80003800000 */
.L_x_545:
[----:B------:R-:W-:Y:S05]  /*7080*/  BSYNC B1 ;  /* 0x0000000000017941 */ /* 0x000fea0003800000 */
.L_x_544:
[----:B------:R-:W-:Y:S05]  /*7090*/  BRA `(.L_x_546) ;  /* 0xffffffe000187947 */ /* 0x000fea000383ffff */
.L_x_504:
[----:B------:R-:W-:Y:S01]  /*70a0*/  BSSY B1, `(.L_x_547) ;  /* 0x0000006000017945 */ /* 0x000fe20003800000 */
[----:B------:R-:W-:Y:S01]  /*70b0*/  PLOP3.LUT P0, PT, P0, PT, PT, 0x8, 0x80 ;  /* 0x000000000080781c */ /* 0x000fe2000070e170 */
[----:B------:R-:W-:-:S12]  /*70c0*/  IMAD.MOV.U32 R0, RZ, RZ, -0x1 ;  /* 0xffffffffff007424 */ /* 0x000fd800078e00ff */
[----:B-----5:R-:W-:Y:S05]  /*70d0*/  WARPSYNC.COLLECTIVE R0, `(.L_x_548) ;  /* 0x0000000000087348 */ /* 0x020fea0003c00000 */
[----:B------:R-:W-:Y:S01]  /*70e0*/  VOTE.ANY P0, P0 ;  /* 0x0000000000ff7806 */ /* 0x000fe20000000100 */
[----:B-----5:R-:W-:-:S12]  /*70f0*/  ENDCOLLECTIVE ;  /* 0x000000000000791b */ /* 0x020fd80003800000 */
.L_x_548:
[----:B------:R-:W-:Y:S05]  /*7100*/  BSYNC B1 ;  /* 0x0000000000017941 */ /* 0x000fea0003800000 */
.L_x_547:
[----:B------:R-:W-:Y:S05]  /*7110*/  BRA `(.L_x_549) ;  /* 0xffffffe0001c7947 */ /* 0x000fea000383ffff */
.L_x_506:
        /* <DEDUP_REMOVED lines=8> */
.L_x_551:
[----:B------:R-:W-:Y:S05]  /*71a0*/  BSYNC B1 ;  /* 0x0000000000017941 */ /* 0x000fea0003800000 */
.L_x_550:
        /* <DEDUP_REMOVED lines=8> */
[----:B0-----:R-:W-:Y:S01]  /*7230*/  IMAD.MOV.U32 R10, RZ, RZ, R46 ;  /* 0x000000ffff0a7224 */ /* 0x001fe200078e002e */
[----:B------:R-:W-:-:S13]  /*7240*/  ISETP.GE.AND P1, PT, R39, R46, PT ;  /* 0x0000002e2700720c */ /* 0x000fda0003f26270 */
[----:B------:R-:W-:Y:S05]  /*7250*/  WARPSYNC.COLLECTIVE R0, `(.L_x_552) ;  /* 0x0000000000087348 */ /* 0x000fea0003c00000 */
[----:B------:R0:W1:Y:S02]  /*7260*/  SHFL.DOWN P2, R12, R9, R11, R10 ;  /* 0x0800000b090c7389 */ /* 0x000064000004000a */
[----:B01----:R-:W-:Y:S05]  /*7270*/  ENDCOLLECTIVE ;  /* 0x000000000000791b */ /* 0x003fea0003800000 */
.L_x_552:
        /* <DEDUP_REMOVED lines=8> */
.L_x_553:
        /* <DEDUP_REMOVED lines=9> */
.L_x_554:
        /* <DEDUP_REMOVED lines=9> */
.L_x_555:
        /* <DEDUP_REMOVED lines=8> */
.L_x_556:
[----:B------:R-:W-:Y:S05]  /*74a0*/  WARPSYNC.COLLECTIVE R0, `(.L_x_557) ;  /* 0x0000000000087348 */ /* 0x000fea0003c00000 */
[----:B------:R-:W-:Y:S01]  /*74b0*/  VOTE.ALL P0, P0 ;  /* 0x0000000000ff7806 */ /* 0x000fe20000000000 */
[----:B------:R-:W-:-:S12]  /*74c0*/  ENDCOLLECTIVE ;  /* 0x000000000000791b */ /* 0x000fd80003800000 */
.L_x_557:
[----:B------:R-:W-:-:S05]  /*74d0*/  SEL R12, R12, RZ, !P1 ;  /* 0x000000ff0c0c7207 */ /* 0x000fca0004800000 */
[----:B------:R-:W-:Y:S02]  /*74e0*/  IMAD.IADD R44, R13, 0x1, R12 ;  /* 0x000000010d2c7824 */ /* 0x000fe400078e020c */
[----:B------:R-:W0:Y:S02]  /*74f0*/  LDC.64 R12, c[0x0][0x3a0] ;  /* 0x0000e800ff0c7b82 */ /* 0x000e240000000a00 */
[----:B0-----:R-:W-:-:S05]  /*7500*/  IADD3 R42, P1, PT, R12, 0x100, RZ ;  /* 0x000001000c2a7810 */ /* 0x001fca0007f3e0ff */
[----:B------:R-:W-:Y:S01]  /*7510*/  IMAD.X R43, RZ, RZ, R13, P1 ;  /* 0x000000ffff2b7224 */ /* 0x000fe200008e060d */
[----:B------:R-:W-:Y:S07]  /*7520*/  BRA `(.L_x_558) ;  /* 0xffffffdc00b47947 */ /* 0x000fee000383ffff */
.L_x_508:
[----:B------:R-:W-:Y:S01]  /*7530*/  BSSY B1, `(.L_x_559) ;  /* 0x0000006000017945 */ /* 0x000fe20003800000 */
[----:B------:R-:W-:Y:S01]  /*7540*/  PLOP3.LUT P0, PT, P0, PT, PT, 0x8, 0x80 ;  /* 0x000000000080781c */ /* 0x000fe2000070e170 */
[----:B------:R-:W-:-:S12]  /*7550*/  IMAD.MOV.U32 R0, RZ, RZ, -0x1 ;  /* 0xffffffffff007424 */ /* 0x000fd800078e00ff */
[----:B-----5:R-:W-:Y:S05]  /*7560*/  WARPSYNC.COLLECTIVE R0, `(.L_x_560) ;  /* 0x0000000000087348 */ /* 0x020fea0003c00000 */
[----:B------:R-:W-:Y:S01]  /*7570*/  VOTE.ANY P0, P0 ;  /* 0x0000000000ff7806 */ /* 0x000fe20000000100 */
[----:B-----5:R-:W-:-:S12]  /*7580*/  ENDCOLLECTIVE ;  /* 0x000000000000791b */ /* 0x020fd80003800000 */
.L_x_560:
[----:B------:R-:W-:Y:S05]  /*7590*/  BSYNC B1 ;  /* 0x0000000000017941 */ /* 0x000fea0003800000 */
.L_x_559:
[----:B------:R-:W-:Y:S05]  /*75a0*/  BRA `(.L_x_561) ;  /* 0xffffffdc00c47947 */ /* 0x000fea000383ffff */
.L_x_510:
[----:B------:R-:W-:Y:S01]  /*75b0*/  BSSY B1, `(.L_x_562) ;  /* 0x0000006000017945 */ /* 0x000fe20003800000 */
[----:B------:R-:W-:Y:S01]  /*75c0*/  PLOP3.LUT P0, PT, P0, PT, PT, 0x8, 0x80 ;  /* 0x000000000080781c */ /* 0x000fe2000070e170 */
[----:B------:R-:W-:-:S12]  /*75d0*/  IMAD.MOV.U32 R0, RZ, RZ, -0x1 ;  /* 0xffffffffff007424 */ /* 0x000fd800078e00ff */
[----:B-----5:R-:W-:Y:S05]  /*75e0*/  WARPSYNC.COLLECTIVE R0, `(.L_x_563) ;  /* 0x0000000000087348 */ /* 0x020fea0003c00000 */
[----:B------:R-:W-:Y:S01]  /*75f0*/  VOTE.ANY P0, P0 ;  /* 0x0000000000ff7806 */ /* 0x000fe20000000100 */
[----:B-----5:R-:W-:-:S12]  /*7600*/  ENDCOLLECTIVE ;  /* 0x000000000000791b */ /* 0x020fd80003800000 */
.L_x_563:
[----:B------:R-:W-:Y:S05]  /*7610*/  BSYNC B1 ;  /* 0x0000000000017941 */ /* 0x000fea0003800000 */
.L_x_562:
[----:B------:R-:W-:Y:S05]  /*7620*/  BRA `(.L_x_564) ;  /* 0xffffffdc00c87947 */ /* 0x000fea000383ffff */
.L_x_512:
[----:B------:R-:W-:Y:S01]  /*7630*/  BSSY B1, `(.L_x_565) ;  /* 0x0000006000017945 */ /* 0x000fe20003800000 */
[----:B------:R-:W-:Y:S01]  /*7640*/  PLOP3.LUT P1, PT, P0, PT, PT, 0x8, 0x80 ;  /* 0x000000000080781c */ /* 0x000fe2000072e170 */
[----:B------:R-:W-:-:S12]  /*7650*/  IMAD.MOV.U32 R0, RZ, RZ, -0x1 ;  /* 0xffffffffff007424 */ /* 0x000fd800078e00ff */
[----:B-----5:R-:W-:Y:S05]  /*7660*/  WARPSYNC.COLLECTIVE R0, `(.L_x_566) ;  /* 0x0000000000087348 */ /* 0x020fea0003c00000 */
[----:B------:R-:W-:Y:S01]  /*7670*/  VOTE.ANY R0, PT, P1 ;  /* 0x0000000000007806 */ /* 0x000fe200008e0100 */
[----:B-----5:R-:W-:Y:S06]  /*7680*/  ENDCOLLECTIVE ;  /* 0x000000000000791b */ /* 0x020fec0003800000 */
.L_x_566:
[----:B------:R-:W-:Y:S05]  /*7690*/  BSYNC B1 ;  /* 0x0000000000017941 */ /* 0x000fea0003800000 */
.L_x_565:
        /* <DEDUP_REMOVED lines=10> */
.L_x_567:
        /* <DEDUP_REMOVED lines=9> */
.L_x_568:
        /* <DEDUP_REMOVED lines=9> */
.L_x_569:
        /* <DEDUP_REMOVED lines=9> */
.L_x_570:
        /* <DEDUP_REMOVED lines=8> */
.L_x_571:
[----:B------:R-:W-:Y:S02]  /*7970*/  SEL R12, R12, RZ, !P0 ;  /* 0x000000ff0c0c7207 */ /* 0x000fe40004000000 */
[----:B------:R-:W-:Y:S02]  /*7980*/  ISETP.NE.AND P0, PT, R8, 0x65, PT ;  /* 0x000000650800780c */ /* 0x000fe40003f05270 */
[----:B------:R-:W-:-:S11]  /*7990*/  IADD3 R44, PT, PT, R45, R12, R44 ;  /* 0x0000000c2d2c7210 */ /* 0x000fd60007ffe02c */
[----:B------:R-:W-:Y:S05]  /*79a0*/  WARPSYNC.COLLECTIVE R0, `(.L_x_572) ;  /* 0x0000000000087348 */ /* 0x000fea0003c00000 */
[----:B------:R-:W-:Y:S01]  /*79b0*/  VOTE.ALL P0, P0 ;  /* 0x0000000000ff7806 */ /* 0x000fe20000000000 */
[----:B------:R-:W-:-:S12]  /*79c0*/  ENDCOLLECTIVE ;  /* 0x000000000000791b */ /* 0x000fd80003800000 */
.L_x_572:
[----:B------:R-:W-:Y:S05]  /*79d0*/  BRA `(.L_x_573) ;  /* 0xffffffdc00647947 */ /* 0x000fea000383ffff */
.L_x_574:
        /* <DEDUP_REMOVED lines=10> */
.L_x_1306:


//--------------------- .text._ZN3cub18CUB_300001_SM_10006detail6select23DeviceSelectSweepKernelINS2_10policy_hubIiNS0_8NullTypeElLb0ELNS0_10SelectImplE2EE10Policy1000EPiPS5_N6thrust24THRUST_300001_SM_1000_NS6detail15normal_iteratorINSC_10device_ptrIiEEEEPlNS0_13ScanTileStateIiLb1EEE7is_evenS5_iNS2_19streaming_context_tIlLb1EEELS6_2EEEvT0_T1_T2_T3_T4_T5_T6_T7_iT8_NS1_7vsmem_tE --------------------------
	.section	.text._ZN3cub18CUB_300001_SM_10006detail6select23DeviceSelectSweepKernelINS2_10policy_hubIiNS0_8NullTypeElLb0ELNS0_10SelectImplE2EE10Policy1000EPiPS5_N6thrust24THRUST_300001_SM_1000_NS6detail15normal_iteratorINSC_10device_ptrIiEEEEPlNS0_13ScanTileStateIiLb1EEE7is_evenS5_iNS2_19streaming_context_tIlLb1EEELS6_2EEEvT0_T1_T2_T3_T4_T5_T6_T7_iT8_NS1_7vsmem_tE,"ax",@progbits
	.align	128
        .global         _ZN3cub18CUB_300001_SM_10006detail6select23DeviceSelectSweepKernelINS2_10policy_hubIiNS0_8NullTypeElLb0ELNS0_10SelectImplE2EE10Policy1000EPiPS5_N6thrust24THRUST_300001_SM_1000_NS6detail15normal_iteratorINSC_10device_ptrIiEEEEPlNS0_13ScanTileStateIiLb1EEE7is_evenS5_iNS2_19streaming_context_tIlLb1EEELS6_2EEEvT0_T1_T2_T3_T4_T5_T6_T7_iT8_NS1_7vsmem_tE
        .type           _ZN3cub18CUB_300001_SM_10006detail6select23DeviceSelectSweepKernelINS2_10policy_hubIiNS0_8NullTypeElLb0ELNS0_10SelectImplE2EE10Policy1000EPiPS5_N6thrust24THRUST_300001_SM_1000_NS6detail15normal_iteratorINSC_10device_ptrIiEEEEPlNS0_13ScanTileStateIiLb1EEE7is_evenS5_iNS2_19streaming_context_tIlLb1EEELS6_2EEEvT0_T1_T2_T3_T4_T5_T6_T7_iT8_NS1_7vsmem_tE,@function
        .size           _ZN3cub18CUB_300001_SM_10006detail6select23DeviceSelectSweepKernelINS2_10policy_hubIiNS0_8NullTypeElLb0ELNS0_10SelectImplE2EE10Policy1000EPiPS5_N6thrust24THRUST_300001_SM_1000_NS6detail15normal_iteratorINSC_10device_ptrIiEEEEPlNS0_13ScanTileStateIiLb1EEE7is_evenS5_iNS2_19streaming_context_tIlLb1EEELS6_2EEEvT0_T1_T2_T3_T4_T5_T6_T7_iT8_NS1_7vsmem_tE,(.L_x_1307 - _ZN3cub18CUB_300001_SM_10006detail6select23DeviceSelectSweepKernelINS2_10policy_hubIiNS0_8NullTypeElLb0ELNS0_10SelectImplE2EE10Policy1000EPiPS5_N6thrust24THRUST_300001_SM_1000_NS6detail15normal_iteratorINSC_10device_ptrIiEEEEPlNS0_13ScanTileStateIiLb1EEE7is_evenS5_iNS2_19streaming_context_tIlLb1EEELS6_2EEEvT0_T1_T2_T3_T4_T5_T6_T7_iT8_NS1_7vsmem_tE)
        .other          _ZN3cub18CUB_300001_SM_10006detail6select23DeviceSelectSweepKernelINS2_10policy_hubIiNS0_8NullTypeElLb0ELNS0_10SelectImplE2EE10Policy1000EPiPS5_N6thrust24THRUST_300001_SM_1000_NS6detail15normal_iteratorINSC_10device_ptrIiEEEEPlNS0_13ScanTileStateIiLb1EEE7is_evenS5_iNS2_19streaming_context_tIlLb1EEELS6_2EEEvT0_T1_T2_T3_T4_T5_T6_T7_iT8_NS1_7vsmem_tE,@"STO_CUDA_ENTRY STV_DEFAULT"
_ZN3cub18CUB_300001_SM_10006detail6select23DeviceSelectSweepKernelINS2_10policy_hubIiNS0_8NullTypeElLb0ELNS0_10SelectImplE2EE10Policy1000EPiPS5_N6thrust24THRUST_300001_SM_1000_NS6detail15normal_iteratorINSC_10device_ptrIiEEEEPlNS0_13ScanTileStateIiLb1EEE7is_evenS5_iNS2_19streaming_context_tIlLb1EEELS6_2EEEvT0_T1_T2_T3_T4_T5_T6_T7_iT8_NS1_7vsmem_tE:
.text._ZN3cub18CUB_300001_SM_10006detail6select23DeviceSelectSweepKernelINS2_10policy_hubIiNS0_8NullTypeElLb0ELNS0_10SelectImplE2EE10Policy1000EPiPS5_N6thrust24THRUST_300001_SM_1000_NS6detail15normal_iteratorINSC_10device_ptrIiEEEEPlNS0_13ScanTileStateIiLb1EEE7is_evenS5_iNS2_19streaming_context_tIlLb1EEELS6_2EEEvT0_T1_T2_T3_T4_T5_T6_T7_iT8_NS1_7vsmem_tE:
        /* <DEDUP_REMOVED lines=15> */
[----:B------:R-:W1:Y:S01]  /*00f0*/  LDCU.U8 UR7, c[0x0][0x3b8] ;  /* 0x00007700ff0777ac */ /* 0x000e620008000000 */
[----:B------:R-:W2:Y:S01]  /*0100*/  LDCU.64 UR10, c[0x0][0x3c8] ;  /* 0x00007900ff0a77ac */ /* 0x000ea20008000a00 */
[----:B------:R-:W3:Y:S01]  /*0110*/  LDCU.64 UR12, c[0x0][0x380] ;  /* 0x00007000ff0c77ac */ /* 0x000ee20008000a00 */
[----:B-1----:R-:W-:-:S04]  /*0120*/  UISETP.NE.AND UP0, UPT, UR7, URZ, UPT ;  /* 0x000000ff0700728c */ /* 0x002fc8000bf05270 */
[----:B--2---:R-:W-:Y:S01]  /*0130*/  USEL UR4, UR10, URZ, !UP0 ;  /* 0x000000ff0a047287 */ /* 0x004fe2000c000000 */
[C---:B0-----:R-:W-:Y:S02]  /*0140*/  LOP3.LUT R2, R0.reuse, 0x1f, RZ, 0xc0, !PT ;  /* 0x0000001f00027812 */ /* 0x041fe400078ec0ff */
[----:B------:R-:W-:-:S05]  /*0150*/  LOP3.LUT R3, R0, 0x3e0, RZ, 0xc0, !PT ;  /* 0x000003e000037812 */ /* 0x000fca00078ec0ff */
[----:B------:R-:W-:Y:S02]  /*0160*/  IMAD R2, R3, 0x13, R2 ;  /* 0x0000001303027824 */ /* 0x000fe400078e0202 */
[----:B------:R-:W-:Y:S01]  /*0170*/  IMAD.U32 R3, RZ, RZ, UR5 ;  /* 0x00000005ff037e24 */ /* 0x000fe2000f8e00ff */
[----:B------:R-:W-:-:S04]  /*0180*/  USEL UR5, UR11, URZ, !UP0 ;  /* 0x000000ff0b057287 */ /* 0x000fc8000c000000 */
[----:B------:R-:W-:-:S04]  /*0190*/  IADD3 R3, P0, P1, R2, UR4, R3 ;  /* 0x0000000402037c10 */ /* 0x000fc8000f91e003 */
[----:B------:R-:W-:Y:S02]  /*01a0*/  IADD3.X R4, PT, PT, RZ, UR5, RZ, P0, P1 ;  /* 0x00000005ff047c10 */ /* 0x000fe400087e24ff */
[----:B---3--:R-:W-:-:S04]  /*01b0*/  LEA R2, P0, R3, UR12, 0x2 ;  /* 0x0000000c03027c11 */ /* 0x008fc8000f8010ff */
[----:B------:R-:W-:-:S05]  /*01c0*/  LEA.HI.X R3, R3, UR13, R4, 0x2, P0 ;  /* 0x0000000d03037c11 */ /* 0x000fca00080f1404 */
        /* <DEDUP_REMOVED lines=18> */
[----:B------:R-:W5:Y:S01]  /*02f0*/  LDG.E R22, desc[UR8][R2.64+0x900] ;  /* 0x0009000802167981 */ /* 0x000f62000c1e1900 */
[----:B------:R-:W0:Y:S01]  /*0300*/  S2UR UR5, SR_CgaCtaId ;  /* 0x00000000000579c3 */ /* 0x000e220000008800 */
[----:B------:R-:W-:Y:S01]  /*0310*/  SHF.R.U32.HI R43, RZ, 0x5, R0 ;  /* 0x00000005ff2b7819 */ /* 0x000fe20000011600 */
[----:B------:R-:W-:Y:S01]  /*0320*/  UMOV UR4, 0x400 ;  /* 0x0000040000047882 */ /* 0x000fe20000000000 */
[----:B------:R-:W1:Y:S01]  /*0330*/  S2R R42, SR_LANEID ;  /* 0x00000000002a7919 */ /* 0x000e620000000000 */
[----:B------:R-:W-:Y:S01]  /*0340*/  BSSY.RECONVERGENT B0, `(.L_x_577) ;  /* 0x000016b000007945 */ /* 0x000fe20003800200 */
[C---:B------:R-:W-:Y:S01]  /*0350*/  ISETP.NE.AND P2, PT, R43.reuse, 0x12, PT ;  /* 0x000000122b00780c */ /* 0x040fe20003f45270 */
[----:B0-----:R-:W-:Y:S01]  /*0360*/  ULEA UR4, UR5, UR4, 0x18 ;  /* 0x0000000405047291 */ /* 0x001fe2000f8ec0ff */
[----:B-1----:R-:W-:Y:S01]  /*0370*/  IMAD R23, R43, 0x260, R42 ;  /* 0x000002602b177824 */ /* 0x002fe200078e022a */
[----:B------:R-:W-:-:S02]  /*0380*/  ISETP.NE.AND P1, PT, R42, 0x1f, PT ;  /* 0x0000001f2a00780c */ /* 0x000fc40003f25270 */
[----:B------:R-:W-:Y:S02]  /*0390*/  ISETP.NE.AND P3, PT, R42, RZ, PT ;  /* 0x000000ff2a00720c */ /* 0x000fe40003f65270 */
[----:B------:R-:W-:-:S09]  /*03a0*/  LEA R23, R23, UR4, 0x2 ;  /* 0x0000000417177c11 */ /* 0x000fd2000f8e10ff */
[----:B------:R-:W-:Y:S01]  /*03b0*/  @!P1 LEA R71, R43, UR4, 0x2 ;  /* 0x000000042b479c11 */ /* 0x000fe2000f8e10ff */
[----:B--2---:R0:W-:Y:S04]  /*03c0*/  STS [R23], R4 ;  /* 0x0000000417007388 */ /* 0x0041e80000000800 */
[----:B---3--:R-:W-:Y:S04]  /*03d0*/  STS [R23+0x80], R5 ;  /* 0x0000800517007388 */ /* 0x008fe80000000800 */
[----:B----4-:R-:W-:Y:S01]  /*03e0*/  STS [R23+0x100], R6 ;  /* 0x0001000617007388 */ /* 0x010fe20000000800 */
[----:B0-----:R-:W-:-:S03]  /*03f0*/  IMAD R4, R42, 0x48, R23 ;  /* 0x000000482a047824 */ /* 0x001fc600078e0217 */
[----:B-----5:R-:W-:Y:S04]  /*0400*/  STS [R23+0x180], R7 ;  /* 0x0001800717007388 */ /* 0x020fe80000000800 */
[----:B------:R-:W-:Y:S04]  /*0410*/  STS [R23+0x200], R8 ;  /* 0x0002000817007388 */ /* 0x000fe80000000800 */
        /* <DEDUP_REMOVED lines=13> */
[----:B------:R-:W-:Y:S01]  /*04f0*/  STS [R23+0x900], R22 ;  /* 0x0009001617007388 */ /* 0x000fe20000000800 */
[----:B------:R-:W-:-:S03]  /*0500*/  NOP ;  /* 0x0000000000007918 */ /* 0x000fc60000000000 */
[----:B------:R-:W0:Y:S04]  /*0510*/  LDS R34, [R4] ;  /* 0x0000000004227984 */ /* 0x000e280000000800 */
[----:B------:R-:W1:Y:S04]  /*0520*/  LDS R33, [R4+0x4] ;  /* 0x0000040004217984 */ /* 0x000e680000000800 */
[----:B------:R-:W2:Y:S04]  /*0530*/  LDS R32, [R4+0x8] ;  /* 0x0000080004207984 */ /* 0x000ea80000000800 */
[----:B------:R-:W3:Y:S04]  /*0540*/  LDS R31, [R4+0xc] ;  /* 0x00000c00041f7984 */ /* 0x000ee80000000800 */
[----:B------:R-:W4:Y:S04]  /*0550*/  LDS R30, [R4+0x10] ;  /* 0x00001000041e7984 */ /* 0x000f280000000800 */
[----:B------:R-:W5:Y:S04]  /*0560*/  LDS R29, [R4+0x14] ;  /* 0x00001400041d7984 */ /* 0x000f680000000800 */
[----:B------:R-:W5:Y:S04]  /*0570*/  LDS R28, [R4+0x18] ;  /* 0x00001800041c7984 */ /* 0x000f680000000800 */
[----:B------:R-:W5:Y:S04]  /*0580*/  LDS R27, [R4+0x1c] ;  /* 0x00001c00041b7984 */ /* 0x000f680000000800 */
[----:B------:R-:W5:Y:S04]  /*0590*/  LDS R26, [R4+0x20] ;  /* 0x00002000041a7984 */ /* 0x000f680000000800 */
[----:B------:R-:W5:Y:S04]  /*05a0*/  LDS R25, [R4+0x24] ;  /* 0x0000240004197984 */ /* 0x000f680000000800 */
[----:B------:R-:W5:Y:S01]  /*05b0*/  LDS R24, [R4+0x28] ;  /* 0x0000280004187984 */ /* 0x000f620000000800 */
[----:B0-----:R-:W-:-:S03]  /*05c0*/  LOP3.LUT R68, R34, 0x1, RZ, 0xc, !PT ;  /* 0x0000000122447812 */ /* 0x001fc600078e0cff */
[----:B------:R-:W0:Y:S01]  /*05d0*/  LDS R23, [R4+0x2c] ;  /* 0x00002c0004177984 */ /* 0x000e220000000800 */
[----:B-1----:R-:W-:-:S03]  /*05e0*/  LOP3.LUT R65, R33, 0x1, RZ, 0xc, !PT ;  /* 0x0000000121417812 */ /* 0x002fc600078e0cff */
[----:B------:R-:W1:Y:S01]  /*05f0*/  LDS R22, [R4+0x30] ;  /* 0x0000300004167984 */ /* 0x000e620000000800 */
[----:B--2---:R-:W-:Y:S01]  /*0600*/  LOP3.LUT R63, R32, 0x1, RZ, 0xc, !PT ;  /* 0x00000001203f7812 */ /* 0x004fe200078e0cff */
[----:B------:R-:W-:Y:S02]  /*0610*/  IMAD.IADD R70, R68, 0x1, R65 ;  /* 0x0000000144467824 */ /* 0x000fe400078e0241 */
[----:B------:R-:W2:Y:S01]  /*0620*/  LDS R21, [R4+0x34] ;  /* 0x0000340004157984 */ /* 0x000ea20000000800 */
[----:B---3--:R-:W-:Y:S01]  /*0630*/  LOP3.LUT R62, R31, 0x1, RZ, 0xc, !PT ;  /* 0x000000011f3e7812 */ /* 0x008fe200078e0cff */
[----:B------:R-:W-:Y:S02]  /*0640*/  IMAD.IADD R67, R63, 0x1, R70 ;  /* 0x000000013f437824 */ /* 0x000fe400078e0246 */
[----:B------:R-:W3:Y:S01]  /*0650*/  LDS R20, [R4+0x38] ;  /* 0x0000380004147984 */ /* 0x000ee20000000800 */
[----:B----4-:R-:W-:Y:S01]  /*0660*/  LOP3.LUT R59, R30, 0x1, RZ, 0xc, !PT ;  /* 0x000000011e3b7812 */ /* 0x010fe200078e0cff */
[----:B------:R-:W-:-:S02]  /*0670*/  IMAD.IADD R66, R62, 0x1, R67 ;  /* 0x000000013e427824 */ /* 0x000fc400078e0243 */
[----:B------:R-:W4:Y:S01]  /*0680*/  LDS R18, [R4+0x3c] ;  /* 0x00003c0004127984 */ /* 0x000f220000000800 */
[----:B-----5:R-:W-:Y:S01]  /*0690*/  LOP3.LUT R57, R29, 0x1, RZ, 0xc, !PT ;  /* 0x000000011d397812 */ /* 0x020fe200078e0cff */
[----:B------:R-:W-:Y:S02]  /*06a0*/  IMAD.IADD R64, R59, 0x1, R66 ;  /* 0x000000013b407824 */ /* 0x000fe400078e0242 */
[----:B------:R-:W5:Y:S01]  /*06b0*/  LDS R17, [R4+0x40] ;  /* 0x0000400004117984 */ /* 0x000f620000000800 */
[----:B------:R-:W-:Y:S01]  /*06c0*/  LOP3.LUT R54, R28, 0x1, RZ, 0xc, !PT ;  /* 0x000000011c367812 */ /* 0x000fe200078e0cff */
[----:B------:R-:W-:Y:S02]  /*06d0*/  IMAD.IADD R61, R57, 0x1, R64 ;  /* 0x00000001393d7824 */ /* 0x000fe400078e0240 */
[----:B------:R-:W5:Y:S01]  /*06e0*/  LDS R3, [R4+0x44] ;  /* 0x0000440004037984 */ /* 0x000f620000000800 */
[----:B------:R-:W-:Y:S01]  /*06f0*/  LOP3.LUT R53, R27, 0x1, RZ, 0xc, !PT ;  /* 0x000000011b357812 */ /* 0x000fe200078e0cff */
[----:B------:R-:W-:-:S02]  /*0700*/  IMAD.IADD R60, R54, 0x1, R61 ;  /* 0x00000001363c7824 */ /* 0x000fc400078e023d */
[----:B------:R-:W5:Y:S01]  /*0710*/  LDS R2, [R4+0x48] ;  /* 0x0000480004027984 */ /* 0x000f620000000800 */
[----:B------:R-:W-:Y:S01]  /*0720*/  LOP3.LUT R51, R26, 0x1, RZ, 0xc, !PT ;  /* 0x000000011a337812 */ /* 0x000fe200078e0cff */
[----:B------:R-:W-:Y:S01]  /*0730*/  IMAD.IADD R58, R53, 0x1, R60 ;  /* 0x00000001353a7824 */ /* 0x000fe200078e023c */
[----:B------:R-:W-:-:S03]  /*0740*/  LOP3.LUT R49, R25, 0x1, RZ, 0xc, !PT ;  /* 0x0000000119317812 */ /* 0x000fc600078e0cff */
[----:B------:R-:W-:Y:S01]  /*0750*/  IMAD.IADD R56, R51, 0x1, R58 ;  /* 0x0000000133387824 */ /* 0x000fe200078e023a */
[----:B------:R-:W-:-:S03]  /*0760*/  LOP3.LUT R48, R24, 0x1, RZ, 0xc, !PT ;  /* 0x0000000118307812 */ /* 0x000fc600078e0cff */
[----:B------:R-:W-:Y:S01]  /*0770*/  IMAD.IADD R55, R49, 0x1, R56 ;  /* 0x0000000131377824 */ /* 0x000fe200078e0238 */
[----:B0-----:R-:W-:-:S03]  /*0780*/  LOP3.LUT R47, R23, 0x1, RZ, 0xc, !PT ;  /* 0x00000001172f7812 */ /* 0x001fc600078e0cff */
[----:B------:R-:W-:Y:S01]  /*0790*/  IMAD.IADD R52, R48, 0x1, R55 ;  /* 0x0000000130347824 */ /* 0x000fe200078e0237 */
[----:B-1----:R-:W-:-:S03]  /*07a0*/  LOP3.LUT R45, R22, 0x1, RZ, 0xc, !PT ;  /* 0x00000001162d7812 */ /* 0x002fc600078e0cff */
[----:B------:R-:W-:Y:S01]  /*07b0*/  IMAD.IADD R50, R47, 0x1, R52 ;  /* 0x000000012f327824 */ /* 0x000fe200078e0234 */
[----:B--2---:R-:W-:-:S03]  /*07c0*/  LOP3.LUT R37, R21, 0x1, RZ, 0xc, !PT ;  /* 0x0000000115257812 */ /* 0x004fc600078e0cff */
[----:B------:R-:W-:Y:S01]  /*07d0*/  IMAD.IADD R44, R45, 0x1, R50 ;  /* 0x000000012d2c7824 */ /* 0x000fe200078e0232 */
[----:B---3--:R-:W-:-:S03]  /*07e0*/  LOP3.LUT R41, R20, 0x1, RZ, 0xc, !PT ;  /* 0x0000000114297812 */ /* 0x008fc600078e0cff */
[----:B------:R-:W-:Y:S01]  /*07f0*/  IMAD.IADD R46, R37, 0x1, R44 ;  /* 0x00000001252e7824 */ /* 0x000fe200078e022c */
[----:B----4-:R-:W-:-:S03]  /*0800*/  LOP3.LUT R35, R18, 0x1, RZ, 0xc, !PT ;  /* 0x0000000112237812 */ /* 0x010fc600078e0cff */
[----:B------:R-:W-:Y:S01]  /*0810*/  IMAD.IADD R36, R41, 0x1, R46 ;  /* 0x0000000129247824 */ /* 0x000fe200078e022e */
[----:B-----5:R-:W-:-:S03]  /*0820*/  LOP3.LUT R16, R17, 0x1, RZ, 0xc, !PT ;  /* 0x0000000111107812 */ /* 0x020fc600078e0cff */
[----:B------:R-:W-:Y:S01]  /*0830*/  IMAD.IADD R39, R35, 0x1, R36 ;  /* 0x0000000123277824 */ /* 0x000fe200078e0224 */
[----:B------:R-:W-:-:S03]  /*0840*/  LOP3.LUT R19, R3, 0x1, RZ, 0xc, !PT ;  /* 0x0000000103137812 */ /* 0x000fc600078e0cff */
[----:B------:R-:W-:Y:S01]  /*0850*/  IMAD.IADD R38, R16, 0x1, R39 ;  /* 0x0000000110267824 */ /* 0x000fe200078e0227 */
[----:B------:R-:W-:-:S03]  /*0860*/  LOP3.LUT R69, R2, 0x1, RZ, 0xc, !PT ;  /* 0x0000000102457812 */ /* 0x000fc600078e0cff */
[----:B------:R-:W-:-:S04]  /*0870*/  IMAD.IADD R40, R19, 0x1, R38 ;  /* 0x0000000113287824 */ /* 0x000fc800078e0226 */
[----:B------:R-:W-:Y:S01]  /*0880*/  IMAD.IADD R69, R69, 0x1, R40 ;  /* 0x0000000145457824 */ /* 0x000fe200078e0228 */
[----:B------:R-:W-:Y:S06]  /*0890*/  BAR.SYNC.DEFER_BLOCKING 0x0 ;  /* 0x0000000000007b1d */ /* 0x000fec0000010000 */
[----:B------:R-:W0:Y:S02]  /*08a0*/  SHFL.UP P0, R4, R69, 0x1, RZ ;  /* 0x0420000045047989 */ /* 0x000e2400000000ff */
[----:B0-----:R-:W-:-:S05]  /*08b0*/  @P0 IMAD.IADD R4, R69, 0x1, R4 ;  /* 0x0000000145040824 */ /* 0x001fca00078e0204 */
[----:B------:R-:W0:Y:S02]  /*08c0*/  SHFL.UP P0, R5, R4, 0x2, RZ ;  /* 0x0440000004057989 */ /* 0x000e2400000000ff */
[----:B0-----:R-:W-:-:S05]  /*08d0*/  @P0 IMAD.IADD R5, R4, 0x1, R5 ;  /* 0x0000000104050824 */ /* 0x001fca00078e0205 */
[----:B------:R-:W0:Y:S02]  /*08e0*/  SHFL.UP P0, R6, R5, 0x4, RZ ;  /* 0x0480000005067989 */ /* 0x000e2400000000ff */
[----:B0-----:R-:W-:-:S05]  /*08f0*/  @P0 IMAD.IADD R6, R5, 0x1, R6 ;  /* 0x0000000105060824 */ /* 0x001fca00078e0206 */
[----:B------:R-:W0:Y:S02]  /*0900*/  SHFL.UP P0, R7, R6, 0x8, RZ ;  /* 0x0500000006077989 */ /* 0x000e2400000000ff */
[----:B0-----:R-:W-:-:S05]  /*0910*/  @P0 IMAD.IADD R7, R6, 0x1, R7 ;  /* 0x0000000106070824 */ /* 0x001fca00078e0207 */
[----:B------:R-:W0:Y:S02]  /*0920*/  SHFL.UP P0, R72, R7, 0x10, RZ ;  /* 0x0600000007487989 */ /* 0x000e2400000000ff */
[----:B0-----:R-:W-:Y:S01]  /*0930*/  @P0 IMAD.IADD R72, R7, 0x1, R72 ;  /* 0x0000000107480824 */ /* 0x001fe200078e0248 */
[----:B------:R-:W-:-:S03]  /*0940*/  ISETP.NE.AND P0, PT, R43, 0x2, PT ;  /* 0x000000022b00780c */ /* 0x000fc60003f05270 */
[----:B------:R-:W-:Y:S01]  /*0950*/  IMAD.IADD R69, R72, 0x1, -R69 ;  /* 0x0000000148457824 */ /* 0x000fe200078e0a45 */
[----:B------:R-:W-:Y:S01]  /*0960*/  @!P1 STS [R71], R72 ;  /* 0x0000004847009388 */ /* 0x000fe20000000800 */
[----:B------:R-:W-:Y:S06]  /*0970*/  BAR.SYNC.DEFER_BLOCKING 0x0 ;  /* 0x0000000000007b1d */ /* 0x000fec0000010000 */
        /* <DEDUP_REMOVED lines=17> */
[----:B------:R-:W0:Y:S01]  /*0a90*/  LDS.128 R12, [UR4+0x30] ;  /* 0x00003004ff0c7984 */ /* 0x000e220008000c00 */
[----:B------:R-:W-:Y:S02]  /*0aa0*/  ISETP.NE.AND P0, PT, R43, 0x6, PT ;  /* 0x000000062b00780c */ /* 0x000fe40003f05270 */
        /* <DEDUP_REMOVED lines=9> */
[----:B------:R-:W1:Y:S01]  /*0b40*/  LDS.128 R8, [UR4+0x40] ;  /* 0x00004004ff087984 */ /* 0x000e620008000c00 */
[----:B------:R-:W-:-:S04]  /*0b50*/  ISETP.NE.AND P0, PT, R43, 0x9, PT ;  /* 0x000000092b00780c */ /* 0x000fc80003f05270 */
[----:B------:R-:W-:Y:S02]  /*0b60*/  SEL R71, R4, R71, !P0 ;  /* 0x0000004704477207 */ /* 0x000fe40004000000 */
[----:B------:R-:W-:Y:S02]  /*0b70*/  ISETP.NE.AND P0, PT, R43, 0xa, PT ;  /* 0x0000000a2b00780c */ /* 0x000fe40003f05270 */
[----:B------:R-:W-:Y:S02]  /*0b80*/  LOP3.LUT R4, R34, 0x1, RZ, 0xc0, !PT ;  /* 0x0000000122047812 */ /* 0x000fe400078ec0ff */
[----:B------:R-:W-:Y:S02]  /*0b90*/  SEL R71, R5, R71, !P0 ;  /* 0x0000004705477207 */ /* 0x000fe40004000000 */
[----:B------:R-:W-:Y:S02]  /*0ba0*/  ISETP.NE.AND P0, PT, R43, 0xb, PT ;  /* 0x0000000b2b00780c */ /* 0x000fe40003f05270 */
[----:B------:R-:W-:-:S02]  /*0bb0*/  ISETP.NE.AND P1, PT, R4, RZ, PT ;  /* 0x000000ff0400720c */ /* 0x000fc40003f25270 */
[----:B------:R-:W-:Y:S02]  /*0bc0*/  SEL R71, R6, R71, !P0 ;  /* 0x0000004706477207 */ /* 0x000fe40004000000 */
[----:B------:R-:W-:Y:S01]  /*0bd0*/  ISETP.NE.AND P0, PT, R43, 0xc, PT ;  /* 0x0000000c2b00780c */ /* 0x000fe20003f05270 */
[----:B0-----:R-:W-:Y:S01]  /*0be0*/  IMAD.IADD R12, R7, 0x1, R12 ;  /* 0x00000001070c7824 */ /* 0x001fe200078e020c */
[----:B------:R-:W-:Y:S02]  /*0bf0*/  SEL R4, R69, RZ, P3 ;  /* 0x000000ff45047207 */ /* 0x000fe40001800000 */
[----:B------:R-:W-:Y:S01]  /*0c00*/  SEL R71, R7, R71, !P0 ;  /* 0x0000004707477207 */ /* 0x000fe20004000000 */
[----:B------:R-:W-:Y:S01]  /*0c10*/  IMAD.IADD R13, R13, 0x1, R12 ;  /* 0x000000010d0d7824 */ /* 0x000fe200078e020c */
[----:B------:R-:W-:Y:S02]  /*0c20*/  ISETP.NE.AND P0, PT, R43, 0xd, PT ;  /* 0x0000000d2b00780c */ /* 0x000fe40003f05270 */
[----:B------:R-:W-:Y:S01]  /*0c30*/  LOP3.LUT R7, R32, 0x1, RZ, 0xc0, !PT ;  /* 0x0000000120077812 */ /* 0x000fe200078ec0ff */
[----:B------:R-:W-:Y:S01]  /*0c40*/  IMAD.IADD R14, R14, 0x1, R13 ;  /* 0x000000010e0e7824 */ /* 0x000fe200078e020d */
[----:B------:R-:W-:-:S02]  /*0c50*/  SEL R71, R12, R71, !P0 ;  /* 0x000000470c477207 */ /* 0x000fc40004000000 */
[----:B------:R-:W-:Y:S01]  /*0c60*/  ISETP.NE.AND P0, PT, R43, 0xe, PT ;  /* 0x0000000e2b00780c */ /* 0x000fe20003f05270 */
[----:B------:R-:W-:Y:S01]  /*0c70*/  IMAD.IADD R15, R15, 0x1, R14 ;  /* 0x000000010f0f7824 */ /* 0x000fe200078e020e */
[----:B------:R-:W-:Y:S02]  /*0c80*/  LOP3.LUT R6, R33, 0x1, RZ, 0xc0, !PT ;  /* 0x0000000121067812 */ /* 0x000fe400078ec0ff */
[----:B------:R-:W-:Y:S02]  /*0c90*/  SEL R71, R13, R71, !P0 ;  /* 0x000000470d477207 */ /* 0x000fe40004000000 */
[----:B------:R-:W-:Y:S01]  /*0ca0*/  ISETP.NE.AND P0, PT, R43, 0xf, PT ;  /* 0x0000000f2b00780c */ /* 0x000fe20003f05270 */
[----:B-1----:R-:W-:Y:S01]  /*0cb0*/  IMAD.IADD R8, R15, 0x1, R8 ;  /* 0x000000010f087824 */ /* 0x002fe200078e0208 */
[----:B------:R-:W-:Y:S02]  /*0cc0*/  ISETP.NE.AND P3, PT, R7, RZ, PT ;  /* 0x000000ff0700720c */ /* 0x000fe40003f65270 */
[----:B------:R-:W-:Y:S01]  /*0cd0*/  SEL R71, R14, R71, !P0 ;  /* 0x000000470e477207 */ /* 0x000fe20004000000 */
[----:B------:R-:W-:Y:S01]  /*0ce0*/  IMAD.IADD R9, R9, 0x1, R8 ;  /* 0x0000000109097824 */ /* 0x000fe200078e0208 */
[----:B------:R-:W-:-:S02]  /*0cf0*/  ISETP.NE.AND P0, PT, R43, 0x10, PT ;  /* 0x000000102b00780c */ /* 0x000fc40003f05270 */
[----:B------:R-:W-:Y:S01]  /*0d00*/  LOP3.LUT R7, R28, 0x1, RZ, 0xc0, !PT ;  /* 0x000000011c077812 */ /* 0x000fe200078ec0ff */
[----:B------:R-:W-:Y:S01]  /*0d10*/  IMAD.IADD R10, R10, 0x1, R9 ;  /* 0x000000010a0a7824 */ /* 0x000fe200078e0209 */
[----:B------:R-:W-:Y:S02]  /*0d20*/  SEL R71, R15, R71, !P0 ;  /* 0x000000470f477207 */ /* 0x000fe40004000000 */
[----:B------:R-:W-:Y:S02]  /*0d30*/  ISETP.NE.AND P0, PT, R43, 0x11, PT ;  /* 0x000000112b00780c */ /* 0x000fe40003f05270 */
[----:B------:R-:W-:Y:S02]  /*0d40*/  R2UR UR5, R10 ;  /* 0x000000000a0572ca */ /* 0x000fe400000e0000 */
[----:B------:R-:W-:Y:S02]  /*0d50*/  SEL R71, R8, R71, !P0 ;  /* 0x0000004708477207 */ /* 0x000fe40004000000 */
[----:B------:R-:W-:-:S02]  /*0d60*/  ISETP.GE.U32.AND P0, PT, R0, 0x20, PT ;  /* 0x000000200000780c */ /* 0x000fc40003f06070 */
[----:B------:R-:W-:Y:S02]  /*0d70*/  SEL R71, R9, R71, !P2 ;  /* 0x0000004709477207 */ /* 0x000fe40005000000 */
[----:B------:R-:W-:Y:S02]  /*0d80*/  ISETP.NE.AND P2, PT, R6, RZ, PT ;  /* 0x000000ff0600720c */ /* 0x000fe40003f45270 */
[----:B------:R-:W-:Y:S02]  /*0d90*/  SEL R5, R71, RZ, P0 ;  /* 0x000000ff47057207 */ /* 0x000fe40000000000 */
[----:B------:R-:W-:Y:S01]  /*0da0*/  LOP3.LUT R6, R29, 0x1, RZ, 0xc0, !PT ;  /* 0x000000011d067812 */ /* 0x000fe200078ec0ff */
[----:B------:R-:W-:Y:S01]  /*0db0*/  UIADD3 UR6, UPT, UPT, -UR5, 0x2d20, URZ ;  /* 0x00002d2005067890 */ /* 0x000fe2000fffe1ff */
[----:B------:R-:W-:Y:S01]  /*0dc0*/  ISETP.NE.AND P0, PT, R7, RZ, PT ;  /* 0x000000ff0700720c */ /* 0x000fe20003f05270 */
[----:B------:R-:W-:Y:S01]  /*0dd0*/  IMAD.IADD R5, R5, 0x1, R4 ;  /* 0x0000000105057824 */ /* 0x000fe200078e0204 */
[----:B------:R-:W-:-:S02]  /*0de0*/  LOP3.LUT R4, R30, 0x1, RZ, 0xc0, !PT ;  /* 0x000000011e047812 */ /* 0x000fc400078ec0ff */
[----:B------:R-:W-:Y:S01]  /*0df0*/  ISETP.NE.AND P6, PT, R6, RZ, PT ;  /* 0x000000ff0600720c */ /* 0x000fe20003fc5270 */
[--C-:B------:R-:W-:Y:S01]  /*0e00*/  IMAD.IADD R9, R68, 0x1, R5.reuse ;  /* 0x0000000144097824 */ /* 0x100fe200078e0205 */
[----:B------:R-:W-:Y:S01]  /*0e10*/  ISETP.NE.AND P5, PT, R4, RZ, PT ;  /* 0x000000ff0400720c */ /* 0x000fe20003fa5270 */
[C---:B------:R-:W-:Y:S01]  /*0e20*/  IMAD R4, R0.reuse, 0x13, -R5 ;  /* 0x0000001300047824 */ /* 0x040fe200078e0a05 */
[----:B------:R-:W-:Y:S01]  /*0e30*/  LOP3.LUT R6, R27, 0x1, RZ, 0xc0, !PT ;  /* 0x000000011b067812 */ /* 0x000fe200078ec0ff */
[----:B------:R-:W-:Y:S01]  /*0e40*/  VIADD R7, R5, UR6 ;  /* 0x0000000605077c36 */ /* 0x000fe20008000000 */
[----:B------:R-:W-:Y:S01]  /*0e50*/  LOP3.LUT R8, R31, 0x1, RZ, 0xc0, !PT ;  /* 0x000000011f087812 */ /* 0x000fe200078ec0ff */
[----:B------:R-:W-:Y:S01]  /*0e60*/  IMAD R9, R0, 0x13, -R9 ;  /* 0x0000001300097824 */ /* 0x000fe200078e0a09 */
[----:B------:R-:W-:Y:S01]  /*0e70*/  LOP3.LUT R10, R25, 0x1, RZ, 0xc0, !PT ;  /* 0x00000001190a7812 */ /* 0x000fe200078ec0ff */
[----:B------:R-:W-:Y:S01]  /*0e80*/  IMAD.IADD R11, R70, 0x1, R5 ;  /* 0x00000001460b7824 */ /* 0x000fe200078e0205 */
[----:B------:R-:W-:Y:S01]  /*0e90*/  SEL R4, R7, R4, !P1 ;  /* 0x0000000407047207 */ /* 0x000fe20004800000 */
[----:B------:R-:W-:Y:S01]  /*0ea0*/  IMAD.IADD R7, R68, 0x1, R7 ;  /* 0x0000000144077824 */ /* 0x000fe200078e0207 */
[----:B------:R-:W-:Y:S01]  /*0eb0*/  ISETP.NE.AND P1, PT, R6, RZ, PT ;  /* 0x000000ff0600720c */ /* 0x000fe20003f25270 */
[----:B------:R-:W-:Y:S01]  /*0ec0*/  VIADD R6, R9, 0x1 ;  /* 0x0000000109067836 */ /* 0x000fe20000000000 */
[----:B------:R-:W-:Y:S01]  /*0ed0*/  ISETP.NE.AND P4, PT, R8, RZ, PT ;  /* 0x000000ff0800720c */ /* 0x000fe20003f85270 */
[----:B------:R-:W-:Y:S01]  /*0ee0*/  IMAD R11, R0, 0x13, -R11 ;  /* 0x00000013000b7824 */ /* 0x000fe200078e0a0b */
[----:B------:R-:W-:Y:S01]  /*0ef0*/  LOP3.LUT R8, R26, 0x1, RZ, 0xc0, !PT ;  /* 0x000000011a087812 */ /* 0x000fe200078ec0ff */
[--C-:B------:R-:W-:Y:S01]  /*0f00*/  IMAD.IADD R67, R67, 0x1, R5.reuse ;  /* 0x0000000143437824 */ /* 0x100fe200078e0205 */
[----:B------:R-:W-:Y:S01]  /*0f10*/  SEL R6, R7, R6, !P2 ;  /* 0x0000000607067207 */ /* 0x000fe20005000000 */
[----:B------:R-:W-:Y:S01]  /*0f20*/  IMAD.IADD R9, R66, 0x1, R5 ;  /* 0x0000000142097824 */ /* 0x000fe200078e0205 */
[----:B------:R-:W-:Y:S01]  /*0f30*/  ISETP.NE.AND P2, PT, R8, RZ, PT ;  /* 0x000000ff0800720c */ /* 0x000fe20003f45270 */
[----:B------:R-:W-:Y:S01]  /*0f40*/  IMAD.IADD R8, R65, 0x1, R7 ;  /* 0x0000000141087824 */ /* 0x000fe200078e0207 */
[----:B------:R-:W-:Y:S01]  /*0f50*/  LOP3.LUT R12, R21, 0x1, RZ, 0xc0, !PT ;  /* 0x00000001150c7812 */ /* 0x000fe200078ec0ff */
[----:B------:R-:W-:Y:S01]  /*0f60*/  VIADD R7, R11, 0x2 ;  /* 0x000000020b077836 */ /* 0x000fe20000000000 */
[----:B------:R-:W-:Y:S01]  /*0f70*/  LEA R6, R6, UR4, 0x2 ;  /* 0x0000000406067c11 */ /* 0x000fe2000f8e10ff */
[----:B------:R-:W-:-:S02]  /*0f80*/  IMAD R67, R0, 0x13, -R67 ;  /* 0x0000001300437824 */ /* 0x000fc400078e0a43 */
[----:B------:R-:W-:Y:S01]  /*0f90*/  IMAD.IADD R63, R63, 0x1, R8 ;  /* 0x000000013f3f7824 */ /* 0x000fe200078e0208 */
[----:B------:R-:W-:Y:S01]  /*0fa0*/  SEL R7, R8, R7, !P3 ;  /* 0x0000000708077207 */ /* 0x000fe20005800000 */
[----:B------:R-:W-:Y:S01]  /*0fb0*/  VIADD R8, R67, 0x3 ;  /* 0x0000000343087836 */ /* 0x000fe20000000000 */
[----:B------:R-:W-:Y:S01]  /*0fc0*/  ISETP.NE.AND P3, PT, R10, RZ, PT ;  /* 0x000000ff0a00720c */ /* 0x000fe20003f65270 */
[----:B------:R-:W-:Y:S01]  /*0fd0*/  IMAD R9, R0, 0x13, -R9 ;  /* 0x0000001300097824 */ /* 0x000fe200078e0a09 */
[----:B------:R-:W-:Y:S01]  /*0fe0*/  LOP3.LUT R10, R24, 0x1, RZ, 0xc0, !PT ;  /* 0x00000001180a7812 */ /* 0x000fe200078ec0ff */
[----:B------:R-:W-:Y:S01]  /*0ff0*/  IMAD.IADD R11, R64, 0x1, R5 ;  /* 0x00000001400b7824 */ /* 0x000fe200078e0205 */
[----:B------:R-:W-:Y:S01]  /*1000*/  SEL R8, R63, R8, !P4 ;  /* 0x000000083f087207 */ /* 0x000fe20006000000 */
[----:B------:R-:W-:Y:S01]  /*1010*/  IMAD.IADD R62, R62, 0x1, R63 ;  /* 0x000000013e3e7824 */ /* 0x000fe200078e023f */
[----:B------:R-:W-:Y:S01]  /*1020*/  ISETP.NE.AND P4, PT, R10, RZ, PT ;  /* 0x000000ff0a00720c */ /* 0x000fe20003f85270 */
[----:B------:R-:W-:Y:S01]  /*1030*/  VIADD R9, R9, 0x4 ;  /* 0x0000000409097836 */ /* 0x000fe20000000000 */
[----:B------:R-:W-:Y:S01]  /*1040*/  LOP3.LUT R10, R23, 0x1, RZ, 0xc0, !PT ;  /* 0x00000001170a7812 */ /* 0x000fe200078ec0ff */
[----:B------:R-:W-:Y:S01]  /*1050*/  IMAD R11, R0, 0x13, -R11 ;  /* 0x00000013000b7824 */ /* 0x000fe200078e0a0b */
[----:B------:R-:W-:Y:S01]  /*1060*/  LEA R7, R7, UR4, 0x2 ;  /* 0x0000000407077c11 */ /* 0x000fe2000f8e10ff */
[--C-:B------:R-:W-:Y:S01]  /*1070*/  IMAD.IADD R61, R61, 0x1, R5.reuse ;  /* 0x000000013d3d7824 */ /* 0x100fe200078e0205 */
[----:B------:R-:W-:Y:S01]  /*1080*/  SEL R9, R62, R9, !P5 ;  /* 0x000000093e097207 */ /* 0x000fe20006800000 */
[----:B------:R-:W-:Y:S01]  /*1090*/  IMAD.IADD R59, R59, 0x1, R62 ;  /* 0x000000013b3b7824 */ /* 0x000fe200078e023e */
[----:B------:R-:W-:Y:S01]  /*10a0*/  ISETP.NE.AND P5, PT, R10, RZ, PT ;  /* 0x000000ff0a00720c */ /* 0x000fe20003fa5270 */
[----:B------:R-:W-:Y:S01]  /*10b0*/  VIADD R10, R11, 0x5 ;  /* 0x000000050b0a7836 */ /* 0x000fe20000000000 */
[----:B------:R-:W-:Y:S01]  /*10c0*/  LOP3.LUT R11, R22, 0x1, RZ, 0xc0, !PT ;  /* 0x00000001160b7812 */ /* 0x000fe200078ec0ff */
[----:B------:R-:W-:Y:S01]  /*10d0*/  IMAD.IADD R13, R60, 0x1, R5 ;  /* 0x000000013c0d7824 */ /* 0x000fe200078e0205 */
[----:B------:R-:W-:Y:S01]  /*10e0*/  LEA R8, R8, UR4, 0x2 ;  /* 0x0000000408087c11 */ /* 0x000fe2000f8e10ff */
[C---:B------:R-:W-:Y:S01]  /*10f0*/  IMAD R61, R0.reuse, 0x13, -R61 ;  /* 0x00000013003d7824 */ /* 0x040fe200078e0a3d */
[----:B------:R-:W-:Y:S01]  /*1100*/  SEL R10, R59, R10, !P6 ;  /* 0x0000000a3b0a7207 */ /* 0x000fe20007000000 */
[----:B------:R-:W-:Y:S01]  /*1110*/  IMAD.IADD R57, R57, 0x1, R59 ;  /* 0x0000000139397824 */ /* 0x000fe200078e023b */
[----:B------:R-:W-:Y:S01]  /*1120*/  ISETP.NE.AND P6, PT, R11, RZ, PT ;  /* 0x000000ff0b00720c */ /* 0x000fe20003fc5270 */
[----:B------:R-:W-:Y:S01]  /*1130*/  IMAD R13, R0, 0x13, -R13 ;  /* 0x00000013000d7824 */ /* 0x000fe200078e0a0d */
[----:B------:R-:W-:Y:S01]  /*1140*/  LEA R9, R9, UR4, 0x2 ;  /* 0x0000000409097c11 */ /* 0x000fe2000f8e10ff */
[----:B------:R-:W-:Y:S01]  /*1150*/  VIADD R11, R61, 0x6 ;  /* 0x000000063d0b7836 */ /* 0x000fe20000000000 */
[----:B------:R-:W-:Y:S01]  /*1160*/  LEA R10, R10, UR4, 0x2 ;  /* 0x000000040a0a7c11 */ /* 0x000fe2000f8e10ff */
[----:B------:R-:W-:-:S02]  /*1170*/  IMAD.IADD R54, R54, 0x1, R57 ;  /* 0x0000000136367824 */ /* 0x000fc400078e0239 */
[----:B------:R-:W-:Y:S01]  /*1180*/  VIADD R13, R13, 0x7 ;  /* 0x000000070d0d7836 */ /* 0x000fe20000000000 */
[----:B------:R-:W-:Y:S01]  /*1190*/  SEL R11, R57, R11, !P0 ;  /* 0x0000000b390b7207 */ /* 0x000fe20004000000 */
[--C-:B------:R-:W-:Y:S01]  /*11a0*/  IMAD.IADD R15, R58, 0x1, R5.reuse ;  /* 0x000000013a0f7824 */ /* 0x100fe200078e0205 */
[----:B------:R-:W-:Y:S01]  /*11b0*/  ISETP.NE.AND P0, PT, R12, RZ, PT ;  /* 0x000000ff0c00720c */ /* 0x000fe20003f05270 */
[----:B------:R-:W-:Y:S01]  /*11c0*/  IMAD.IADD R43, R56, 0x1, R5 ;  /* 0x00000001382b7824 */ /* 0x000fe200078e0205 */
[----:B------:R-:W-:Y:S01]  /*11d0*/  SEL R14, R54, R13, !P1 ;  /* 0x0000000d360e7207 */ /* 0x000fe20004800000 */
[----:B------:R-:W-:Y:S01]  /*11e0*/  IMAD R15, R0, 0x13, -R15 ;  /* 0x00000013000f7824 */ /* 0x000fe200078e0a0f */
[----:B------:R-:W-:Y:S01]  /*11f0*/  LOP3.LUT R12, R20, 0x1, RZ, 0xc0, !PT ;  /* 0x00000001140c7812 */ /* 0x000fe200078ec0ff */
[----:B------:R-:W-:Y:S01]  /*1200*/  IMAD.IADD R54, R53, 0x1, R54 ;  /* 0x0000000135367824 */ /* 0x000fe200078e0236 */
[----:B------:R-:W-:Y:S01]  /*1210*/  LEA R11, R11, UR4, 0x2 ;  /* 0x000000040b0b7c11 */ /* 0x000fe2000f8e10ff */
[----:B------:R-:W-:Y:S01]  /*1220*/  IMAD.IADD R55, R55, 0x1, R5 ;  /* 0x0000000137377824 */ /* 0x000fe200078e0205 */
[----:B------:R-:W-:Y:S01]  /*1230*/  ISETP.NE.AND P1, PT, R12, RZ, PT ;  /* 0x000000ff0c00720c */ /* 0x000fe20003f25270 */
[----:B------:R-:W-:Y:S01]  /*1240*/  VIADD R15, R15, 0x8 ;  /* 0x000000080f0f7836 */ /* 0x000fe20000000000 */
[----:B------:R-:W-:Y:S01]  /*1250*/  LOP3.LUT R12, R18, 0x1, RZ, 0xc0, !PT ;  /* 0x00000001120c7812 */ /* 0x000fe200078ec0ff */
[----:B------:R-:W-:Y:S01]  /*1260*/  IMAD R43, R0, 0x13, -R43 ;  /* 0x00000013002b7824 */ /* 0x000fe200078e0a2b */
[----:B------:R-:W-:Y:S01]  /*1270*/  LEA R14, R14, UR4, 0x2 ;  /* 0x000000040e0e7c11 */ /* 0x000fe2000f8e10ff */
[----:B------:R-:W-:Y:S01]  /*1280*/  IMAD.IADD R51, R51, 0x1, R54 ;  /* 0x0000000133337824 */ /* 0x000fe200078e0236 */
[----:B------:R-:W-:Y:S01]  /*1290*/  SEL R15, R54, R15, !P2 ;  /* 0x0000000f360f7207 */ /* 0x000fe20005000000 */
[----:B------:R-:W-:Y:S01]  /*12a0*/  IMAD R55, R0, 0x13, -R55 ;  /* 0x0000001300377824 */ /* 0x000fe200078e0a37 */
[----:B------:R-:W-:Y:S01]  /*12b0*/  ISETP.NE.AND P2, PT, R12, RZ, PT ;  /* 0x000000ff0c00720c */ /* 0x000fe20003f45270 */
[----:B------:R-:W-:Y:S01]  /*12c0*/  VIADD R42, R43, 0x9 ;  /* 0x000000092b2a7836 */ /* 0x000fe20000000000 */
[----:B------:R-:W-:Y:S01]  /*12d0*/  LOP3.LUT R12, R17, 0x1, RZ, 0xc0, !PT ;  /* 0x00000001110c7812 */ /* 0x000fe200078ec0ff */
[----:B------:R-:W-:Y:S01]  /*12e0*/  IMAD.IADD R13, R52, 0x1, R5 ;  /* 0x00000001340d7824 */ /* 0x000fe200078e0205 */
[----:B------:R-:W-:Y:S01]  /*12f0*/  LEA R15, R15, UR4, 0x2 ;  /* 0x000000040f0f7c11 */ /* 0x000fe2000f8e10ff */
[----:B------:R-:W-:Y:S01]  /*1300*/  IMAD.IADD R49, R49, 0x1, R51 ;  /* 0x0000000131317824 */ /* 0x000fe200078e0233 */
[----:B------:R-:W-:Y:S01]  /*1310*/  SEL R42, R51, R42, !P3 ;  /* 0x0000002a332a7207 */ /* 0x000fe20005800000 */
[----:B------:R-:W-:Y:S01]  /*1320*/  VIADD R43, R55, 0xa ;  /* 0x0000000a372b7836 */ /* 0x000fe20000000000 */
[----:B------:R-:W-:Y:S01]  /*1330*/  ISETP.NE.AND P3, PT, R12, RZ, PT ;  /* 0x000000ff0c00720c */ /* 0x000fe20003f65270 */
[----:B------:R-:W-:Y:S01]  /*1340*/  IMAD R13, R0, 0x13, -R13 ;  /* 0x00000013000d7824 */ /* 0x000fe200078e0a0d */
[----:B------:R-:W-:Y:S01]  /*1350*/  LEA R42, R42, UR4, 0x2 ;  /* 0x000000042a2a7c11 */ /* 0x000fe2000f8e10ff */
[----:B------:R-:W-:Y:S01]  /*1360*/  IMAD.IADD R51, R50, 0x1, R5 ;  /* 0x0000000132337824 */ /* 0x000fe200078e0205 */
[----:B------:R-:W-:Y:S01]  /*1370*/  SEL R43, R49, R43, !P4 ;  /* 0x0000002b312b7207 */ /* 0x000fe20006000000 */
[----:B------:R-:W-:Y:S01]  /*1380*/  IMAD.IADD R12, R48, 0x1, R49 ;  /* 0x00000001300c7824 */ /* 0x000fe200078e0231 */
[C---:B------:R-:W-:Y:S01]  /*1390*/  ISETP.NE.AND P4, PT, R0.reuse, RZ, PT ;  /* 0x000000ff0000720c */ /* 0x040fe20003f85270 */
        /* <DEDUP_REMOVED lines=12> */
[----:B------:R-:W-:Y:S01]  /*1460*/  IMAD.IADD R45, R45, 0x1, R12 ;  /* 0x000000012d2d7824 */ /* 0x000fe200078e020c */
[----:B------:R-:W-:Y:S01]  /*1470*/  SEL R51, R12, R51, !P6 ;  /* 0x000000330c337207 */ /* 0x000fe20007000000 */
[----:B------:R-:W-:Y:S01]  /*1480*/  IMAD R44, R0, 0x13, -R13 ;  /* 0x00000013002c7824 */ /* 0x000fe200078e0a0d */
[----:B------:R-:W-:Y:S01]  /*1490*/  ISETP.NE.AND P6, PT, R49, RZ, PT ;  /* 0x000000ff3100720c */ /* 0x000fe20003fc5270 */
[----:B------:R-:W0:Y:S01]  /*14a0*/  @!P4 LDC.64 R12, c[0x0][0x3a0] ;  /* 0x0000e800ff0ccb82 */ /* 0x000e220000000a00 */
[--C-:B------:R-:W-:Y:S01]  /*14b0*/  IMAD.IADD R47, R46, 0x1, R5.reuse ;  /* 0x000000012e2f7824 */ /* 0x100fe200078e0205 */
[----:B------:R-:W-:Y:S01]  /*14c0*/  LEA R51, R51, UR4, 0x2 ;  /* 0x0000000433337c11 */ /* 0x000fe2000f8e10ff */
[----:B------:R-:W-:-:S02]  /*14d0*/  IMAD.IADD R49, R36, 0x1, R5 ;  /* 0x0000000124317824 */ /* 0x000fc400078e0205 */
[----:B------:R-:W-:Y:S02]  /*14e0*/  IMAD R47, R0, 0x13, -R47 ;  /* 0x00000013002f7824 */ /* 0x000fe400078e0a2f */
[----:B------:R-:W-:Y:S02]  /*14f0*/  IMAD.IADD R36, R37, 0x1, R45 ;  /* 0x0000000125247824 */ /* 0x000fe400078e022d */
[----:B------:R-:W-:Y:S02]  /*1500*/  VIADD R47, R47, 0xe ;  /* 0x0000000e2f2f7836 */ /* 0x000fe40000000000 */
[----:B------:R-:W-:Y:S02]  /*1510*/  IMAD.IADD R38, R41, 0x1, R36 ;  /* 0x0000000129267824 */ /* 0x000fe400078e0224 */
[----:B------:R-:W-:Y:S01]  /*1520*/  IMAD.U32 R37, RZ, RZ, UR5 ;  /* 0x00000005ff257e24 */ /* 0x000fe2000f8e00ff */
[----:B------:R-:W-:Y:S01]  /*1530*/  SEL R47, R36, R47, !P1 ;  /* 0x0000002f242f7207 */ /* 0x000fe20004800000 */
[----:B------:R-:W-:-:S02]  /*1540*/  @!P4 IMAD.MOV.U32 R36, RZ, RZ, 0x65 ;  /* 0x00000065ff24c424 */ /* 0x000fc400078e00ff */
[--C-:B------:R-:W-:Y:S01]  /*1550*/  IMAD.IADD R39, R39, 0x1, R5.reuse ;  /* 0x0000000127277824 */ /* 0x100fe200078e0205 */
[----:B------:R-:W-:Y:S01]  /*1560*/  LEA R47, R47, UR4, 0x2 ;  /* 0x000000042f2f7c11 */ /* 0x000fe2000f8e10ff */
[----:B------:R-:W-:Y:S02]  /*1570*/  IMAD.IADD R5, R40, 0x1, R5 ;  /* 0x0000000128057824 */ /* 0x000fe400078e0205 */
[C---:B------:R-:W-:Y:S02]  /*1580*/  IMAD R49, R0.reuse, 0x13, -R49 ;  /* 0x0000001300317824 */ /* 0x040fe400078e0a31 */
[C---:B------:R-:W-:Y:S01]  /*1590*/  IMAD R5, R0.reuse, 0x13, -R5 ;  /* 0x0000001300057824 */ /* 0x040fe200078e0a05 */
[----:B0-----:R-:W-:Y:S01]  /*15a0*/  @!P4 ST.E.64.STRONG.GPU desc[UR8][R12.64+0x100], R36 ;  /* 0x000100240c00c985 */ /* 0x001fe2000c10fb08 */
[----:B------:R-:W-:Y:S02]  /*15b0*/  IMAD R39, R0, 0x13, -R39 ;  /* 0x0000001300277824 */ /* 0x000fe400078e0a27 */
[----:B------:R-:W-:Y:S01]  /*15c0*/  VIADD R40, R5, 0x12 ;  /* 0x0000001205287836 */ /* 0x000fe20000000000 */
[----:B------:R-:W-:Y:S01]  /*15d0*/  LEA R5, R4, UR4, 0x2 ;  /* 0x0000000404057c11 */ /* 0x000fe2000f8e10ff */
[----:B------:R-:W-:Y:S01]  /*15e0*/  BAR.SYNC.DEFER_BLOCKING 0x0 ;  /* 0x0000000000007b1d */ /* 0x000fe20000010000 */
[----:B------:R-:W-:-:S02]  /*15f0*/  VIADD R44, R44, 0xd ;  /* 0x0000000d2c2c7836 */ /* 0x000fc40000000000 */
[C---:B------:R-:W-:Y:S02]  /*1600*/  IMAD R53, R0.reuse, 0x13, -R53 ;  /* 0x0000001300357824 */ /* 0x040fe400078e0a35 */
[----:B------:R-:W-:Y:S01]  /*1610*/  IMAD.IADD R35, R35, 0x1, R38 ;  /* 0x0000000123237824 */ /* 0x000fe200078e0226 */
[----:B------:R-:W-:Y:S01]  /*1620*/  SEL R44, R45, R44, !P0 ;  /* 0x0000002c2d2c7207 */ /* 0x000fe20004000000 */
[----:B------:R-:W-:Y:S01]  /*1630*/  VIADD R49, R49, 0xf ;  /* 0x0000000f31317836 */ /* 0x000fe20000000000 */
[----:B------:R-:W-:Y:S01]  /*1640*/  ISETP.GE.AND P0, PT, R0, UR6, PT ;  /* 0x0000000600007c0c */ /* 0x000fe2000bf06270 */
[----:B------:R-:W-:Y:S01]  /*1650*/  VIADD R39, R39, 0x10 ;  /* 0x0000001027277836 */ /* 0x000fe20000000000 */
[----:B------:R-:W-:Y:S01]  /*1660*/  LEA R44, R44, UR4, 0x2 ;  /* 0x000000042c2c7c11 */ /* 0x000fe2000f8e10ff */
[----:B------:R-:W-:Y:S01]  /*1670*/  IMAD.IADD R16, R16, 0x1, R35 ;  /* 0x0000000110107824 */ /* 0x000fe200078e0223 */
[----:B------:R-:W-:Y:S01]  /*1680*/  SEL R49, R38, R49, !P2 ;  /* 0x0000003126317207 */ /* 0x000fe20005000000 */
[----:B------:R-:W-:Y:S01]  /*1690*/  VIADD R53, R53, 0x11 ;  /* 0x0000001135357836 */ /* 0x000fe20000000000 */
[----:B------:R-:W-:Y:S01]  /*16a0*/  SEL R39, R35, R39, !P3 ;  /* 0x0000002723277207 */ /* 0x000fe20005800000 */
[----:B------:R-:W-:Y:S01]  /*16b0*/  @!P6 IMAD.IADD R40, R19, 0x1, R16 ;  /* 0x000000011328e824 */ /* 0x000fe200078e0210 */
[----:B------:R-:W-:-:S02]  /*16c0*/  LEA R49, R49, UR4, 0x2 ;  /* 0x0000000431317c11 */ /* 0x000fc4000f8e10ff */
[----:B------:R-:W-:Y:S02]  /*16d0*/  SEL R53, R16, R53, !P5 ;  /* 0x0000003510357207 */ /* 0x000fe40006800000 */
[----:B------:R-:W-:Y:S01]  /*16e0*/  LEA R4, R39, UR4, 0x2 ;  /* 0x0000000427047c11 */ /* 0x000fe2000f8e10ff */
[----:B------:R0:W-:Y:S04]  /*16f0*/  STS [R5], R34 ;  /* 0x0000002205007388 */ /* 0x0001e80000000800 */
[----:B------:R1:W-:Y:S04]  /*1700*/  STS [R6], R33 ;  /* 0x0000002106007388 */ /* 0x0003e80000000800 */
[----:B------:R2:W-:Y:S01]  /*1710*/  STS [R7], R32 ;  /* 0x0000002007007388 */ /* 0x0005e20000000800 */
[----:B0-----:R-:W-:-:S03]  /*1720*/  LEA R5, R40, UR4, 0x2 ;  /* 0x0000000428057c11 */ /* 0x001fc6000f8e10ff */
[----:B------:R2:W-:Y:S01]  /*1730*/  STS [R8], R31 ;  /* 0x0000001f08007388 */ /* 0x0005e20000000800 */
[----:B-1----:R-:W-:-:S03]  /*1740*/  LEA R6, R53, UR4, 0x2 ;  /* 0x0000000435067c11 */ /* 0x002fc6000f8e10ff */
[----:B------:R2:W-:Y:S04]  /*1750*/  STS [R9], R30 ;  /* 0x0000001e09007388 */ /* 0x0005e80000000800 */
        /* <DEDUP_REMOVED lines=13> */
[----:B------:R2:W-:Y:S01]  /*1830*/  STS [R5], R2 ;  /* 0x0000000205007388 */ /* 0x0005e20000000800 */
[----:B------:R-:W-:Y:S06]  /*1840*/  BAR.SYNC.DEFER_BLOCKING 0x0 ;  /* 0x0000000000007b1d */ /* 0x000fec0000010000 */
[----:B------:R-:W-:Y:S05]  /*1850*/  @P0 BRA `(.L_x_578) ;  /* 0x0000000000400947 */ /* 0x000fea0003800000 */
[----:B------:R-:W-:Y:S01]  /*1860*/  UISETP.NE.AND UP0, UPT, UR7, URZ, UPT ;  /* 0x000000ff0700728c */ /* 0x000fe2000bf05270 */
[----:B--2---:R-:W-:Y:S01]  /*1870*/  CS2R R4, SRZ ;  /* 0x0000000000047805 */ /* 0x004fe2000001ff00 */
[----:B------:R-:W0:Y:S04]  /*1880*/  LDCU.64 UR12, c[0x0][0x3c0] ;  /* 0x00007800ff0c77ac */ /* 0x000e280008000a00 */
[----:B------:R-:W-:-:S13]  /*1890*/  PLOP3.LUT P0, PT, PT, PT, UP0, 0x80, 0x8 ;  /* 0x000000000008781c */ /* 0x000fda0003f0f008 */
[----:B------:R-:W-:Y:S05]  /*18a0*/  @P0 BRA `(.L_x_579) ;  /* 0x0000000000100947 */ /* 0x000fea0003800000 */
[----:B------:R-:W1:Y:S02]  /*18b0*/  LDC.64 R2, c[0x0][0x3d0] ;  /* 0x0000f400ff027b82 */ /* 0x000e640000000a00 */
[----:B-1----:R-:W2:Y:S02]  /*18c0*/  LDG.E.64 R2, desc[UR8][R2.64] ;  /* 0x0000000802027981 */ /* 0x002ea4000c1e1b00 */
[----:B--2---:R-:W-:-:S04]  /*18d0*/  IADD3 R5, P1, PT, -R2, UR10, RZ ;  /* 0x0000000a02057c10 */ /* 0x004fc8000ff3e1ff */
[----:B------:R-:W-:-:S09]  /*18e0*/  IADD3.X R4, PT, PT, ~R3, UR11, RZ, P1, !PT ;  /* 0x0000000b03047c10 */ /* 0x000fd20008ffe5ff */
.L_x_579:
[----:B------:R-:W-:-:S04]  /*18f0*/  IADD3 R6, P1, PT, R0, R5, RZ ;  /* 0x0000000500067210 */ /* 0x000fc80007f3e0ff */
[----:B------:R-:W-:Y:S01]  /*1900*/  LOP3.LUT R6, RZ, R6, RZ, 0x33, !PT ;  /* 0x00000006ff067212 */ /* 0x000fe200078e33ff */
[----:B------:R-:W-:-:S03]  /*1910*/  IMAD.X R5, RZ, RZ, R4, P1 ;  /* 0x000000ffff057224 */ /* 0x000fc600008e0604 */
[----:B0-----:R-:W-:Y:S02]  /*1920*/  IADD3 R6, P1, PT, R6, UR12, RZ ;  /* 0x0000000c06067c10 */ /* 0x001fe4000ff3e0ff */
[----:B------:R-:W-:-:S04]  /*1930*/  LOP3.LUT R5, RZ, R5, RZ, 0x33, !PT ;  /* 0x00000005ff057212 */ /* 0x000fc800078e33ff */
[----:B------:R-:W-:Y:S01]  /*1940*/  IADD3.X R5, PT, PT, R5, UR13, RZ, P1, !PT ;  /* 0x0000000d05057c10 */ /* 0x000fe20008ffe4ff */
[----:B------:R-:W-:Y:S06]  /*1950*/  BRA `(.L_x_580) ;  /* 0x0000000000247947 */ /* 0x000fec0003800000 */
.L_x_578:
[----:B------:R-:W-:Y:S01]  /*1960*/  UISETP.NE.AND UP0, UPT, UR7, URZ, UPT ;  /* 0x000000ff0700728c */ /* 0x000fe2000bf05270 */
[----:B--2---:R-:W-:Y:S01]  /*1970*/  VIADD R5, R0, -UR6 ;  /* 0x8000000600057c36 */ /* 0x004fe20008000000 */
[----:B------:R-:W-:-:S04]  /*1980*/  CS2R R2, SRZ ;  /* 0x0000000000027805 */ /* 0x000fc8000001ff00 */
[----:B------:R-:W-:-:S13]  /*1990*/  PLOP3.LUT P0, PT, PT, PT, UP0, 0x80, 0x8 ;  /* 0x000000000008781c */ /* 0x000fda0003f0f008 */
[----:B------:R-:W-:Y:S05]  /*19a0*/  @P0 BRA `(.L_x_581) ;  /* 0x0000000000080947 */ /* 0x000fea0003800000 */
[----:B------:R-:W0:Y:S02]  /*19b0*/  LDC.64 R2, c[0x0][0x3d0] ;  /* 0x0000f400ff027b82 */ /* 0x000e240000000a00 */
[----:B0-----:R-:W5:Y:S02]  /*19c0*/  LDG.E.64 R2, desc[UR8][R2.64] ;  /* 0x0000000802027981 */ /* 0x001f64000c1e1b00 */
.L_x_581:
[----:B-----5:R-:W-:-:S04]  /*19d0*/  IADD3 R6, P1, PT, R5, R2, RZ ;  /* 0x0000000205067210 */ /* 0x020fc80007f3e0ff */
[----:B------:R-:W-:-:S09]  /*19e0*/  LEA.HI.X.SX32 R5, R5, R3, 0x1, P1 ;  /* 0x0000000305057211 */ /* 0x000fd200008f0eff */
.L_x_580:
[----:B------:R-:W-:Y:S05]  /*19f0*/  BSYNC.RECONVERGENT B0 ;  /* 0x0000000000007941 */ /* 0x000fea0003800200 */
.L_x_577:
[----:B------:R-:W-:Y:S01]  /*1a00*/  LEA R2, R0, UR4, 0x2 ;  /* 0x0000000400027c11 */ /* 0x000fe2000f8e10ff */
[----:B------:R-:W0:Y:S01]  /*1a10*/  LDCU.64 UR4, c[0x0][0x390] ;  /* 0x00007200ff0477ac */ /* 0x000e220008000a00 */
[----:B------:R-:W-:Y:S03]  /*1a20*/  BSSY.RECONVERGENT B0, `(.L_x_582) ;  /* 0x0000022000007945 */ /* 0x000fe60003800200 */
[----:B------:R-:W1:Y:S01]  /*1a30*/  LDS R3, [R2] ;  /* 0x0000000002037984 */ /* 0x000e620000000800 */
[----:B0-----:R-:W-:-:S04]  /*1a40*/  LEA R4, P1, R6, UR4, 0x2 ;  /* 0x0000000406047c11 */ /* 0x001fc8000f8210ff */
[----:B------:R-:W-:Y:S01]  /*1a50*/  LEA.HI.X R5, R6, UR5, R5, 0x2, P1 ;  /* 0x0000000506057c11 */ /* 0x000fe200088f1405 */
[----:B------:R-:W-:-:S05]  /*1a60*/  VIADD R6, R0, 0x260 ;  /* 0x0000026000067836 */ /* 0x000fca0000000000 */
[----:B------:R-:W-:Y:S01]  /*1a70*/  ISETP.GE.AND P1, PT, R6, UR6, PT ;  /* 0x0000000606007c0c */ /* 0x000fe2000bf26270 */
[----:B-1----:R0:W-:-:S12]  /*1a80*/  STG.E desc[UR8][R4.64], R3 ;  /* 0x0000000304007986 */ /* 0x0021d8000c101908 */
[----:B------:R-:W-:Y:S05]  /*1a90*/  @!P1 BRA `(.L_x_583) ;  /* 0x0000000000289947 */ /* 0x000fea0003800000 */
[----:B------:R-:W-:Y:S01]  /*1aa0*/  BSSY.RECONVERGENT B1, `(.L_x_584) ;  /* 0x0000006000017945 */ /* 0x000fe20003800200 */
[----:B0-----:R-:W-:Y:S01]  /*1ab0*/  VIADD R3, R6, -UR6 ;  /* 0x8000000606037c36 */ /* 0x001fe20008000000 */
[----:B------:R-:W-:Y:S02]  /*1ac0*/  CS2R R4, SRZ ;  /* 0x0000000000047805 */ /* 0x000fe4000001ff00 */
[----:B------:R-:W-:Y:S05]  /*1ad0*/  @P0 BRA `(.L_x_585) ;  /* 0x0000000000080947 */ /* 0x000fea0003800000 */
[----:B------:R-:W0:Y:S02]  /*1ae0*/  LDC.64 R4, c[0x0][0x3d0] ;  /* 0x0000f400ff047b82 */ /* 0x000e240000000a00 */
[----:B0-----:R-:W5:Y:S02]  /*1af0*/  LDG.E.64 R4, desc[UR8][R4.64] ;  /* 0x0000000804047981 */ /* 0x001f64000c1e1b00 */
.L_x_585:
[----:B------:R-:W-:Y:S05]  /*1b00*/  BSYNC.RECONVERGENT B1 ;  /* 0x0000000000017941 */ /* 0x000fea0003800200 */
.L_x_584:
[----:B-----5:R-:W-:-:S04]  /*1b10*/  IADD3 R6, P1, PT, R3, R4, RZ ;  /* 0x0000000403067210 */ /* 0x020fc80007f3e0ff */
[----:B------:R-:W-:Y:S01]  /*1b20*/  LEA.HI.X.SX32 R5, R3, R5, 0x1, P1 ;  /* 0x0000000503057211 */ /* 0x000fe200008f0eff */
[----:B------:R-:W-:Y:S08]  /*1b30*/  BRA `(.L_x_586) ;  /* 0x0000000000407947 */ /* 0x000ff00003800000 */
.L_x_583:
[----:B------:R-:W-:Y:S01]  /*1b40*/  BSSY.RECONVERGENT B1, `(.L_x_587) ;  /* 0x0000008000017945 */ /* 0x000fe20003800200 */
[----:B0-----:R-:W-:Y:S02]  /*1b50*/  IMAD.MOV.U32 R3, RZ, RZ, RZ ;  /* 0x000000ffff037224 */ /* 0x001fe400078e00ff */
[----:B------:R-:W-:Y:S01]  /*1b60*/  IMAD.MOV.U32 R7, RZ, RZ, RZ ;  /* 0x000000ffff077224 */ /* 0x000fe200078e00ff */
[----:B------:R-:W-:Y:S06]  /*1b70*/  @P0 BRA `(.L_x_588) ;  /* 0x0000000000100947 */ /* 0x000fec0003800000 */
[----:B------:R-:W0:Y:S02]  /*1b80*/  LDC.64 R4, c[0x0][0x3d0] ;  /* 0x0000f400ff047b82 */ /* 0x000e240000000a00 */
[----:B0-----:R-:W2:Y:S02]  /*1b90*/  LDG.E.64 R4, desc[UR8][R4.64] ;  /* 0x0000000804047981 */ /* 0x001ea4000c1e1b00 */
[----:B--2---:R-:W-:-:S04]  /*1ba0*/  IADD3 R3, P1, PT, -R4, UR10, RZ ;  /* 0x0000000a04037c10 */ /* 0x004fc8000ff3e1ff */
[----:B------:R-:W-:-:S09]  /*1bb0*/  IADD3.X R7, PT, PT, ~R5, UR11, RZ, P1, !PT ;  /* 0x0000000b05077c10 */ /* 0x000fd20008ffe5ff */
.L_x_588:
[----:B------:R-:W-:Y:S05]  /*1bc0*/  BSYNC.RECONVERGENT B1 ;  /* 0x0000000000017941 */ /* 0x000fea0003800200 */
.L_x_587:
[----:B------:R-:W0:Y:S01]  /*1bd0*/  LDCU.64 UR12, c[0x0][0x3c0] ;  /* 0x00007800ff0c77ac */ /* 0x000e220008000a00 */
[----:B------:R-:W-:-:S04]  /*1be0*/  IADD3 R3, P1, PT, R6, R3, RZ ;  /* 0x0000000306037210 */ /* 0x000fc80007f3e0ff */
[----:B------:R-:W-:Y:S01]  /*1bf0*/  LOP3.LUT R3, RZ, R3, RZ, 0x33, !PT ;  /* 0x00000003ff037212 */ /* 0x000fe200078e33ff */
[----:B------:R-:W-:-:S03]  /*1c00*/  IMAD.X R4, RZ, RZ, R7, P1 ;  /* 0x000000ffff047224 */ /* 0x000fc600008e0607 */
[----:B0-----:R-:W-:Y:S02]  /*1c10*/  IADD3 R6, P1, PT, R3, UR12, RZ ;  /* 0x0000000c03067c10 */ /* 0x001fe4000ff3e0ff */
[----:B------:R-:W-:-:S04]  /*1c20*/  LOP3.LUT R3, RZ, R4, RZ, 0x33, !PT ;  /* 0x00000004ff037212 */ /* 0x000fc800078e33ff */
[----:B------:R-:W-:-:S07]  /*1c30*/  IADD3.X R5, PT, PT, R3, UR13, RZ, P1, !PT ;  /* 0x0000000d03057c10 */ /* 0x000fce0008ffe4ff */
.L_x_586:
[----:B------:R-:W-:Y:S05]  /*1c40*/  BSYNC.RECONVERGENT B0 ;  /* 0x0000000000007941 */ /* 0x000fea0003800200 */
.L_x_582:
[----:B------:R-:W0:Y:S01]  /*1c50*/  LDS R3, [R2+0x980] ;  /* 0x0009800002037984 */ /* 0x000e220000000800 */
[C---:B------:R-:W-:Y:S01]  /*1c60*/  LEA R4, P1, R6.reuse, UR4, 0x2 ;  /* 0x0000000406047c11 */ /* 0x040fe2000f8210ff */
[----:B------:R-:W-:Y:S03]  /*1c70*/  BSSY.RECONVERGENT B0, `(.L_x_589) ;  /* 0x0000020000007945 */ /* 0x000fe60003800200 */
[----:B------:R-:W-:Y:S01]  /*1c80*/  LEA.HI.X R5, R6, UR5, R5, 0x2, P1 ;  /* 0x0000000506057c11 */ /* 0x000fe200088f1405 */
[----:B------:R-:W-:-:S05]  /*1c90*/  VIADD R6, R0, 0x4c0 ;  /* 0x000004c000067836 */ /* 0x000fca0000000000 */
[----:B------:R-:W-:Y:S01]  /*1ca0*/  ISETP.GE.AND P1, PT, R6, UR6, PT ;  /* 0x0000000606007c0c */ /* 0x000fe2000bf26270 */
[----:B0-----:R0:W-:-:S12]  /*1cb0*/  STG.E desc[UR8][R4.64], R3 ;  /* 0x0000000304007986 */ /* 0x0011d8000c101908 */
[----:B------:R-:W-:Y:S05]  /*1cc0*/  @!P1 BRA `(.L_x_590) ;  /* 0x0000000000289947 */ /* 0x000fea0003800000 */
[----:B------:R-:W-:Y:S01]  /*1cd0*/  BSSY.RECONVERGENT B1, `(.L_x_591) ;  /* 0x0000006000017945 */ /* 0x000fe20003800200 */
[----:B0-----:R-:W-:Y:S01]  /*1ce0*/  VIADD R3, R6, -UR6 ;  /* 0x8000000606037c36 */ /* 0x001fe20008000000 */
[----:B------:R-:W-:Y:S02]  /*1cf0*/  CS2R R4, SRZ ;  /* 0x0000000000047805 */ /* 0x000fe4000001ff00 */
[----:B------:R-:W-:Y:S05]  /*1d00*/  @P0 BRA `(.L_x_592) ;  /* 0x0000000000080947 */ /* 0x000fea0003800000 */
[----:B------:R-:W0:Y:S02]  /*1d10*/  LDC.64 R4, c[0x0][0x3d0] ;  /* 0x0000f400ff047b82 */ /* 0x000e240000000a00 */
[----:B0-----:R-:W5:Y:S02]  /*1d20*/  LDG.E.64 R4, desc[UR8][R4.64] ;  /* 0x0000000804047981 */ /* 0x001f64000c1e1b00 */
.L_x_592:
[----:B------:R-:W-:Y:S05]  /*1d30*/  BSYNC.RECONVERGENT B1 ;  /* 0x0000000000017941 */ /* 0x000fea0003800200 */
.L_x_591:
[----:B-----5:R-:W-:-:S04]  /*1d40*/  IADD3 R6, P1, PT, R3, R4, RZ ;  /* 0x0000000403067210 */ /* 0x020fc80007f3e0ff */
[----:B------:R-:W-:Y:S01]  /*1d50*/  LEA.HI.X.SX32 R5, R3, R5, 0x1, P1 ;  /* 0x0000000503057211 */ /* 0x000fe200008f0eff */
[----:B------:R-:W-:Y:S08]  /*1d60*/  BRA `(.L_x_593) ;  /* 0x0000000000407947 */ /* 0x000ff00003800000 */
.L_x_590:
        /* <DEDUP_REMOVED lines=8> */
.L_x_595:
[----:B------:R-:W-:Y:S05]  /*1df0*/  BSYNC.RECONVERGENT B1 ;  /* 0x0000000000017941 */ /* 0x000fea0003800200 */
.L_x_594:
[----:B------:R-:W0:Y:S01]  /*1e00*/  LDCU.64 UR12, c[0x0][0x3c0] ;  /* 0x00007800ff0c77ac */ /* 0x000e220008000a00 */
[----:B------:R-:W-:-:S04]  /*1e10*/  IADD3 R3, P1, PT, R6, R3, RZ ;  /* 0x0000000306037210 */ /* 0x000fc80007f3e0ff */
[----:B------:R-:W-:Y:S01]  /*1e20*/  LOP3.LUT R3, RZ, R3, RZ, 0x33, !PT ;  /* 0x00000003ff037212 */ /* 0x000fe200078e33ff */
[----:B------:R-:W-:-:S03]  /*1e30*/  IMAD.X R4, RZ, RZ, R7, P1 ;  /* 0x000000ffff047224 */ /* 0x000fc600008e0607 */
[----:B0-----:R-:W-:Y:S02]  /*1e40*/  IADD3 R6, P1, PT, R3, UR12, RZ ;  /* 0x0000000c03067c10 */ /* 0x001fe4000ff3e0ff */
[----:B------:R-:W-:-:S04]  /*1e50*/  LOP3.LUT R3, RZ, R4, RZ, 0x33, !PT ;  /* 0x00000004ff037212 */ /* 0x000fc800078e33ff */
[----:B------:R-:W-:-:S07]  /*1e60*/  IADD3.X R5, PT, PT, R3, UR13, RZ, P1, !PT ;  /* 0x0000000d03057c10 */ /* 0x000fce0008ffe4ff */
.L_x_593:
[----:B------:R-:W-:Y:S05]  /*1e70*/  BSYNC.RECONVERGENT B0 ;  /* 0x0000000000007941 */ /* 0x000fea0003800200 */
.L_x_589:
        /* <DEDUP_REMOVED lines=14> */
.L_x_599:
[----:B------:R-:W-:Y:S05]  /*1f60*/  BSYNC.RECONVERGENT B1 ;  /* 0x0000000000017941 */ /* 0x000fea0003800200 */
.L_x_598:
[----:B-----5:R-:W-:-:S04]  /*1f70*/  IADD3 R6, P1, PT, R3, R4, RZ ;  /* 0x0000000403067210 */ /* 0x020fc80007f3e0ff */
[----:B------:R-:W-:Y:S01]  /*1f80*/  LEA.HI.X.SX32 R5, R3, R5, 0x1, P1 ;  /* 0x0000000503057211 */ /* 0x000fe200008f0eff */
[----:B------:R-:W-:Y:S08]  /*1f90*/  BRA `(.L_x_600) ;  /* 0x0000000000407947 */ /* 0x000ff00003800000 */
.L_x_597:
        /* <DEDUP_REMOVED lines=8> */
.L_x_602:
[----:B------:R-:W-:Y:S05]  /*2020*/  BSYNC.RECONVERGENT B1 ;  /* 0x0000000000017941 */ /* 0x000fea0003800200 */
.L_x_601:
[----:B------:R-:W0:Y:S01]  /*2030*/  LDCU.64 UR12, c[0x0][0x3c0] ;  /* 0x00007800ff0c77ac */ /* 0x000e220008000a00 */
[----:B------:R-:W-:-:S04]  /*2040*/  IADD3 R3, P1, PT, R6, R3, RZ ;  /* 0x0000000306037210 */ /* 0x000fc80007f3e0ff */
[----:B------:R-:W-:Y:S01]  /*2050*/  LOP3.LUT R3, RZ, R3, RZ, 0x33, !PT ;  /* 0x00000003ff037212 */ /* 0x000fe200078e33ff */
[----:B------:R-:W-:-:S03]  /*2060*/  IMAD.X R4, RZ, RZ, R7, P1 ;  /* 0x000000ffff047224 */ /* 0x000fc600008e0607 */
[----:B0-----:R-:W-:Y:S02]  /*2070*/  IADD3 R6, P1, PT, R3, UR12, RZ ;  /* 0x0000000c03067c10 */ /* 0x001fe4000ff3e0ff */
[----:B------:R-:W-:-:S04]  /*2080*/  LOP3.LUT R3, RZ, R4, RZ, 0x33, !PT ;  /* 0x00000004ff037212 */ /* 0x000fc800078e33ff */
[----:B------:R-:W-:-:S07]  /*2090*/  IADD3.X R5, PT, PT, R3, UR13, RZ, P1, !PT ;  /* 0x0000000d03057c10 */ /* 0x000fce0008ffe4ff */
.L_x_600:
[----:B------:R-:W-:Y:S05]  /*20a0*/  BSYNC.RECONVERGENT B0 ;  /* 0x0000000000007941 */ /* 0x000fea0003800200 */
.L_x_596:
        /* <DEDUP_REMOVED lines=14> */
.L_x_606:
[----:B------:R-:W-:Y:S05]  /*2190*/  BSYNC.RECONVERGENT B1 ;  /* 0x0000000000017941 */ /* 0x000fea0003800200 */
.L_x_605:
[----:B-----5:R-:W-:-:S04]  /*21a0*/  IADD3 R6, P1, PT, R3, R4, RZ ;  /* 0x0000000403067210 */ /* 0x020fc80007f3e0ff */
[----:B------:R-:W-:Y:S01]  /*21b0*/  LEA.HI.X.SX32 R5, R3, R5, 0x1, P1 ;  /* 0x0000000503057211 */ /* 0x000fe200008f0eff */
[----:B------:R-:W-:Y:S08]  /*21c0*/  BRA `(.L_x_607) ;  /* 0x0000000000407947 */ /* 0x000ff00003800000 */
.L_x_604:
        /* <DEDUP_REMOVED lines=8> */
.L_x_609:
[----:B------:R-:W-:Y:S05]  /*2250*/  BSYNC.RECONVERGENT B1 ;  /* 0x0000000000017941 */ /* 0x000fea0003800200 */
.L_x_608:
[----:B------:R-:W0:Y:S01]  /*2260*/  LDCU.64 UR12, c[0x0][0x3c0] ;  /* 0x00007800ff0c77ac */ /* 0x000e220008000a00 */
[----:B------:R-:W-:-:S04]  /*2270*/  IADD3 R3, P1, PT, R6, R3, RZ ;  /* 0x0000000306037210 */ /* 0x000fc80007f3e0ff */
[----:B------:R-:W-:Y:S01]  /*2280*/  LOP3.LUT R3, RZ, R3, RZ, 0x33, !PT ;  /* 0x00000003ff037212 */ /* 0x000fe200078e33ff */
[----:B------:R-:W-:-:S03]  /*2290*/  IMAD.X R4, RZ, RZ, R7, P1 ;  /* 0x000000ffff047224 */ /* 0x000fc600008e0607 */
[----:B0-----:R-:W-:Y:S02]  /*22a0*/  IADD3 R6, P1, PT, R3, UR12, RZ ;  /* 0x0000000c03067c10 */ /* 0x001fe4000ff3e0ff */
[----:B------:R-:W-:-:S04]  /*22b0*/  LOP3.LUT R3, RZ, R4, RZ, 0x33, !PT ;  /* 0x00000004ff037212 */ /* 0x000fc800078e33ff */
[----:B------:R-:W-:-:S07]  /*22c0*/  IADD3.X R5, PT, PT, R3, UR13, RZ, P1, !PT ;  /* 0x0000000d03057c10 */ /* 0x000fce0008ffe4ff */
.L_x_607:
[----:B------:R-:W-:Y:S05]  /*22d0*/  BSYNC.RECONVERGENT B0 ;  /* 0x0000000000007941 */ /* 0x000fea0003800200 */
.L_x_603:
        /* <DEDUP_REMOVED lines=14> */
.L_x_613:
[----:B------:R-:W-:Y:S05]  /*23c0*/  BSYNC.RECONVERGENT B1 ;  /* 0x0000000000017941 */ /* 0x000fea0003800200 */
.L_x_612:
[----:B-----5:R-:W-:-:S04]  /*23d0*/  IADD3 R6, P1, PT, R3, R4, RZ ;  /* 0x0000000403067210 */ /* 0x020fc80007f3e0ff */
[----:B------:R-:W-:Y:S01]  /*23e0*/  LEA.HI.X.SX32 R5, R3, R5, 0x1, P1 ;  /* 0x0000000503057211 */ /* 0x000fe200008f0eff */
[----:B------:R-:W-:Y:S08]  /*23f0*/  BRA `(.L_x_614) ;  /* 0x0000000000407947 */ /* 0x000ff00003800000 */
.L_x_611:
        /* <DEDUP_REMOVED lines=8> */
.L_x_616:
[----:B------:R-:W-:Y:S05]  /*2480*/  BSYNC.RECONVERGENT B1 ;  /* 0x0000000000017941 */ /* 0x000fea0003800200 */
.L_x_615:
[----:B------:R-:W0:Y:S01]  /*2490*/  LDCU.64 UR12, c[0x0][0x3c0] ;  /* 0x00007800ff0c77ac */ /* 0x000e220008000a00 */
[----:B------:R-:W-:-:S04]  /*24a0*/  IADD3 R3, P1, PT, R6, R3, RZ ;  /* 0x0000000306037210 */ /* 0x000fc80007f3e0ff */
[----:B------:R-:W-:Y:S01]  /*24b0*/  LOP3.LUT R3, RZ, R3, RZ, 0x33, !PT ;  /* 0x00000003ff037212 */ /* 0x000fe200078e33ff */
[----:B------:R-:W-:-:S03]  /*24c0*/  IMAD.X R4, RZ, RZ, R7, P1 ;  /* 0x000000ffff047224 */ /* 0x000fc600008e0607 */
[----:B0-----:R-:W-:Y:S02]  /*24d0*/  IADD3 R6, P1, PT, R3, UR12, RZ ;  /* 0x0000000c03067c10 */ /* 0x001fe4000ff3e0ff */
[----:B------:R-:W-:-:S04]  /*24e0*/  LOP3.LUT R3, RZ, R4, RZ, 0x33, !PT ;  /* 0x00000004ff037212 */ /* 0x000fc800078e33ff */
[----:B------:R-:W-:-:S07]  /*24f0*/  IADD3.X R5, PT, PT, R3, UR13, RZ, P1, !PT ;  /* 0x0000000d03057c10 */ /* 0x000fce0008ffe4ff */
.L_x_614:
[----:B------:R-:W-:Y:S05]  /*2500*/  BSYNC.RECONVERGENT B0 ;  /* 0x0000000000007941 */ /* 0x000fea0003800200 */
.L_x_610:
        /* <DEDUP_REMOVED lines=14> */
.L_x_620:
[----:B------:R-:W-:Y:S05]  /*25f0*/  BSYNC.RECONVERGENT B1 ;  /* 0x0000000000017941 */ /* 0x000fea0003800200 */
.L_x_619:
[----:B-----5:R-:W-:-:S04]  /*2600*/  IADD3 R6, P1, PT, R3, R4, RZ ;  /* 0x0000000403067210 */ /* 0x020fc80007f3e0ff */
[----:B------:R-:W-:Y:S01]  /*2610*/  LEA.HI.X.SX32 R5, R3, R5, 0x1, P1 ;  /* 0x0000000503057211 */ /* 0x000fe200008f0eff */
[----:B------:R-:W-:Y:S08]  /*2620*/  BRA `(.L_x_621) ;  /* 0x0000000000407947 */ /* 0x000ff00003800000 */
.L_x_618:
        /* <DEDUP_REMOVED lines=8> */
.L_x_623:
[----:B------:R-:W-:Y:S05]  /*26b0*/  BSYNC.RECONVERGENT B1 ;  /* 0x0000000000017941 */ /* 0x000fea0003800200 */
.L_x_622:
[----:B------:R-:W0:Y:S01]  /*26c0*/  LDCU.64 UR12, c[0x0][0x3c0] ;  /* 0x00007800ff0c77ac */ /* 0x000e220008000a00 */
[----:B------:R-:W-:-:S04]  /*26d0*/  IADD3 R3, P1, PT, R6, R3, RZ ;  /* 0x0000000306037210 */ /* 0x000fc80007f3e0ff */
[----:B------:R-:W-:Y:S01]  /*26e0*/  LOP3.LUT R3, RZ, R3, RZ, 0x33, !PT ;  /* 0x00000003ff037212 */ /* 0x000fe200078e33ff */
[----:B------:R-:W-:-:S03]  /*26f0*/  IMAD.X R4, RZ, RZ, R7, P1 ;  /* 0x000000ffff047224 */ /* 0x000fc600008e0607 */
[----:B0-----:R-:W-:Y:S02]  /*2700*/  IADD3 R6, P1, PT, R3, UR12, RZ ;  /* 0x0000000c03067c10 */ /* 0x001fe4000ff3e0ff */
[----:B------:R-:W-:-:S04]  /*2710*/  LOP3.LUT R3, RZ, R4, RZ, 0x33, !PT ;  /* 0x00000004ff037212 */ /* 0x000fc800078e33ff */
[----:B------:R-:W-:-:S07]  /*2720*/  IADD3.X R5, PT, PT, R3, UR13, RZ, P1, !PT ;  /* 0x0000000d03057c10 */ /* 0x000fce0008ffe4ff */
.L_x_621:
[----:B------:R-:W-:Y:S05]  /*2730*/  BSYNC.RECONVERGENT B0 ;  /* 0x0000000000007941 */ /* 0x000fea0003800200 */
.L_x_617:
        /* <DEDUP_REMOVED lines=14> */
.L_x_627:
[----:B------:R-:W-:Y:S05]  /*2820*/  BSYNC.RECONVERGENT B1 ;  /* 0x0000000000017941 */ /* 0x000fea0003800200 */
.L_x_626:
[----:B-----5:R-:W-:-:S04]  /*2830*/  IADD3 R6, P1, PT, R3, R4, RZ ;  /* 0x0000000403067210 */ /* 0x020fc80007f3e0ff */
[----:B------:R-:W-:Y:S01]  /*2840*/  LEA.HI.X.SX32 R5, R3, R5, 0x1, P1 ;  /* 0x0000000503057211 */ /* 0x000fe200008f0eff */
[----:B------:R-:W-:Y:S08]  /*2850*/  BRA `(.L_x_628) ;  /* 0x0000000000407947 */ /* 0x000ff00003800000 */
.L_x_625:
        /* <DEDUP_REMOVED lines=8> */
.L_x_630:
[----:B------:R-:W-:Y:S05]  /*28e0*/  BSYNC.RECONVERGENT B1 ;  /* 0x0000000000017941 */ /* 0x000fea0003800200 */
.L_x_629:
[----:B------:R-:W0:Y:S01]  /*28f0*/  LDCU.64 UR12, c[0x0][0x3c0] ;  /* 0x00007800ff0c77ac */ /* 0x000e220008000a00 */
[----:B------:R-:W-:-:S04]  /*2900*/  IADD3 R3, P1, PT, R6, R3, RZ ;  /* 0x0000000306037210 */ /* 0x000fc80007f3e0ff */
[----:B------:R-:W-:Y:S01]  /*2910*/  LOP3.LUT R3, RZ, R3, RZ, 0x33, !PT ;  /* 0x00000003ff037212 */ /* 0x000fe200078e33ff */
[----:B------:R-:W-:-:S03]  /*2920*/  IMAD.X R4, RZ, RZ, R7, P1 ;  /* 0x000000ffff047224 */ /* 0x000fc600008e0607 */
[----:B0-----:R-:W-:Y:S02]  /*2930*/  IADD3 R6, P1, PT, R3, UR12, RZ ;  /* 0x0000000c03067c10 */ /* 0x001fe4000ff3e0ff */
[----:B------:R-:W-:-:S04]  /*2940*/  LOP3.LUT R3, RZ, R4, RZ, 0x33, !PT ;  /* 0x00000004ff037212 */ /* 0x000fc800078e33ff */
[----:B------:R-:W-:-:S07]  /*2950*/  IADD3.X R5, PT, PT, R3, UR13, RZ, P1, !PT ;  /* 0x0000000d03057c10 */ /* 0x000fce0008ffe4ff */
.L_x_628:
[----:B------:R-:W-:Y:S05]  /*2960*/  BSYNC.RECONVERGENT B0 ;  /* 0x0000000000007941 */ /* 0x000fea0003800200 */
.L_x_624:
        /* <DEDUP_REMOVED lines=14> */
.L_x_634:
[----:B------:R-:W-:Y:S05]  /*2a50*/  BSYNC.RECONVERGENT B1 ;  /* 0x0000000000017941 */ /* 0x000fea0003800200 */
.L_x_633:
[----:B-----5:R-:W-:-:S04]  /*2a60*/  IADD3 R6, P1, PT, R3, R4, RZ ;  /* 0x0000000403067210 */ /* 0x020fc80007f3e0ff */
[----:B------:R-:W-:Y:S01]  /*2a70*/  LEA.HI.X.SX32 R5, R3, R5, 0x1, P1 ;  /* 0x0000000503057211 */ /* 0x000fe200008f0eff */
[----:B------:R-:W-:Y:S08]  /*2a80*/  BRA `(.L_x_635) ;  /* 0x0000000000407947 */ /* 0x000ff00003800000 */
.L_x_632:
        /* <DEDUP_REMOVED lines=8> */
.L_x_637:
[----:B------:R-:W-:Y:S05]  /*2b10*/  BSYNC.RECONVERGENT B1 ;  /* 0x0000000000017941 */ /* 0x000fea0003800200 */
.L_x_636:
[----:B------:R-:W0:Y:S01]  /*2b20*/  LDCU.64 UR12, c[0x0][0x3c0] ;  /* 0x00007800ff0c77ac */ /* 0x000e220008000a00 */
[----:B------:R-:W-:-:S04]  /*2b30*/  IADD3 R3, P1, PT, R6, R3, RZ ;  /* 0x0000000306037210 */ /* 0x000fc80007f3e0ff */
[----:B------:R-:W-:Y:S01]  /*2b40*/  LOP3.LUT R3, RZ, R3, RZ, 0x33, !PT ;  /* 0x00000003ff037212 */ /* 0x000fe200078e33ff */
[----:B------:R-:W-:-:S03]  /*2b50*/  IMAD.X R4, RZ, RZ, R7, P1 ;  /* 0x000000ffff047224 */ /* 0x000fc600008e0607 */
[----:B0-----:R-:W-:Y:S02]  /*2b60*/  IADD3 R6, P1, PT, R3, UR12, RZ ;  /* 0x0000000c03067c10 */ /* 0x001fe4000ff3e0ff */
[----:B------:R-:W-:-:S04]  /*2b70*/  LOP3.LUT R3, RZ, R4, RZ, 0x33, !PT ;  /* 0x00000004ff037212 */ /* 0x000fc800078e33ff */
[----:B------:R-:W-:-:S07]  /*2b80*/  IADD3.X R5, PT, PT, R3, UR13, RZ, P1, !PT ;  /* 0x0000000d03057c10 */ /* 0x000fce0008ffe4ff */
.L_x_635:
[----:B------:R-:W-:Y:S05]  /*2b90*/  BSYNC.RECONVERGENT B0 ;  /* 0x0000000000007941 */ /* 0x000fea0003800200 */
.L_x_631:
        /* <DEDUP_REMOVED lines=14> */
.L_x_641:
[----:B------:R-:W-:Y:S05]  /*2c80*/  BSYNC.RECONVERGENT B1 ;  /* 0x0000000000017941 */ /* 0x000fea0003800200 */
.L_x_640:
[----:B-----5:R-:W-:-:S04]  /*2c90*/  IADD3 R6, P1, PT, R3, R4, RZ ;  /* 0x0000000403067210 */ /* 0x020fc80007f3e0ff */
[----:B------:R-:W-:Y:S01]  /*2ca0*/  LEA.HI.X.SX32 R5, R3, R5, 0x1, P1 ;  /* 0x0000000503057211 */ /* 0x000fe200008f0eff */
[----:B------:R-:W-:Y:S08]  /*2cb0*/  BRA `(.L_x_642) ;  /* 0x0000000000407947 */ /* 0x000ff00003800000 */
.L_x_639:
        /* <DEDUP_REMOVED lines=8> */
.L_x_644:
[----:B------:R-:W-:Y:S05]  /*2d40*/  BSYNC.RECONVERGENT B1 ;  /* 0x0000000000017941 */ /* 0x000fea0003800200 */
.L_x_643:
[----:B------:R-:W0:Y:S01]  /*2d50*/  LDCU.64 UR12, c[0x0][0x3c0] ;  /* 0x00007800ff0c77ac */ /* 0x000e220008000a00 */
[----:B------:R-:W-:-:S04]  /*2d60*/  IADD3 R3, P1, PT, R6, R3, RZ ;  /* 0x0000000306037210 */ /* 0x000fc80007f3e0ff */
[----:B------:R-:W-:Y:S01]  /*2d70*/  LOP3.LUT R3, RZ, R3, RZ, 0x33, !PT ;  /* 0x00000003ff037212 */ /* 0x000fe200078e33ff */
[----:B------:R-:W-:-:S03]  /*2d80*/  IMAD.X R4, RZ, RZ, R7, P1 ;  /* 0x000000ffff047224 */ /* 0x000fc600008e0607 */
[----:B0-----:R-:W-:Y:S02]  /*2d90*/  IADD3 R6, P1, PT, R3, UR12, RZ ;  /* 0x0000000c03067c10 */ /* 0x001fe4000ff3e0ff */
[----:B------:R-:W-:-:S04]  /*2da0*/  LOP3.LUT R3, RZ, R4, RZ, 0x33, !PT ;  /* 0x00000004ff037212 */ /* 0x000fc800078e33ff */
[----:B------:R-:W-:-:S07]  /*2db0*/  IADD3.X R5, PT, PT, R3, UR13, RZ, P1, !PT ;  /* 0x0000000d03057c10 */ /* 0x000fce0008ffe4ff */
.L_x_642:
[----:B------:R-:W-:Y:S05]  /*2dc0*/  BSYNC.RECONVERGENT B0 ;  /* 0x0000000000007941 */ /* 0x000fea0003800200 */
.L_x_638:
        /* <DEDUP_REMOVED lines=14> */
.L_x_648:
[----:B------:R-:W-:Y:S05]  /*2eb0*/  BSYNC.RECONVERGENT B1 ;  /* 0x0000000000017941 */ /* 0x000fea0003800200 */
.L_x_647:
[----:B-----5:R-:W-:-:S04]  /*2ec0*/  IADD3 R6, P1, PT, R3, R4, RZ ;  /* 0x0000000403067210 */ /* 0x020fc80007f3e0ff */
[----:B------:R-:W-:Y:S01]  /*2ed0*/  LEA.HI.X.SX32 R5, R3, R5, 0x1, P1 ;  /* 0x0000000503057211 */ /* 0x000fe200008f0eff */
[----:B------:R-:W-:Y:S08]  /*2ee0*/  BRA `(.L_x_649) ;  /* 0x0000000000407947 */ /* 0x000ff00003800000 */
.L_x_646:
        /* <DEDUP_REMOVED lines=8> */
.L_x_651:
[----:B------:R-:W-:Y:S05]  /*2f70*/  BSYNC.RECONVERGENT B1 ;  /* 0x0000000000017941 */ /* 0x000fea0003800200 */
.L_x_650:
[----:B------:R-:W0:Y:S01]  /*2f80*/  LDCU.64 UR12, c[0x0][0x3c0] ;  /* 0x00007800ff0c77ac */ /* 0x000e220008000a00 */
[----:B------:R-:W-:-:S04]  /*2f90*/  IADD3 R3, P1, PT, R6, R3, RZ ;  /* 0x0000000306037210 */ /* 0x000fc80007f3e0ff */
[----:B------:R-:W-:Y:S01]  /*2fa0*/  LOP3.LUT R3, RZ, R3, RZ, 0x33, !PT ;  /* 0x00000003ff037212 */ /* 0x000fe200078e33ff */
[----:B------:R-:W-:-:S03]  /*2fb0*/  IMAD.X R4, RZ, RZ, R7, P1 ;  /* 0x000000ffff047224 */ /* 0x000fc600008e0607 */
[----:B0-----:R-:W-:Y:S02]  /*2fc0*/  IADD3 R6, P1, PT, R3, UR12, RZ ;  /* 0x0000000c03067c10 */ /* 0x001fe4000ff3e0ff */
[----:B------:R-:W-:-:S04]  /*2fd0*/  LOP3.LUT R3, RZ, R4, RZ, 0x33, !PT ;  /* 0x00000004ff037212 */ /* 0x000fc800078e33ff */
[----:B------:R-:W-:-:S07]  /*2fe0*/  IADD3.X R5, PT, PT, R3, UR13, RZ, P1, !PT ;  /* 0x0000000d03057c10 */ /* 0x000fce0008ffe4ff */
.L_x_649:
[----:B------:R-:W-:Y:S05]  /*2ff0*/  BSYNC.RECONVERGENT B0 ;  /* 0x0000000000007941 */ /* 0x000fea0003800200 */
.L_x_645:
        /* <DEDUP_REMOVED lines=14> */
.L_x_655:
[----:B------:R-:W-:Y:S05]  /*30e0*/  BSYNC.RECONVERGENT B1 ;  /* 0x0000000000017941 */ /* 0x000fea0003800200 */
.L_x_654:
[----:B-----5:R-:W-:-:S04]  /*30f0*/  IADD3 R6, P1, PT, R3, R4, RZ ;  /* 0x0000000403067210 */ /* 0x020fc80007f3e0ff */
[----:B------:R-:W-:Y:S01]  /*3100*/  LEA.HI.X.SX32 R5, R3, R5, 0x1, P1 ;  /* 0x0000000503057211 */ /* 0x000fe200008f0eff */
[----:B------:R-:W-:Y:S08]  /*3110*/  BRA `(.L_x_656) ;  /* 0x0000000000407947 */ /* 0x000ff00003800000 */
.L_x_653:
        /* <DEDUP_REMOVED lines=8> */
.L_x_658:
[----:B------:R-:W-:Y:S05]  /*31a0*/  BSYNC.RECONVERGENT B1 ;  /* 0x0000000000017941 */ /* 0x000fea0003800200 */
.L_x_657:
[----:B------:R-:W0:Y:S01]  /*31b0*/  LDCU.64 UR12, c[0x0][0x3c0] ;  /* 0x00007800ff0c77ac */ /* 0x000e220008000a00 */
[----:B------:R-:W-:-:S04]  /*31c0*/  IADD3 R3, P1, PT, R6, R3, RZ ;  /* 0x0000000306037210 */ /* 0x000fc80007f3e0ff */
[----:B------:R-:W-:Y:S01]  /*31d0*/  LOP3.LUT R3, RZ, R3, RZ, 0x33, !PT ;  /* 0x00000003ff037212 */ /* 0x000fe200078e33ff */
[----:B------:R-:W-:-:S03]  /*31e0*/  IMAD.X R4, RZ, RZ, R7, P1 ;  /* 0x000000ffff047224 */ /* 0x000fc600008e0607 */
[----:B0-----:R-:W-:Y:S02]  /*31f0*/  IADD3 R6, P1, PT, R3, UR12, RZ ;  /* 0x0000000c03067c10 */ /* 0x001fe4000ff3e0ff */
[----:B------:R-:W-:-:S04]  /*3200*/  LOP3.LUT R3, RZ, R4, RZ, 0x33, !PT ;  /* 0x00000004ff037212 */ /* 0x000fc800078e33ff */
[----:B------:R-:W-:-:S07]  /*3210*/  IADD3.X R5, PT, PT, R3, UR13, RZ, P1, !PT ;  /* 0x0000000d03057c10 */ /* 0x000fce0008ffe4ff */
.L_x_656:
[----:B------:R-:W-:Y:S05]  /*3220*/  BSYNC.RECONVERGENT B0 ;  /* 0x0000000000007941 */ /* 0x000fea0003800200 */
.L_x_652:
        /* <DEDUP_REMOVED lines=14> */
.L_x_662:
[----:B------:R-:W-:Y:S05]  /*3310*/  BSYNC.RECONVERGENT B1 ;  /* 0x0000000000017941 */ /* 0x000fea0003800200 */
.L_x_661:
[----:B-----5:R-:W-:-:S04]  /*3320*/  IADD3 R6, P1, PT, R3, R4, RZ ;  /* 0x0000000403067210 */ /* 0x020fc80007f3e0ff */
[----:B------:R-:W-:Y:S01]  /*3330*/  LEA.HI.X.SX32 R5, R3, R5, 0x1, P1 ;  /* 0x0000000503057211 */ /* 0x000fe200008f0eff */
[----:B------:R-:W-:Y:S08]  /*3340*/  BRA `(.L_x_663) ;  /* 0x0000000000407947 */ /* 0x000ff00003800000 */
.L_x_660:
        /* <DEDUP_REMOVED lines=8> */
.L_x_665:
[----:B------:R-:W-:Y:S05]  /*33d0*/  BSYNC.RECONVERGENT B1 ;  /* 0x0000000000017941 */ /* 0x000fea0003800200 */
.L_x_664:
[----:B------:R-:W0:Y:S01]  /*33e0*/  LDCU.64 UR12, c[0x0][0x3c0] ;  /* 0x00007800ff0c77ac */ /* 0x000e220008000a00 */
[----:B------:R-:W-:-:S04]  /*33f0*/  IADD3 R3, P1, PT, R6, R3, RZ ;  /* 0x0000000306037210 */ /* 0x000fc80007f3e0ff */
[----:B------:R-:W-:Y:S01]  /*3400*/  LOP3.LUT R3, RZ, R3, RZ, 0x33, !PT ;  /* 0x00000003ff037212 */ /* 0x000fe200078e33ff */
[----:B------:R-:W-:-:S03]  /*3410*/  IMAD.X R4, RZ, RZ, R7, P1 ;  /* 0x000000ffff047224 */ /* 0x000fc600008e0607 */
[----:B0-----:R-:W-:Y:S02]  /*3420*/  IADD3 R6, P1, PT, R3, UR12, RZ ;  /* 0x0000000c03067c10 */ /* 0x001fe4000ff3e0ff */
[----:B------:R-:W-:-:S04]  /*3430*/  LOP3.LUT R3, RZ, R4, RZ, 0x33, !PT ;  /* 0x00000004ff037212 */ /* 0x000fc800078e33ff */
[----:B------:R-:W-:-:S07]  /*3440*/  IADD3.X R5, PT, PT, R3, UR13, RZ, P1, !PT ;  /* 0x0000000d03057c10 */ /* 0x000fce0008ffe4ff */
.L_x_663:
[----:B------:R-:W-:Y:S05]  /*3450*/  BSYNC.RECONVERGENT B0 ;  /* 0x0000000000007941 */ /* 0x000fea0003800200 */
.L_x_659:
        /* <DEDUP_REMOVED lines=14> */
.L_x_669:
[----:B------:R-:W-:Y:S05]  /*3540*/  BSYNC.RECONVERGENT B1 ;  /* 0x0000000000017941 */ /* 0x000fea0003800200 */
.L_x_668:
[----:B-----5:R-:W-:-:S04]  /*3550*/  IADD3 R6, P1, PT, R3, R4, RZ ;  /* 0x0000000403067210 */ /* 0x020fc80007f3e0ff */
[----:B------:R-:W-:Y:S01]  /*3560*/  LEA.HI.X.SX32 R5, R3, R5, 0x1, P1 ;  /* 0x0000000503057211 */ /* 0x000fe200008f0eff */
[----:B------:R-:W-:Y:S08]  /*3570*/  BRA `(.L_x_670) ;  /* 0x0000000000407947 */ /* 0x000ff00003800000 */
.L_x_667:
        /* <DEDUP_REMOVED lines=8> */
.L_x_672:
[----:B------:R-:W-:Y:S05]  /*3600*/  BSYNC.RECONVERGENT B1 ;  /* 0x0000000000017941 */ /* 0x000fea0003800200 */
.L_x_671:
[----:B------:R-:W0:Y:S01]  /*3610*/  LDCU.64 UR12, c[0x0][0x3c0] ;  /* 0x00007800ff0c77ac */ /* 0x000e220008000a00 */
[----:B------:R-:W-:-:S04]  /*3620*/  IADD3 R3, P1, PT, R6, R3, RZ ;  /* 0x0000000306037210 */ /* 0x000fc80007f3e0ff */
[----:B------:R-:W-:Y:S01]  /*3630*/  LOP3.LUT R3, RZ, R3, RZ, 0x33, !PT ;  /* 0x00000003ff037212 */ /* 0x000fe200078e33ff */
[----:B------:R-:W-:-:S03]  /*3640*/  IMAD.X R4, RZ, RZ, R7, P1 ;  /* 0x000000ffff047224 */ /* 0x000fc600008e0607 */
[----:B0-----:R-:W-:Y:S02]  /*3650*/  IADD3 R6, P1, PT, R3, UR12, RZ ;  /* 0x0000000c03067c10 */ /* 0x001fe4000ff3e0ff */
[----:B------:R-:W-:-:S04]  /*3660*/  LOP3.LUT R3, RZ, R4, RZ, 0x33, !PT ;  /* 0x00000004ff037212 */ /* 0x000fc800078e33ff */
[----:B------:R-:W-:-:S07]  /*3670*/  IADD3.X R5, PT, PT, R3, UR13, RZ, P1, !PT ;  /* 0x0000000d03057c10 */ /* 0x000fce0008ffe4ff */
.L_x_670:
[----:B------:R-:W-:Y:S05]  /*3680*/  BSYNC.RECONVERGENT B0 ;  /* 0x0000000000007941 */ /* 0x000fea0003800200 */
.L_x_666:
        /* <DEDUP_REMOVED lines=14> */
.L_x_676:
[----:B------:R-:W-:Y:S05]  /*3770*/  BSYNC.RECONVERGENT B1 ;  /* 0x0000000000017941 */ /* 0x000fea0003800200 */
.L_x_675:
[----:B-----5:R-:W-:-:S04]  /*3780*/  IADD3 R6, P1, PT, R3, R4, RZ ;  /* 0x0000000403067210 */ /* 0x020fc80007f3e0ff */
[----:B------:R-:W-:Y:S01]  /*3790*/  LEA.HI.X.SX32 R5, R3, R5, 0x1, P1 ;  /* 0x0000000503057211 */ /* 0x000fe200008f0eff */
[----:B------:R-:W-:Y:S08]  /*37a0*/  BRA `(.L_x_677) ;  /* 0x0000000000407947 */ /* 0x000ff00003800000 */
.L_x_674:
        /* <DEDUP_REMOVED lines=8> */
.L_x_679:
[----:B------:R-:W-:Y:S05]  /*3830*/  BSYNC.RECONVERGENT B1 ;  /* 0x0000000000017941 */ /* 0x000fea0003800200 */
.L_x_678:
[----:B------:R-:W0:Y:S01]  /*3840*/  LDCU.64 UR12, c[0x0][0x3c0] ;  /* 0x00007800ff0c77ac */ /* 0x000e220008000a00 */
[----:B------:R-:W-:-:S04]  /*3850*/  IADD3 R3, P1, PT, R6, R3, RZ ;  /* 0x0000000306037210 */ /* 0x000fc80007f3e0ff */
[----:B------:R-:W-:Y:S01]  /*3860*/  LOP3.LUT R3, RZ, R3, RZ, 0x33, !PT ;  /* 0x00000003ff037212 */ /* 0x000fe200078e33ff */
[----:B------:R-:W-:-:S03]  /*3870*/  IMAD.X R4, RZ, RZ, R7, P1 ;  /* 0x000000ffff047224 */ /* 0x000fc600008e0607 */
[----:B0-----:R-:W-:Y:S02]  /*3880*/  IADD3 R6, P1, PT, R3, UR12, RZ ;  /* 0x0000000c03067c10 */ /* 0x001fe4000ff3e0ff */
[----:B------:R-:W-:-:S04]  /*3890*/  LOP3.LUT R3, RZ, R4, RZ, 0x33, !PT ;  /* 0x00000004ff037212 */ /* 0x000fc800078e33ff */
[----:B------:R-:W-:-:S07]  /*38a0*/  IADD3.X R5, PT, PT, R3, UR13, RZ, P1, !PT ;  /* 0x0000000d03057c10 */ /* 0x000fce0008ffe4ff */
.L_x_677:
[----:B------:R-:W-:Y:S05]  /*38b0*/  BSYNC.RECONVERGENT B0 ;  /* 0x0000000000007941 */ /* 0x000fea0003800200 */
.L_x_673:
        /* <DEDUP_REMOVED lines=14> */
.L_x_683:
[----:B------:R-:W-:Y:S05]  /*39a0*/  BSYNC.RECONVERGENT B1 ;  /* 0x0000000000017941 */ /* 0x000fea0003800200 */
.L_x_682:
[----:B-----5:R-:W-:-:S04]  /*39b0*/  IADD3 R6, P1, PT, R3, R4, RZ ;  /* 0x0000000403067210 */ /* 0x020fc80007f3e0ff */
[----:B------:R-:W-:Y:S01]  /*39c0*/  LEA.HI.X.SX32 R5, R3, R5, 0x1, P1 ;  /* 0x0000000503057211 */ /* 0x000fe200008f0eff */
[----:B------:R-:W-:Y:S08]  /*39d0*/  BRA `(.L_x_684) ;  /* 0x0000000000407947 */ /* 0x000ff00003800000 */
.L_x_681:
        /* <DEDUP_REMOVED lines=8> */
.L_x_686:
[----:B------:R-:W-:Y:S05]  /*3a60*/  BSYNC.RECONVERGENT B1 ;  /* 0x0000000000017941 */ /* 0x000fea0003800200 */
.L_x_685:
[----:B------:R-:W0:Y:S01]  /*3a70*/  LDCU.64 UR12, c[0x0][0x3c0] ;  /* 0x00007800ff0c77ac */ /* 0x000e220008000a00 */
[----:B------:R-:W-:-:S04]  /*3a80*/  IADD3 R3, P1, PT, R6, R3, RZ ;  /* 0x0000000306037210 */ /* 0x000fc80007f3e0ff */
[----:B------:R-:W-:Y:S01]  /*3a90*/  LOP3.LUT R3, RZ, R3, RZ, 0x33, !PT ;  /* 0x00000003ff037212 */ /* 0x000fe200078e33ff */
[----:B------:R-:W-:-:S03]  /*3aa0*/  IMAD.X R4, RZ, RZ, R7, P1 ;  /* 0x000000ffff047224 */ /* 0x000fc600008e0607 */
[----:B0-----:R-:W-:Y:S02]  /*3ab0*/  IADD3 R6, P1, PT, R3, UR12, RZ ;  /* 0x0000000c03067c10 */ /* 0x001fe4000ff3e0ff */
[----:B------:R-:W-:-:S04]  /*3ac0*/  LOP3.LUT R3, RZ, R4, RZ, 0x33, !PT ;  /* 0x00000004ff037212 */ /* 0x000fc800078e33ff */
[----:B------:R-:W-:-:S07]  /*3ad0*/  IADD3.X R5, PT, PT, R3, UR13, RZ, P1, !PT ;  /* 0x0000000d03057c10 */ /* 0x000fce0008ffe4ff */
.L_x_684:
[----:B------:R-:W-:Y:S05]  /*3ae0*/  BSYNC.RECONVERGENT B0 ;  /* 0x0000000000007941 */ /* 0x000fea0003800200 */
.L_x_680:
        /* <DEDUP_REMOVED lines=14> */
.L_x_690:
[----:B------:R-:W-:Y:S05]  /*3bd0*/  BSYNC.RECONVERGENT B1 ;  /* 0x0000000000017941 */ /* 0x000fea0003800200 */
.L_x_689:
[----:B-----5:R-:W-:-:S04]  /*3be0*/  IADD3 R6, P1, PT, R3, R4, RZ ;  /* 0x0000000403067210 */ /* 0x020fc80007f3e0ff */
[----:B------:R-:W-:Y:S01]  /*3bf0*/  LEA.HI.X.SX32 R5, R3, R5, 0x1, P1 ;  /* 0x0000000503057211 */ /* 0x000fe200008f0eff */
[----:B------:R-:W-:Y:S08]  /*3c00*/  BRA `(.L_x_691) ;  /* 0x0000000000407947 */ /* 0x000ff00003800000 */
.L_x_688:
        /* <DEDUP_REMOVED lines=8> */
.L_x_693:
[----:B------:R-:W-:Y:S05]  /*3c90*/  BSYNC.RECONVERGENT B1 ;  /* 0x0000000000017941 */ /* 0x000fea0003800200 */
.L_x_692:
[----:B------:R-:W0:Y:S01]  /*3ca0*/  LDCU.64 UR12, c[0x0][0x3c0] ;  /* 0x00007800ff0c77ac */ /* 0x000e220008000a00 */
[----:B------:R-:W-:-:S04]  /*3cb0*/  IADD3 R3, P1, PT, R6, R3, RZ ;  /* 0x0000000306037210 */ /* 0x000fc80007f3e0ff */
[----:B------:R-:W-:Y:S01]  /*3cc0*/  LOP3.LUT R3, RZ, R3, RZ, 0x33, !PT ;  /* 0x00000003ff037212 */ /* 0x000fe200078e33ff */
[----:B------:R-:W-:-:S03]  /*3cd0*/  IMAD.X R4, RZ, RZ, R7, P1 ;  /* 0x000000ffff047224 */ /* 0x000fc600008e0607 */
[----:B0-----:R-:W-:Y:S02]  /*3ce0*/  IADD3 R6, P1, PT, R3, UR12, RZ ;  /* 0x0000000c03067c10 */ /* 0x001fe4000ff3e0ff */
[----:B------:R-:W-:-:S04]  /*3cf0*/  LOP3.LUT R3, RZ, R4, RZ, 0x33, !PT ;  /* 0x00000004ff037212 */ /* 0x000fc800078e33ff */
[----:B------:R-:W-:-:S07]  /*3d00*/  IADD3.X R5, PT, PT, R3, UR13, RZ, P1, !PT ;  /* 0x0000000d03057c10 */ /* 0x000fce0008ffe4ff */
.L_x_691:
[----:B------:R-:W-:Y:S05]  /*3d10*/  BSYNC.RECONVERGENT B0 ;  /* 0x0000000000007941 */ /* 0x000fea0003800200 */
.L_x_687:
        /* <DEDUP_REMOVED lines=14> */
.L_x_697:
[----:B------:R-:W-:Y:S05]  /*3e00*/  BSYNC.RECONVERGENT B1 ;  /* 0x0000000000017941 */ /* 0x000fea0003800200 */
.L_x_696:
[----:B-----5:R-:W-:-:S04]  /*3e10*/  IADD3 R6, P1, PT, R3, R4, RZ ;  /* 0x0000000403067210 */ /* 0x020fc80007f3e0ff */
[----:B------:R-:W-:Y:S01]  /*3e20*/  LEA.HI.X.SX32 R5, R3, R5, 0x1, P1 ;  /* 0x0000000503057211 */ /* 0x000fe200008f0eff */
[----:B------:R-:W-:Y:S08]  /*3e30*/  BRA `(.L_x_698) ;  /* 0x0000000000407947 */ /* 0x000ff00003800000 */
.L_x_695:
        /* <DEDUP_REMOVED lines=8> */
.L_x_700:
[----:B------:R-:W-:Y:S05]  /*3ec0*/  BSYNC.RECONVERGENT B1 ;  /* 0x0000000000017941 */ /* 0x000fea0003800200 */
.L_x_699:
[----:B------:R-:W0:Y:S01]  /*3ed0*/  LDCU.64 UR12, c[0x0][0x3c0] ;  /* 0x00007800ff0c77ac */ /* 0x000e220008000a00 */
[----:B------:R-:W-:-:S04]  /*3ee0*/  IADD3 R3, P1, PT, R6, R3, RZ ;  /* 0x0000000306037210 */ /* 0x000fc80007f3e0ff */
[----:B------:R-:W-:Y:S01]  /*3ef0*/  LOP3.LUT R3, RZ, R3, RZ, 0x33, !PT ;  /* 0x00000003ff037212 */ /* 0x000fe200078e33ff */
[----:B------:R-:W-:-:S03]  /*3f00*/  IMAD.X R4, RZ, RZ, R7, P1 ;  /* 0x000000ffff047224 */ /* 0x000fc600008e0607 */
[----:B0-----:R-:W-:Y:S02]  /*3f10*/  IADD3 R6, P1, PT, R3, UR12, RZ ;  /* 0x0000000c03067c10 */ /* 0x001fe4000ff3e0ff */
[----:B------:R-:W-:-:S04]  /*3f20*/  LOP3.LUT R3, RZ, R4, RZ, 0x33, !PT ;  /* 0x00000004ff037212 */ /* 0x000fc800078e33ff */
[----:B------:R-:W-:-:S07]  /*3f30*/  IADD3.X R5, PT, PT, R3, UR13, RZ, P1, !PT ;  /* 0x0000000d03057c10 */ /* 0x000fce0008ffe4ff */
.L_x_698:
[----:B------:R-:W-:Y:S05]  /*3f40*/  BSYNC.RECONVERGENT B0 ;  /* 0x0000000000007941 */ /* 0x000fea0003800200 */
.L_x_694:
[----:B------:R-:W0:Y:S01]  /*3f50*/  LDS R3, [R2+0xa180] ;  /* 0x00a1800002037984 */ /* 0x000e220000000800 */
[----:B------:R-:W-:Y:S01]  /*3f60*/  LEA R4, P1, R6, UR4, 0x2 ;  /* 0x0000000406047c11 */ /* 0x000fe2000f8210ff */
[----:B------:R-:W-:Y:S01]  /*3f70*/  VIADD R0, R0, 0x2ac0 ;  /* 0x00002ac000007836 */ /* 0x000fe20000000000 */
[----:B------:R-:W-:Y:S02]  /*3f80*/  BSSY.RECONVERGENT B0, `(.L_x_701) ;  /* 0x000001f000007945 */ /* 0x000fe40003800200 */
[----:B------:R-:W-:Y:S02]  /*3f90*/  LEA.HI.X R5, R6, UR5, R5, 0x2, P1 ;  /* 0x0000000506057c11 */ /* 0x000fe400088f1405 */
[----:B------:R-:W-:-:S03]  /*3fa0*/  ISETP.GE.AND P1, PT, R0, UR6, PT ;  /* 0x0000000600007c0c */ /* 0x000fc6000bf26270 */
[----:B0-----:R0:W-:Y:S10]  /*3fb0*/  STG.E desc[UR8][R4.64], R3 ;  /* 0x0000000304007986 */ /* 0x0011f4000c101908 */
[----:B------:R-:W-:Y:S05]  /*3fc0*/  @!P1 BRA `(.L_x_702) ;  /* 0x0000000000289947 */ /* 0x000fea0003800000 */
[----:B------:R-:W-:Y:S01]  /*3fd0*/  BSSY.RECONVERGENT B1, `(.L_x_703) ;  /* 0x0000006000017945 */ /* 0x000fe20003800200 */
[----:B0-----:R-:W-:Y:S01]  /*3fe0*/  VIADD R3, R0, -UR6 ;  /* 0x8000000600037c36 */ /* 0x001fe20008000000 */
[----:B------:R-:W-:Y:S02]  /*3ff0*/  CS2R R4, SRZ ;  /* 0x0000000000047805 */ /* 0x000fe4000001ff00 */
[----:B------:R-:W-:Y:S05]  /*4000*/  @P0 BRA `(.L_x_704) ;  /* 0x0000000000080947 */ /* 0x000fea0003800000 */
[----:B------:R-:W0:Y:S02]  /*4010*/  LDC.64 R4, c[0x0][0x3d0] ;  /* 0x0000f400ff047b82 */ /* 0x000e240000000a00 */
[----:B0-----:R-:W5:Y:S02]  /*4020*/  LDG.E.64 R4, desc[UR8][R4.64] ;  /* 0x0000000804047981 */ /* 0x001f64000c1e1b00 */
.L_x_704:
[----:B------:R-:W-:Y:S05]  /*4030*/  BSYNC.RECONVERGENT B1 ;  /* 0x0000000000017941 */ /* 0x000fea0003800200 */
.L_x_703:
[----:B-----5:R-:W-:-:S04]  /*4040*/  IADD3 R6, P0, PT, R3, R4, RZ ;  /* 0x0000000403067210 */ /* 0x020fc80007f1e0ff */
[----:B------:R-:W-:Y:S01]  /*4050*/  LEA.HI.X.SX32 R5, R3, R5, 0x1, P0 ;  /* 0x0000000503057211 */ /* 0x000fe200000f0eff */
[----:B------:R-:W-:Y:S08]  /*4060*/  BRA `(.L_x_705) ;  /* 0x0000000000407947 */ /* 0x000ff00003800000 */
.L_x_702:
        /* <DEDUP_REMOVED lines=8> */
.L_x_707:
[----:B------:R-:W-:Y:S05]  /*40f0*/  BSYNC.RECONVERGENT B1 ;  /* 0x0000000000017941 */ /* 0x000fea0003800200 */
.L_x_706:
[----:B------:R-:W0:Y:S01]  /*4100*/  LDCU.64 UR12, c[0x0][0x3c0] ;  /* 0x00007800ff0c77ac */ /* 0x000e220008000a00 */
[----:B------:R-:W-:-:S04]  /*4110*/  IADD3 R0, P0, PT, R0, R3, RZ ;  /* 0x0000000300007210 */ /* 0x000fc80007f1e0ff */
[----:B------:R-:W-:Y:S01]  /*4120*/  LOP3.LUT R0, RZ, R0, RZ, 0x33, !PT ;  /* 0x00000000ff007212 */ /* 0x000fe200078e33ff */
[----:B------:R-:W-:-:S03]  /*4130*/  IMAD.X R3, RZ, RZ, R6, P0 ;  /* 0x000000ffff037224 */ /* 0x000fc600000e0606 */
[----:B0-----:R-:W-:Y:S02]  /*4140*/  IADD3 R6, P0, PT, R0, UR12, RZ ;  /* 0x0000000c00067c10 */ /* 0x001fe4000ff1e0ff */
[----:B------:R-:W-:-:S04]  /*4150*/  LOP3.LUT R0, RZ, R3, RZ, 0x33, !PT ;  /* 0x00000003ff007212 */ /* 0x000fc800078e33ff */
[----:B------:R-:W-:-:S07]  /*4160*/  IADD3.X R5, PT, PT, R0, UR13, RZ, P0, !PT ;  /* 0x0000000d00057c10 */ /* 0x000fce00087fe4ff */
.L_x_705:
[----:B------:R-:W-:Y:S05]  /*4170*/  BSYNC.RECONVERGENT B0 ;  /* 0x0000000000007941 */ /* 0x000fea0003800200 */
.L_x_701:
[----:B------:R-:W0:Y:S01]  /*4180*/  LDS R3, [R2+0xab00] ;  /* 0x00ab000002037984 */ /* 0x000e220000000800 */
[----:B------:R-:W-:-:S04]  /*4190*/  LEA R4, P0, R6, UR4, 0x2 ;  /* 0x0000000406047c11 */ /* 0x000fc8000f8010ff */
[----:B------:R-:W-:-:S05]  /*41a0*/  LEA.HI.X R5, R6, UR5, R5, 0x2, P0 ;  /* 0x0000000506057c11 */ /* 0x000fca00080f1405 */
[----:B0-----:R-:W-:Y:S01]  /*41b0*/  STG.E desc[UR8][R4.64], R3 ;  /* 0x0000000304007986 */ /* 0x001fe2000c101908 */
[----:B------:R-:W-:Y:S05]  /*41c0*/  EXIT ;  /* 0x000000000000794d */ /* 0x000fea0003800000 */
.L_x_576:
[----:B------:R-:W0:Y:S01]  /*41d0*/  S2R R0, SR_TID.X ;  /* 0x0000000000007919 */ /* 0x000e220000002100 */
[----:B------:R-:W1:Y:S01]  /*41e0*/  LDC.64 R2, c[0x0][0x3c8] ;  /* 0x0000f200ff027b82 */ /* 0x000e620000000a00 */
[----:B------:R-:W2:Y:S01]  /*41f0*/  LDCU.U8 UR4, c[0x0][0x3b8] ;  /* 0x00007700ff0477ac */ /* 0x000ea20008000000 */
[----:B------:R-:W3:Y:S01]  /*4200*/  LDCU.64 UR6, c[0x0][0x380] ;  /* 0x00007000ff0677ac */ /* 0x000ee20008000a00 */
[----:B--2---:R-:W-:Y:S01]  /*4210*/  ISETP.NE.AND P0, PT, RZ, UR4, PT ;  /* 0x00000004ff007c0c */ /* 0x004fe2000bf05270 */
[----:B------:R-:W-:-:S03]  /*4220*/  USHF.R.S32.HI UR4, URZ, 0x1f, UR5 ;  /* 0x0000001fff047899 */ /* 0x000fc60008011405 */
[----:B-1----:R-:W-:Y:S02]  /*4230*/  SEL R2, R2, RZ, !P0 ;  /* 0x000000ff02027207 */ /* 0x002fe40004000000 */
[----:B------:R-:W-:Y:S02]  /*4240*/  SEL R3, R3, RZ, !P0 ;  /* 0x000000ff03037207 */ /* 0x000fe40004000000 */
[C---:B0-----:R-:W-:Y:S02]  /*4250*/  LOP3.LUT R4, R0.reuse, 0x1f, RZ, 0xc0, !PT ;  /* 0x0000001f00047812 */ /* 0x041fe400078ec0ff */
[----:B------:R-:W-:-:S05]  /*4260*/  LOP3.LUT R5, R0, 0x3e0, RZ, 0xc0, !PT ;  /* 0x000003e000057812 */ /* 0x000fca00078ec0ff */
[----:B------:R-:W-:-:S05]  /*4270*/  IMAD R5, R5, 0x13, R4 ;  /* 0x0000001305057824 */ /* 0x000fca00078e0204 */
[----:B------:R-:W-:-:S04]  /*4280*/  IADD3 R4, P1, P2, R5, UR5, R2 ;  /* 0x0000000505047c10 */ /* 0x000fc8000fa3e002 */
[----:B------:R-:W-:Y:S02]  /*4290*/  IADD3.X R3, PT, PT, RZ, UR4, R3, P1, P2 ;  /* 0x00000004ff037c10 */ /* 0x000fe40008fe4403 */
        /* <DEDUP_REMOVED lines=25> */
[----:B0-----:R-:W-:-:S02]  /*4430*/  ULEA UR4, UR6, UR4, 0x18 ;  /* 0x0000000406047291 */ /* 0x001fc4000f8ec0ff */
[----:B-1----:R-:W-:Y:S01]  /*4440*/  IMAD R23, R68, 0x260, R67 ;  /* 0x0000026044177824 */ /* 0x002fe200078e0243 */
[C---:B------:R-:W-:Y:S02]  /*4450*/  ISETP.NE.AND P1, PT, R67.reuse, 0x1f, PT ;  /* 0x0000001f4300780c */ /* 0x040fe40003f25270 */
[----:B------:R-:W-:Y:S02]  /*4460*/  ISETP.NE.AND P2, PT, R67, RZ, PT ;  /* 0x000000ff4300720c */ /* 0x000fe40003f45270 */
[----:B------:R-:W-:-:S05]  /*4470*/  LEA R23, R23, UR4, 0x2 ;  /* 0x0000000417177c11 */ /* 0x000fca000f8e10ff */
[----:B------:R-:W-:-:S04]  /*4480*/  IMAD R24, R67, 0x48, R23 ;  /* 0x0000004843187824 */ /* 0x000fc800078e0217 */
[----:B------:R-:W-:Y:S01]  /*4490*/  @!P1 LEA R71, R68, UR4, 0x2 ;  /* 0x0000000444479c11 */ /* 0x000fe2000f8e10ff */
[----:B--2---:R-:W-:Y:S04]  /*44a0*/  STS [R23], R4 ;  /* 0x0000000417007388 */ /* 0x004fe80000000800 */
[----:B---3--:R-:W-:Y:S04]  /*44b0*/  STS [R23+0x80], R5 ;  /* 0x0000800517007388 */ /* 0x008fe80000000800 */
[----:B----4-:R-:W-:Y:S04]  /*44c0*/  STS [R23+0x100], R6 ;  /* 0x0001000617007388 */ /* 0x010fe80000000800 */
        /* <DEDUP_REMOVED lines=35> */
[C---:B---3--:R-:W-:Y:S01]  /*4700*/  LOP3.LUT R15, R63.reuse, 0x1, RZ, 0xc, !PT ;  /* 0x000000013f0f7812 */ /* 0x048fe200078e0cff */
[----:B------:R-:W-:Y:S01]  /*4710*/  IMAD.IADD R16, R12, 0x1, R13 ;  /* 0x000000010c107824 */ /* 0x000fe200078e020d */
[----:B------:R-:W-:Y:S01]  /*4720*/  LOP3.LUT R80, R63, 0x1, RZ, 0xc0, !PT ;  /* 0x000000013f507812 */ /* 0x000fe200078ec0ff */
[----:B------:R-:W3:Y:S01]  /*4730*/  LDS R17, [R24+0x38] ;  /* 0x0000380018117984 */ /* 0x000ee20000000800 */
[C---:B----4-:R-:W-:Y:S01]  /*4740*/  LOP3.LUT R18, R2.reuse, 0x1, RZ, 0xc, !PT ;  /* 0x0000000102127812 */ /* 0x050fe200078e0cff */
[----:B------:R-:W-:Y:S01]  /*4750*/  IMAD.IADD R19, R15, 0x1, R16 ;  /* 0x000000010f137824 */ /* 0x000fe200078e0210 */
[----:B------:R-:W-:Y:S01]  /*4760*/  LOP3.LUT R79, R2, 0x1, RZ, 0xc0, !PT ;  /* 0x00000001024f7812 */ /* 0x000fe200078ec0ff */
[----:B------:R-:W4:Y:S01]  /*4770*/  LDS R32, [R24+0x3c] ;  /* 0x00003c0018207984 */ /* 0x000f220000000800 */
[----:B-----5:R-:W-:Y:S01]  /*4780*/  LOP3.LUT R33, R3, 0x1, RZ, 0xc, !PT ;  /* 0x0000000103217812 */ /* 0x020fe200078e0cff */
[----:B------:R-:W-:-:S02]  /*4790*/  IMAD.IADD R34, R18, 0x1, R19 ;  /* 0x0000000112227824 */ /* 0x000fc400078e0213 */
[----:B------:R-:W5:Y:S01]  /*47a0*/  LDS R35, [R24+0x40] ;  /* 0x0000400018237984 */ /* 0x000f620000000800 */
[----:B------:R-:W-:Y:S01]  /*47b0*/  LOP3.LUT R36, R4, 0x1, RZ, 0xc, !PT ;  /* 0x0000000104247812 */ /* 0x000fe200078e0cff */
[----:B------:R-:W-:Y:S02]  /*47c0*/  IMAD.IADD R37, R33, 0x1, R34 ;  /* 0x0000000121257824 */ /* 0x000fe400078e0222 */
[----:B------:R-:W5:Y:S01]  /*47d0*/  LDS R38, [R24+0x44] ;  /* 0x0000440018267984 */ /* 0x000f620000000800 */
[----:B------:R-:W-:Y:S01]  /*47e0*/  LOP3.LUT R39, R5, 0x1, RZ, 0xc, !PT ;  /* 0x0000000105277812 */ /* 0x000fe200078e0cff */
[----:B------:R-:W-:Y:S02]  /*47f0*/  IMAD.IADD R40, R36, 0x1, R37 ;  /* 0x0000000124287824 */ /* 0x000fe400078e0225 */
        /* <DEDUP_REMOVED lines=13> */
[----:B------:R-:W-:Y:S02]  /*48d0*/  LOP3.LUT R72, R14, 0x1, RZ, 0xc0, !PT ;  /* 0x000000010e487812 */ /* 0x000fe400078ec0ff */
[C---:B---3--:R-:W-:Y:S01]  /*48e0*/  LOP3.LUT R54, R17.reuse, 0x1, RZ, 0xc, !PT ;  /* 0x0000000111367812 */ /* 0x048fe200078e0cff */
[----:B------:R-:W-:Y:S01]  /*48f0*/  IMAD.IADD R55, R52, 0x1, R53 ;  /* 0x0000000134377824 */ /* 0x000fe200078e0235 */
[----:B------:R-:W-:Y:S02]  /*4900*/  LOP3.LUT R73, R17, 0x1, RZ, 0xc0, !PT ;  /* 0x0000000111497812 */ /* 0x000fe400078ec0ff */
[----:B----4-:R-:W-:Y:S01]  /*4910*/  LOP3.LUT R56, R32, 0x1, RZ, 0xc, !PT ;  /* 0x0000000120387812 */ /* 0x010fe200078e0cff */
[----:B------:R-:W-:Y:S01]  /*4920*/  IMAD.IADD R57, R54, 0x1, R55 ;  /* 0x0000000136397824 */ /* 0x000fe200078e0237 */
[----:B------:R-:W-:Y:S02]  /*4930*/  LOP3.LUT R74, R32, 0x1, RZ, 0xc0, !PT ;  /* 0x00000001204a7812 */ /* 0x000fe400078ec0ff */
[C---:B-----5:R-:W-:Y:S01]  /*4940*/  LOP3.LUT R58, R35.reuse, 0x1, RZ, 0xc, !PT ;  /* 0x00000001233a7812 */ /* 0x060fe200078e0cff */
[----:B------:R-:W-:Y:S01]  /*4950*/  IMAD.IADD R59, R56, 0x1, R57 ;  /* 0x00000001383b7824 */ /* 0x000fe200078e0239 */
[----:B------:R-:W-:-:S02]  /*4960*/  LOP3.LUT R75, R35, 0x1, RZ, 0xc0, !PT ;  /* 0x00000001234b7812 */ /* 0x000fc400078ec0ff */
[----:B------:R-:W-:Y:S01]  /*4970*/  LOP3.LUT R60, R38, 0x1, RZ, 0xc, !PT ;  /* 0x00000001263c7812 */ /* 0x000fe200078e0cff */
[----:B------:R-:W-:Y:S01]  /*4980*/  IMAD.IADD R61, R58, 0x1, R59 ;  /* 0x000000013a3d7824 */ /* 0x000fe200078e023b */
[----:B------:R-:W-:Y:S02]  /*4990*/  LOP3.LUT R76, R38, 0x1, RZ, 0xc0, !PT ;  /* 0x00000001264c7812 */ /* 0x000fe400078ec0ff */
[C---:B------:R-:W-:Y:S01]  /*49a0*/  LOP3.LUT R69, R41.reuse, 0x1, RZ, 0xc, !PT ;  /* 0x0000000129457812 */ /* 0x040fe200078e0cff */
[----:B------:R-:W-:Y:S01]  /*49b0*/  IMAD.IADD R62, R60, 0x1, R61 ;  /* 0x000000013c3e7824 */ /* 0x000fe200078e023d */
[----:B------:R-:W-:-:S03]  /*49c0*/  LOP3.LUT R77, R41, 0x1, RZ, 0xc0, !PT ;  /* 0x00000001294d7812 */ /* 0x000fc600078ec0ff */
        /* <DEDUP_REMOVED lines=12> */
[----:B------:R-:W-:-:S04]  /*4a90*/  ISETP.NE.AND P0, PT, R68, 0x2, PT ;  /* 0x000000024400780c */ /* 0x000fc80003f05270 */
[----:B------:R-:W-:Y:S01]  /*4aa0*/  @!P1 STS [R71], R70 ;  /* 0x0000004647009388 */ /* 0x000fe20000000800 */
        /* <DEDUP_REMOVED lines=33> */
[----:B------:R-:W-:-:S04]  /*4cc0*/  ISETP.NE.AND P0, PT, R68, 0xa, PT ;  /* 0x0000000a4400780c */ /* 0x000fc80003f05270 */
[----:B------:R-:W-:Y:S01]  /*4cd0*/  SEL R71, R25, R71, !P0 ;  /* 0x0000004719477207 */ /* 0x000fe20004000000 */
[----:B------:R-:W-:Y:S01]  /*4ce0*/  IMAD.IADD R25, R70, 0x1, -R69 ;  /* 0x0000000146197824 */ /* 0x000fe200078e0a45 */
[----:B------:R-:W-:Y:S02]  /*4cf0*/  ISETP.NE.AND P0, PT, R68, 0xb, PT ;  /* 0x0000000b4400780c */ /* 0x000fe40003f05270 */
[----:B------:R-:W-:Y:S02]  /*4d00*/  LOP3.LUT R69, R8, 0x1, RZ, 0xc0, !PT ;  /* 0x0000000108457812 */ /* 0x000fe400078ec0ff */
[----:B------:R-:W-:Y:S02]  /*4d10*/  SEL R71, R26, R71, !P0 ;  /* 0x000000471a477207 */ /* 0x000fe40004000000 */
[----:B------:R-:W-:Y:S01]  /*4d20*/  ISETP.NE.AND P0, PT, R68, 0xc, PT ;  /* 0x0000000c4400780c */ /* 0x000fe20003f05270 */
[----:B0-----:R-:W-:Y:S01]  /*4d30*/  IMAD.IADD R28, R27, 0x1, R28 ;  /* 0x000000011b1c7824 */ /* 0x001fe200078e021c */
[----:B------:R-:W-:-:S02]  /*4d40*/  LOP3.LUT R70, R9, 0x1, RZ, 0xc0, !PT ;  /* 0x0000000109467812 */ /* 0x000fc400078ec0ff */
[----:B------:R-:W-:Y:S01]  /*4d50*/  SEL R71, R27, R71, !P0 ;  /* 0x000000471b477207 */ /* 0x000fe20004000000 */
[----:B------:R-:W-:Y:S01]  /*4d60*/  IMAD.IADD R29, R29, 0x1, R28 ;  /* 0x000000011d1d7824 */ /* 0x000fe200078e021c */
[----:B------:R-:W-:-:S03]  /*4d70*/  ISETP.NE.AND P0, PT, R68, 0xd, PT ;  /* 0x0000000d4400780c */ /* 0x000fc60003f05270 */
[----:B------:R-:W-:Y:S01]  /*4d80*/  IMAD.IADD R30, R30, 0x1, R29 ;  /* 0x000000011e1e7824 */ /* 0x000fe200078e021d */
[----:B------:R-:W-:Y:S02]  /*4d90*/  SEL R71, R28, R71, !P0 ;  /* 0x000000471c477207 */ /* 0x000fe40004000000 */
[C---:B------:R-:W-:Y:S01]  /*4da0*/  ISETP.NE.AND P0, PT, R68.reuse, 0xe, PT ;  /* 0x0000000e4400780c */ /* 0x040fe20003f05270 */
[----:B------:R-:W-:Y:S01]  /*4db0*/  IMAD.IADD R31, R31, 0x1, R30 ;  /* 0x000000011f1f7824 */ /* 0x000fe200078e021e */
[----:B------:R-:W-:Y:S02]  /*4dc0*/  LOP3.LUT R28, R3, 0x1, RZ, 0xc0, !PT ;  /* 0x00000001031c7812 */ /* 0x000fe400078ec0ff */
[----:B------:R-:W-:Y:S02]  /*4dd0*/  SEL R71, R29, R71, !P0 ;  /* 0x000000471d477207 */ /* 0x000fe40004000000 */
[----:B------:R-:W-:Y:S01]  /*4de0*/  ISETP.NE.AND P0, PT, R68, 0xf, PT ;  /* 0x0000000f4400780c */ /* 0x000fe20003f05270 */
[----:B-1----:R-:W-:Y:S01]  /*4df0*/  IMAD.IADD R20, R31, 0x1, R20 ;  /* 0x000000011f147824 */ /* 0x002fe200078e0214 */
[----:B------:R-:W-:-:S02]  /*4e00*/  LOP3.LUT R29, R4, 0x1, RZ, 0xc0, !PT ;  /* 0x00000001041d7812 */ /* 0x000fc400078ec0ff */
[----:B------:R-:W-:Y:S01]  /*4e10*/  SEL R71, R30, R71, !P0 ;  /* 0x000000471e477207 */ /* 0x000fe20004000000 */
[----:B------:R-:W-:Y:S01]  /*4e20*/  IMAD.IADD R21, R21, 0x1, R20 ;  /* 0x0000000115157824 */ /* 0x000fe200078e0214 */
[----:B------:R-:W-:Y:S02]  /*4e30*/  ISETP.NE.AND P0, PT, R68, 0x10, PT ;  /* 0x000000104400780c */ /* 0x000fe40003f05270 */
[----:B------:R-:W-:Y:S01]  /*4e40*/  LOP3.LUT R30, R5, 0x1, RZ, 0xc0, !PT ;  /* 0x00000001051e7812 */ /* 0x000fe200078ec0ff */
[----:B------:R-:W-:Y:S01]  /*4e50*/  IMAD.IADD R23, R22, 0x1, R21 ;  /* 0x0000000116177824 */ /* 0x000fe200078e0215 */
[----:B------:R-:W-:Y:S02]  /*4e60*/  SEL R71, R31, R71, !P0 ;  /* 0x000000471f477207 */ /* 0x000fe40004000000 */
[----:B------:R-:W-:Y:S02]  /*4e70*/  ISETP.NE.AND P0, PT, R68, 0x12, PT ;  /* 0x000000124400780c */ /* 0x000fe40003f05270 */
[----:B------:R-:W-:-:S02]  /*4e80*/  SEL R71, R20, R71, !P1 ;  /* 0x0000004714477207 */ /* 0x000fc40004800000 */
[----:B------:R-:W-:Y:S02]  /*4e90*/  SEL R20, R25, RZ, P2 ;  /* 0x000000ff19147207 */ /* 0x000fe40001000000 */
[----:B------:R-:W-:Y:S02]  /*4ea0*/  SEL R71, R21, R71, !P0 ;  /* 0x0000004715477207 */ /* 0x000fe40004000000 */
[C---:B------:R-:W-:Y:S02]  /*4eb0*/  ISETP.GT.U32.AND P0, PT, R0.reuse, 0x1f, PT ;  /* 0x0000001f0000780c */ /* 0x040fe40003f04070 */
[----:B------:R-:W-:Y:S01]  /*4ec0*/  ISETP.GE.U32.AND P1, PT, R0, 0x20, PT ;  /* 0x000000200000780c */ /* 0x000fe20003f26070 */
[----:B------:R-:W-:Y:S01]  /*4ed0*/  IMAD.IADD R20, R71, 0x1, R20 ;  /* 0x0000000147147824 */ /* 0x000fe200078e0214 */
[----:B------:R-:W-:Y:S02]  /*4ee0*/  LOP3.LUT R31, R6, 0x1, RZ, 0xc0, !PT ;  /* 0x00000001061f7812 */ /* 0x000fe400078ec0ff */
[----:B------:R-:W-:-:S02]  /*4ef0*/  LOP3.LUT R68, R7, 0x1, RZ, 0xc0, !PT ;  /* 0x0000000107447812 */ /* 0x000fc400078ec0ff */
[----:B------:R-:W-:Y:S02]  /*4f00*/  LOP3.LUT R71, R11, 0x1, RZ, 0xc0, !PT ;  /* 0x000000010b477812 */ /* 0x000fe400078ec0ff */
[----:B------:R-:W-:-:S03]  /*4f10*/  SEL R78, R25, R20, !P1 ;  /* 0x00000014194e7207 */ /* 0x000fc60004800000 */
[----:B------:R-:W-:Y:S05]  /*4f20*/  @P0 BRA `(.L_x_708) ;  /* 0x0000000800a80947 */ /* 0x000fea0003800000 */
        /* <DEDUP_REMOVED lines=15> */
.L_x_1137:
[----:B------:R-:W-:Y:S05]  /*5020*/  @!P0 BRA `(.L_x_710) ;  /* 0x0000000000748947 */ /* 0x000fea0003800000 */
[----:B------:R-:W-:-:S07]  /*5030*/  IMAD.MOV.U32 R26, RZ, RZ, 0x3ae ;  /* 0x000003aeff1a7424 */ /* 0x000fce00078e00ff */
.L_x_712:
[----:B------:R-:W-:Y:S02]  /*5040*/  VIADD R27, R26, 0x1 ;  /* 0x000000011a1b7836 */ /* 0x000fe40000000000 */
[----:B------:R-:W-:Y:S02]  /*5050*/  IMAD R84, R84, 0x41a7, RZ ;  /* 0x000041a754547824 */ /* 0x000fe400078e02ff */
[----:B------:R-:W0:Y:S01]  /*5060*/  I2F.U32.RP R22, R27 ;  /* 0x0000001b00167306 */ /* 0x000e220000209000 */
[----:B------:R-:W-:Y:S01]  /*5070*/  IMAD.MOV R83, RZ, RZ, -R27 ;  /* 0x000000ffff537224 */ /* 0x000fe200078e0a1b */
[----:B------:R-:W-:Y:S02]  /*5080*/  ISETP.NE.U32.AND P2, PT, R27, RZ, PT ;  /* 0x000000ff1b00720c */ /* 0x000fe40003f45070 */
[----:B------:R-:W-:-:S04]  /*5090*/  LOP3.LUT R84, R84, 0x7fffffff, RZ, 0xc0, !PT ;  /* 0x7fffffff54547812 */ /* 0x000fc800078ec0ff */
        /* <DEDUP_REMOVED lines=13> */
[----:B------:R-:W-:-:S04]  /*5170*/  @!P2 LOP3.LUT R22, RZ, R27, RZ, 0x33, !PT ;  /* 0x0000001bff16a212 */ /* 0x000fc800078e33ff */
[----:B------:R-:W-:Y:S05]  /*5180*/  NANOSLEEP R22 ;  /* 0x000000160000735d */ /* 0x000fea0003800000 */
[----:B------:R-:W2:Y:S01]  /*5190*/  LD.E.64.STRONG.GPU R20, desc[UR8][R24.64+0x100] ;  /* 0x0001000818147980 */ /* 0x000ea2000c10fb00 */
[----:B------:R-:W-:Y:S01]  /*51a0*/  UMOV UR6, 0xffffffff ;  /* 0xffffffff00067882 */ /* 0x000fe20000000000 */
[----:B------:R-:W-:Y:S02]  /*51b0*/  SHF.R.U32.HI R26, RZ, 0x1, R26 ;  /* 0x00000001ff1a7819 */ /* 0x000fe4000001161a */
[----:B--2---:R-:W-:Y:S01]  /*51c0*/  ISETP.NE.AND P0, PT, R20, 0x63, PT ;  /* 0x000000631400780c */ /* 0x004fe20003f05270 */
[----:B------:R-:W-:-:S12]  /*51d0*/  BRA.DIV UR6, `(.L_x_711) ;  /* 0x000000da06ac7947 */ /* 0x000fd8000b800000 */
[----:B------:R-:W-:-:S13]  /*51e0*/  VOTE.ANY P0, !P0 ;  /* 0x0000000000ff7806 */ /* 0x000fda0004000100 */
.L_x_1140:
[----:B------:R-:W-:Y:S05]  /*51f0*/  @P0 BRA `(.L_x_712) ;  /* 0xfffffffc00900947 */ /* 0x000fea000383ffff */
.L_x_710:
[----:B------:R-:W-:Y:S01]  /*5200*/  UMOV UR6, 0xffffffff ;  /* 0xffffffff00067882 */ /* 0x000fe20000000000 */
[----:B------:R-:W-:Y:S02]  /*5210*/  ISETP.NE.AND P2, PT, R20, 0x65, PT ;  /* 0x000000651400780c */ /* 0x000fe40003f45270 */
[----:B------:R-:W-:Y:S11]  /*5220*/  BRA.DIV UR6, `(.L_x_713) ;  /* 0x000000da06b87947 */ /* 0x000ff6000b800000 */
[----:B------:R-:W0:Y:S01]  /*5230*/  S2R R82, SR_GEMASK ;  /* 0x0000000000527919 */ /* 0x000e220000003c00 */
[----:B------:R-:W-:Y:S01]  /*5240*/  VOTE.ANY R22, PT, !P2 ;  /* 0x0000000000167806 */ /* 0x000fe200050e0100 */
[C---:B------:R-:W-:Y:S02]  /*5250*/  VIADD R87, R67.reuse, 0x2 ;  /* 0x0000000243577836 */ /* 0x040fe40000000000 */
        /* <DEDUP_REMOVED lines=10> */
[----:B------:R-:W-:Y:S02]  /*5300*/  ISETP.GT.AND P2, PT, R88, R86, PT ;  /* 0x000000565800720c */ /* 0x000fe40003f44270 */
[----:B0-----:R-:W-:Y:S02]  /*5310*/  IADD3 R92, P3, PT, R24, 0x100, RZ ;  /* 0x00000100185c7810 */ /* 0x001fe40007f7e0ff */
[----:B-1----:R-:W-:-:S02]  /*5320*/  SEL R26, R26, RZ, !P0 ;  /* 0x000000ff1a1a7207 */ /* 0x002fc40004000000 */
        /* <DEDUP_REMOVED lines=19> */
.L_x_1149:
[----:B------:R-:W-:Y:S05]  /*5460*/  @!P0 BRA `(.L_x_714) ;  /* 0x00000004001c8947 */ /* 0x000fea0003800000 */
[----:B------:R-:W-:-:S07]  /*5470*/  IMAD.MOV.U32 R27, RZ, RZ, 0x3ae ;  /* 0x000003aeff1b7424 */ /* 0x000fce00078e00ff */
.L_x_720:
        /* <DEDUP_REMOVED lines=8> */
.L_x_1152:
[----:B------:R-:W-:Y:S05]  /*5500*/  @!P0 BRA `(.L_x_716) ;  /* 0x0000000000748947 */ /* 0x000fea0003800000 */
[----:B------:R-:W-:-:S07]  /*5510*/  IMAD.MOV.U32 R26, RZ, RZ, R27 ;  /* 0x000000ffff1a7224 */ /* 0x000fce00078e001b */
.L_x_718:
[----:B------:R-:W-:Y:S02]  /*5520*/  VIADD R89, R26, 0x1 ;  /* 0x000000011a597836 */ /* 0x000fe40000000000 */
[----:B------:R-:W-:Y:S02]  /*5530*/  IMAD R84, R84, 0x41a7, RZ ;  /* 0x000041a754547824 */ /* 0x000fe400078e02ff */
[----:B------:R-:W0:Y:S01]  /*5540*/  I2F.U32.RP R22, R89 ;  /* 0x0000005900167306 */ /* 0x000e220000209000 */
[----:B------:R-:W-:Y:S02]  /*5550*/  ISETP.NE.U32.AND P2, PT, R89, RZ, PT ;  /* 0x000000ff5900720c */ /* 0x000fe40003f45070 */
[----:B------:R-:W-:-:S05]  /*5560*/  LOP3.LUT R84, R84, 0x7fffffff, RZ, 0xc0, !PT ;  /* 0x7fffffff54547812 */ /* 0x000fca00078ec0ff */
[----:B0-----:R-:W0:Y:S02]  /*5570*/  MUFU.RCP R22, R22 ;  /* 0x0000001600167308 */ /* 0x001e240000001000 */
[----:B0-----:R-:W-:-:S06]  /*5580*/  VIADD R20, R22, 0xffffffe ;  /* 0x0ffffffe16147836 */ /* 0x001fcc0000000000 */
[----:B------:R0:W1:Y:S02]  /*5590*/  F2I.FTZ.U32.TRUNC.NTZ R21, R20 ;  /* 0x0000001400157305 */ /* 0x000064000021f000 */
[----:B0-----:R-:W-:-:S04]  /*55a0*/  IMAD.MOV R20, RZ, RZ, -R89 ;  /* 0x000000ffff147224 */ /* 0x001fc800078e0a59 */
[----:B-1----:R-:W-:Y:S02]  /*55b0*/  IMAD R22, R20, R21, RZ ;  /* 0x0000001514167224 */ /* 0x002fe400078e02ff */
[----:B------:R-:W-:-:S04]  /*55c0*/  IMAD.MOV.U32 R20, RZ, RZ, RZ ;  /* 0x000000ffff147224 */ /* 0x000fc800078e00ff */
        /* <DEDUP_REMOVED lines=16> */
.L_x_1155:
[----:B------:R-:W-:Y:S05]  /*56d0*/  @P0 BRA `(.L_x_718) ;  /* 0xfffffffc00900947 */ /* 0x000fea000383ffff */
.L_x_716:
        /* <DEDUP_REMOVED lines=31> */
.L_x_1164:
[----:B------:R-:W-:Y:S05]  /*58d0*/  @P0 BRA `(.L_x_720) ;  /* 0xfffffff800e80947 */ /* 0x000fea000383ffff */
.L_x_714:
[----:B------:R-:W-:Y:S01]  /*58e0*/  ISETP.NE.AND P0, PT, R67, RZ, PT ;  /* 0x000000ff4300720c */ /* 0x000fe20003f05270 */
[----:B------:R-:W0:Y:S01]  /*58f0*/  @!P1 S2R R21, SR_CgaCtaId ;  /* 0x0000000000159919 */ /* 0x000e220000008800 */
[----:B------:R-:W-:Y:S01]  /*5900*/  @!P1 MOV R20, 0x400 ;  /* 0x0000040000149802 */ /* 0x000fe20000000f00 */
[----:B------:R-:W-:Y:S02]  /*5910*/  @!P1 IMAD.IADD R23, R23, 0x1, R86 ;  /* 0x0000000117179824 */ /* 0x000fe400078e0256 */
[----:B------:R-:W-:-:S05]  /*5920*/  @!P1 IMAD.MOV.U32 R22, RZ, RZ, 0x65 ;  /* 0x00000065ff169424 */ /* 0x000fca00078e00ff */
[----:B------:R1:W-:Y:S03]  /*5930*/  @!P1 ST.E.64.STRONG.GPU desc[UR8][R90.64+0x100], R22 ;  /* 0x000100165a009985 */ /* 0x0003e6000c10fb08 */
[----:B------:R-:W-:Y:S01]  /*5940*/  @!P0 MOV R24, 0x400 ;  /* 0x0000040000188802 */ /* 0x000fe20000000f00 */
[----:B------:R-:W2:Y:S01]  /*5950*/  @!P0 S2R R25, SR_CgaCtaId ;  /* 0x0000000000198919 */ /* 0x000ea20000008800 */
[----:B0-----:R-:W-:Y:S01]  /*5960*/  @!P1 LEA R21, R21, R20, 0x18 ;  /* 0x0000001415159211 */ /* 0x001fe200078ec0ff */
[----:B------:R-:W-:Y:S02]  /*5970*/  IMAD.MOV.U32 R20, RZ, RZ, R78 ;  /* 0x000000ffff147224 */ /* 0x000fe400078e004e */
[----:B------:R-:W-:Y:S02]  /*5980*/  @!P0 IMAD.MOV.U32 R20, RZ, RZ, R86 ;  /* 0x000000ffff148224 */ /* 0x000fe400078e0056 */
[----:B------:R1:W-:Y:S04]  /*5990*/  @!P1 STS [R21+0x88], R23 ;  /* 0x0000881715009388 */ /* 0x0003e80000000800 */
[----:B------:R1:W-:Y:S01]  /*59a0*/  @!P1 STS [R21+0x84], R86 ;  /* 0x0000845615009388 */ /* 0x0003e20000000800 */
[----:B--2---:R-:W-:-:S05]  /*59b0*/  @!P0 LEA R25, R25, R24, 0x18 ;  /* 0x0000001819198211 */ /* 0x004fca00078ec0ff */
[----:B------:R1:W-:Y:S02]  /*59c0*/  @!P0 STS [R25+0x60], R86 ;  /* 0x0000605619008388 */ /* 0x0003e40000000800 */
.L_x_708:
[----:B------:R-:W-:Y:S05]  /*59d0*/  WARPSYNC.ALL ;  /* 0x0000000000007948 */ /* 0x000fea0003800000 */
[C---:B-1----:R-:W-:Y:S02]  /*59e0*/  LOP3.LUT R22, R66.reuse, 0x1, RZ, 0xc0, !PT ;  /* 0x0000000142167812 */ /* 0x042fe400078ec0ff */
[----:B------:R-:W-:Y:S02]  /*59f0*/  LOP3.LUT R24, R66, 0x1, RZ, 0xc, !PT ;  /* 0x0000000142187812 */ /* 0x000fe400078e0cff */
[----:B------:R-:W-:Y:S02]  /*5a00*/  LOP3.LUT R23, R65, 0x1, RZ, 0xc0, !PT ;  /* 0x0000000141177812 */ /* 0x000fe400078ec0ff */
[----:B------:R-:W-:Y:S01]  /*5a10*/  LOP3.LUT R25, R64, 0x1, RZ, 0xc0, !PT ;  /* 0x0000000140197812 */ /* 0x000fe200078ec0ff */
[----:B------:R-:W0:Y:S08]  /*5a20*/  S2UR UR6, SR_CgaCtaId ;  /* 0x00000000000679c3 */ /* 0x000e300000008800 */
[----:B------:R-:W-:Y:S01]  /*5a30*/  BAR.SYNC.DEFER_BLOCKING 0x0 ;  /* 0x0000000000007b1d */ /* 0x000fe20000010000 */
[----:B------:R-:W-:-:S02]  /*5a40*/  ISETP.NE.AND P0, PT, R0, RZ, PT ;  /* 0x000000ff0000720c */ /* 0x000fc40003f05270 */
[----:B------:R-:W-:Y:S02]  /*5a50*/  ISETP.NE.AND P2, PT, R23, RZ, PT ;  /* 0x000000ff1700720c */ /* 0x000fe40003f45270 */
[----:B------:R-:W-:Y:S01]  /*5a60*/  ISETP.NE.AND P1, PT, R22, RZ, PT ;  /* 0x000000ff1600720c */ /* 0x000fe20003f25270 */
[----:B------:R-:W-:Y:S01]  /*5a70*/  UMOV UR4, 0x400 ;  /* 0x0000040000047882 */ /* 0x000fe20000000000 */
[----:B------:R-:W-:Y:S01]  /*5a80*/  ISETP.NE.AND P3, PT, R25, RZ, PT ;  /* 0x000000ff1900720c */ /* 0x000fe20003f65270 */
[----:B------:R-:W1:Y:S01]  /*5a90*/  LDCU.U8 UR12, c[0x0][0x3b8] ;  /* 0x00007700ff0c77ac */ /* 0x000e620008000000 */
[----:B------:R-:W-:Y:S01]  /*5aa0*/  ISETP.NE.AND P4, PT, R80, RZ, PT ;  /* 0x000000ff5000720c */ /* 0x000fe20003f85270 */
[----:B------:R-:W-:Y:S01]  /*5ab0*/  BSSY.RECONVERGENT B0, `(.L_x_721) ;  /* 0x00000bd000007945 */ /* 0x000fe20003800200 */
[----:B------:R-:W-:Y:S02]  /*5ac0*/  ISETP.NE.AND P5, PT, R79, RZ, PT ;  /* 0x000000ff4f00720c */ /* 0x000fe40003fa5270 */
[----:B------:R-:W-:Y:S01]  /*5ad0*/  ISETP.NE.AND P6, PT, R28, RZ, PT ;  /* 0x000000ff1c00720c */ /* 0x000fe20003fc5270 */
[----:B0-----:R-:W-:-:S09]  /*5ae0*/  ULEA UR6, UR6, UR4, 0x18 ;  /* 0x0000000406067291 */ /* 0x001fd2000f8ec0ff */
[----:B------:R-:W0:Y:S04]  /*5af0*/  LDS R27, [UR6+0x8c] ;  /* 0x00008c06ff1b7984 */ /* 0x000e280008000800 */
[----:B------:R-:W2:Y:S04]  /*5b00*/  LDS R26, [UR6+0x84] ;  /* 0x00008406ff1a7984 */ /* 0x000ea80008000800 */
[----:B------:R-:W3:Y:S01]  /*5b10*/  @P0 LDS R21, [UR6+0x60] ;  /* 0x00006006ff150984 */ /* 0x000ee20008000800 */
[----:B0-----:R-:W-:Y:S02]  /*5b20*/  R2UR UR4, R27 ;  /* 0x000000001b0472ca */ /* 0x001fe400000e0000 */
[----:B--2---:R-:W-:Y:S01]  /*5b30*/  R2UR UR7, R26 ;  /* 0x000000001a0772ca */ /* 0x004fe200000e0000 */
[----:B---3--:R-:W-:Y:S01]  /*5b40*/  @P0 IMAD.IADD R20, R20, 0x1, R21 ;  /* 0x0000000114140824 */ /* 0x008fe200078e0215 */
[----:B------:R-:W-:-:S09]  /*5b50*/  ISETP.NE.AND P0, PT, R29, RZ, PT ;  /* 0x000000ff1d00720c */ /* 0x000fd20003f05270 */
[----:B------:R-:W-:Y:S02]  /*5b60*/  UIADD3 UR4, UPT, UPT, -UR4, 0x2d20, URZ ;  /* 0x00002d2004047890 */ /* 0x000fe4000fffe1ff */
[----:B------:R-:W-:Y:S01]  /*5b70*/  VIADD R21, R20, -UR7 ;  /* 0x8000000714157c36 */ /* 0x000fe20008000000 */
[--C-:B------:R-:W-:Y:S01]  /*5b80*/  IADD3 R23, PT, PT, -R24, UR7, -R20.reuse ;  /* 0x0000000718177c10 */ /* 0x100fe2000fffe914 */
[----:B------:R-:W-:Y:S02]  /*5b90*/  UIADD3 UR5, UPT, UPT, UR5, -UR7, URZ ;  /* 0x8000000705057290 */ /* 0x000fe4000fffe0ff */
[--C-:B------:R-:W-:Y:S01]  /*5ba0*/  IADD3 R25, PT, PT, -R13, UR7, -R20.reuse ;  /* 0x000000070d197c10 */ /* 0x100fe2000fffe914 */
[----:B------:R-:W-:Y:S01]  /*5bb0*/  IMAD R22, R0, 0x13, -R21 ;  /* 0x0000001300167824 */ /* 0x000fe200078e0a15 */
[--C-:B------:R-:W-:Y:S01]  /*5bc0*/  IADD3 R27, PT, PT, -R16, UR7, -R20.reuse ;  /* 0x00000007101b7c10 */ /* 0x100fe2000fffe914 */
[----:B------:R-:W-:Y:S01]  /*5bd0*/  VIADD R21, R21, UR4 ;  /* 0x0000000415157c36 */ /* 0x000fe20008000000 */
[--C-:B------:R-:W-:Y:S01]  /*5be0*/  IADD3 R19, PT, PT, -R19, UR7, -R20.reuse ;  /* 0x0000000713137c10 */ /* 0x100fe2000fffe914 */
[C---:B------:R-:W-:Y:S01]  /*5bf0*/  IMAD R23, R0.reuse, 0x13, R23 ;  /* 0x0000001300177824 */ /* 0x040fe200078e0217 */
[--C-:B------:R-:W-:Y:S01]  /*5c00*/  IADD3 R43, PT, PT, -R43, UR7, -R20.reuse ;  /* 0x000000072b2b7c10 */ /* 0x100fe2000fffe914 */
[----:B------:R-:W-:Y:S01]  /*5c10*/  IMAD R25, R0, 0x13, R25 ;  /* 0x0000001300197824 */ /* 0x000fe200078e0219 */
[----:B------:R-:W-:Y:S01]  /*5c20*/  SEL R13, R21, R22, !P1 ;  /* 0x00000016150d7207 */ /* 0x000fe20004800000 */
[----:B------:R-:W-:Y:S01]  /*5c30*/  IMAD.IADD R21, R24, 0x1, R21 ;  /* 0x0000000118157824 */ /* 0x000fe200078e0215 */
[----:B------:R-:W-:Y:S01]  /*5c40*/  ISETP.NE.AND P1, PT, R30, RZ, PT ;  /* 0x000000ff1e00720c */ /* 0x000fe20003f25270 */
[----:B------:R-:W-:Y:S01]  /*5c50*/  VIADD R23, R23, 0x1 ;  /* 0x0000000117177836 */ /* 0x000fe20000000000 */
[--C-:B------:R-:W-:Y:S01]  /*5c60*/  IADD3 R49, PT, PT, -R49, UR7, -R20.reuse ;  /* 0x0000000731317c10 */ /* 0x100fe2000fffe914 */
[C---:B------:R-:W-:Y:S01]  /*5c70*/  IMAD R27, R0.reuse, 0x13, R27 ;  /* 0x00000013001b7824 */ /* 0x040fe200078e021b */
[--C-:B------:R-:W-:Y:S01]  /*5c80*/  IADD3 R37, PT, PT, -R37, UR7, -R20.reuse ;  /* 0x0000000725257c10 */ /* 0x100fe2000fffe914 */
[----:B------:R-:W-:Y:S01]  /*5c90*/  IMAD R19, R0, 0x13, R19 ;  /* 0x0000001300137824 */ /* 0x000fe200078e0213 */
[----:B------:R-:W-:Y:S01]  /*5ca0*/  SEL R16, R21, R23, !P2 ;  /* 0x0000001715107207 */ /* 0x000fe20005000000 */
[----:B------:R-:W-:Y:S01]  /*5cb0*/  IMAD.IADD R21, R10, 0x1, R21 ;  /* 0x000000010a157824 */ /* 0x000fe200078e0215 */
[--C-:B------:R-:W-:Y:S01]  /*5cc0*/  IADD3 R23, PT, PT, -R34, UR7, -R20.reuse ;  /* 0x0000000722177c10 */ /* 0x100fe2000fffe914 */
[----:B------:R-:W-:Y:S01]  /*5cd0*/  VIADD R10, R25, 0x2 ;  /* 0x00000002190a7836 */ /* 0x000fe20000000000 */
[----:B------:R-:W-:Y:S01]  /*5ce0*/  ISETP.NE.AND P2, PT, R31, RZ, PT ;  /* 0x000000ff1f00720c */ /* 0x000fe20003f45270 */
[C---:B------:R-:W-:Y:S01]  /*5cf0*/  IMAD R43, R0.reuse, 0x13, R43 ;  /* 0x00000013002b7824 */ /* 0x040fe200078e022b */
[--C-:B------:R-:W-:Y:S01]  /*5d00*/  IADD3 R53, PT, PT, -R53, UR7, -R20.reuse ;  /* 0x0000000735357c10 */ /* 0x100fe2000fffe914 */
[----:B------:R-:W-:Y:S01]  /*5d10*/  IMAD R23, R0, 0x13, R23 ;  /* 0x0000001300177824 */ /* 0x000fe200078e0217 */
[----:B------:R-:W-:Y:S01]  /*5d20*/  SEL R10, R21, R10, !P3 ;  /* 0x0000000a150a7207 */ /* 0x000fe20005800000 */
[----:B------:R-:W-:Y:S01]  /*5d30*/  IMAD.IADD R21, R12, 0x1, R21 ;  /* 0x000000010c157824 */ /* 0x000fe200078e0215 */
[--C-:B------:R-:W-:Y:S01]  /*5d40*/  IADD3 R55, PT, PT, -R55, UR7, -R20.reuse ;  /* 0x0000000737377c10 */ /* 0x100fe2000fffe914 */
[----:B------:R-:W-:Y:S01]  /*5d50*/  VIADD R12, R27, 0x3 ;  /* 0x000000031b0c7836 */ /* 0x000fe20000000000 */
[--C-:B------:R-:W-:Y:S01]  /*5d60*/  IADD3 R45, PT, PT, -R45, UR7, -R20.reuse ;  /* 0x000000072d2d7c10 */ /* 0x100fe2000fffe914 */
[----:B------:R-:W-:Y:S01]  /*5d70*/  VIADD R43, R43, 0x8 ;  /* 0x000000082b2b7836 */ /* 0x000fe20000000000 */
        /* <DEDUP_REMOVED lines=8> */
[----:B------:R-:W-:Y:S01]  /*5e00*/  LEA R13, R13, UR6, 0x2 ;  /* 0x000000060d0d7c11 */ /* 0x000fe2000f8e10ff */
[----:B------:R-:W-:Y:S01]  /*5e10*/  BAR.SYNC.DEFER_BLOCKING 0x0 ;  /* 0x0000000000007b1d */ /* 0x000fe20000010000 */
[----:B------:R-:W-:Y:S01]  /*5e20*/  SEL R15, R21, R15, !P5 ;  /* 0x0000000f150f7207 */ /* 0x000fe20006800000 */
[----:B------:R-:W-:Y:S01]  /*5e30*/  IMAD.IADD R21, R18, 0x1, R21 ;  /* 0x0000000112157824 */ /* 0x000fe200078e0215 */
[----:B------:R-:W-:Y:S01]  /*5e40*/  ISETP.NE.AND P5, PT, R70, RZ, PT ;  /* 0x000000ff4600720c */ /* 0x000fe20003fa5270 */
[----:B------:R-:W-:Y:S01]  /*5e50*/  VIADD R18, R23, 0x5 ;  /* 0x0000000517127836 */ /* 0x000fe20000000000 */
[--C-:B------:R-:W-:Y:S01]  /*5e60*/  IADD3 R23, PT, PT, -R40, UR7, -R20.reuse ;  /* 0x0000000728177c10 */ /* 0x100fe2000fffe914 */
[----:B------:R-:W-:Y:S01]  /*5e70*/  IMAD R37, R0, 0x13, R37 ;  /* 0x0000001300257824 */ /* 0x000fe200078e0225 */
[----:B------:R-:W-:Y:S01]  /*5e80*/  ISETP.NE.AND P3, PT, R68, RZ, PT ;  /* 0x000000ff4400720c */ /* 0x000fe20003f65270 */
[C---:B------:R-:W-:Y:S01]  /*5e90*/  IMAD R53, R0.reuse, 0x13, R53 ;  /* 0x0000001300357824 */ /* 0x040fe200078e0235 */
[----:B------:R-:W-:Y:S01]  /*5ea0*/  SEL R18, R21, R18, !P6 ;  /* 0x0000001215127207 */ /* 0x000fe20007000000 */
[----:B------:R-:W-:Y:S01]  /*5eb0*/  IMAD.IADD R21, R33, 0x1, R21 ;  /* 0x0000000121157824 */ /* 0x000fe200078e0215 */
[--C-:B------:R-:W-:Y:S01]  /*5ec0*/  IADD3 R59, PT, PT, -R59, UR7, -R20.reuse ;  /* 0x000000073b3b7c10 */ /* 0x100fe2000fffe914 */
[----:B------:R-:W-:Y:S01]  /*5ed0*/  IMAD R23, R0, 0x13, R23 ;  /* 0x0000001300177824 */ /* 0x000fe200078e0217 */
[----:B------:R-:W-:Y:S01]  /*5ee0*/  LEA R16, R16, UR6, 0x2 ;  /* 0x0000000610107c11 */ /* 0x000fe2000f8e10ff */
[----:B------:R-:W-:Y:S01]  /*5ef0*/  IMAD.IADD R36, R36, 0x1, R21 ;  /* 0x0000000124247824 */ /* 0x000fe200078e0215 */
[----:B------:R-:W-:Y:S01]  /*5f00*/  ISETP.NE.AND P4, PT, R69, RZ, PT ;  /* 0x000000ff4500720c */ /* 0x000fe20003f85270 */
[----:B------:R-:W-:Y:S01]  /*5f10*/  VIADD R23, R23, 0x7 ;  /* 0x0000000717177836 */ /* 0x000fe20000000000 */
[----:B------:R-:W-:Y:S01]  /*5f20*/  IADD3 R61, PT, PT, -R61, UR7, -R20 ;  /* 0x000000073d3d7c10 */ /* 0x000fe2000fffe914 */
[----:B------:R-:W-:Y:S01]  /*5f30*/  VIADD R19, R37, 0x6 ;  /* 0x0000000625137836 */ /* 0x000fe20000000000 */
[----:B------:R-:W-:Y:S01]  /*5f40*/  LEA R12, R12, UR6, 0x2 ;  /* 0x000000060c0c7c11 */ /* 0x000fe2000f8e10ff */
[----:B------:R-:W-:Y:S01]  /*5f50*/  VIADD R53, R53, 0xd ;  /* 0x0000000d35357836 */ /* 0x000fe20000000000 */
[----:B------:R-:W-:Y:S01]  /*5f60*/  SEL R23, R36, R23, !P1 ;  /* 0x0000001724177207 */ /* 0x000fe20004800000 */
[----:B------:R-:W-:Y:S01]  /*5f70*/  IMAD.IADD R36, R39, 0x1, R36 ;  /* 0x0000000127247824 */ /* 0x000fe200078e0224 */
[----:B------:R-:W-:Y:S01]  /*5f80*/  SEL R19, R21, R19, !P0 ;  /* 0x0000001315137207 */ /* 0x000fe20004000000 */
[----:B------:R-:W-:Y:S01]  /*5f90*/  IMAD R55, R0, 0x13, R55 ;  /* 0x0000001300377824 */ /* 0x000fe200078e0237 */
[----:B------:R-:W-:Y:S01]  /*5fa0*/  ISETP.NE.AND P0, PT, R72, RZ, PT ;  /* 0x000000ff4800720c */ /* 0x000fe20003f05270 */
[----:B------:R-:W-:Y:S01]  /*5fb0*/  IMAD R45, R0, 0x13, R45 ;  /* 0x00000013002d7824 */ /* 0x000fe200078e022d */
[----:B------:R-:W-:Y:S01]  /*5fc0*/  SEL R43, R36, R43, !P2 ;  /* 0x0000002b242b7207 */ /* 0x000fe20005000000 */
[----:B------:R-:W-:Y:S01]  /*5fd0*/  IMAD.IADD R36, R42, 0x1, R36 ;  /* 0x000000012a247824 */ /* 0x000fe200078e0224 */
[----:B------:R-:W-:Y:S01]  /*5fe0*/  ISETP.NE.AND P1, PT, R73, RZ, PT ;  /* 0x000000ff4900720c */ /* 0x000fe20003f25270 */
[----:B------:R-:W-:Y:S01]  /*5ff0*/  IMAD R47, R0, 0x13, R47 ;  /* 0x00000013002f7824 */ /* 0x000fe200078e022f */
[----:B------:R-:W-:Y:S01]  /*6000*/  LEA R21, R10, UR6, 0x2 ;  /* 0x000000060a157c11 */ /* 0x000fe2000f8e10ff */
[----:B------:R-:W-:Y:S01]  /*6010*/  IMAD.IADD R44, R44, 0x1, R36 ;  /* 0x000000012c2c7824 */ /* 0x000fe200078e0224 */
[----:B------:R-:W-:Y:S01]  /*6020*/  LEA R15, R15, UR6, 0x2 ;  /* 0x000000060f0f7c11 */ /* 0x000fe2000f8e10ff */
[----:B------:R-:W-:Y:S01]  /*6030*/  VIADD R55, R55, 0xe ;  /* 0x0000000e37377836 */ /* 0x000fe20000000000 */
[----:B------:R-:W-:Y:S01]  /*6040*/  ISETP.NE.AND P6, PT, R71, RZ, PT ;  /* 0x000000ff4700720c */ /* 0x000fe20003fc5270 */
[----:B------:R-:W-:Y:S01]  /*6050*/  IMAD.IADD R46, R46, 0x1, R44 ;  /* 0x000000012e2e7824 */ /* 0x000fe200078e022c */
[----:B------:R-:W-:Y:S01]  /*6060*/  STS [R13], R66 ;  /* 0x000000420d007388 */ /* 0x000fe20000000800 */
[----:B------:R-:W-:Y:S01]  /*6070*/  VIADD R45, R45, 0x9 ;  /* 0x000000092d2d7836 */ /* 0x000fe20000000000 */
[----:B------:R-:W-:Y:S01]  /*6080*/  LEA R18, R18, UR6, 0x2 ;  /* 0x0000000612127c11 */ /* 0x000fe2000f8e10ff */
[----:B------:R-:W-:Y:S01]  /*6090*/  IMAD R51, R0, 0x13, R51 ;  /* 0x0000001300337824 */ /* 0x000fe200078e0233 */
[----:B------:R-:W-:Y:S01]  /*60a0*/  SEL R49, R46, R49, !P5 ;  /* 0x000000312e317207 */ /* 0x000fe20006800000 */
[----:B------:R-:W-:Y:S01]  /*60b0*/  IMAD.IADD R46, R48, 0x1, R46 ;  /* 0x00000001302e7824 */ /* 0x000fe200078e022e */
[----:B------:R-:W-:Y:S01]  /*60c0*/  ISETP.NE.AND P5, PT, R77, RZ, PT ;  /* 0x000000ff4d00720c */ /* 0x000fe20003fa5270 */
[----:B------:R-:W-:Y:S01]  /*60d0*/  VIADD R47, R47, 0xa ;  /* 0x0000000a2f2f7836 */ /* 0x000fe20000000000 */
[----:B------:R-:W-:Y:S01]  /*60e0*/  SEL R45, R36, R45, !P3 ;  /* 0x0000002d242d7207 */ /* 0x000fe20005800000 */
[----:B------:R-:W-:Y:S01]  /*60f0*/  IMAD.IADD R50, R50, 0x1, R46 ;  /* 0x0000000132327824 */ /* 0x000fe200078e022e */
[----:B------:R-:W-:Y:S01]  /*6100*/  IADD3 R25, PT, PT, -R62, UR7, -R20 ;  /* 0x000000073e197c10 */ /* 0x000fe2000fffe914 */
[----:B------:R-:W-:Y:S01]  /*6110*/  VIADD R51, R51, 0xc ;  /* 0x0000000c33337836 */ /* 0x000fe20000000000 */
[----:B------:R-:W-:Y:S01]  /*6120*/  SEL R47, R44, R47, !P4 ;  /* 0x0000002f2c2f7207 */ /* 0x000fe20006000000 */
[----:B------:R-:W-:Y:S01]  /*6130*/  IMAD R57, R0, 0x13, R57 ;  /* 0x0000001300397824 */ /* 0x000fe200078e0239 */
[----:B------:R-:W-:Y:S01]  /*6140*/  SEL R53, R50, R53, !P0 ;  /* 0x0000003532357207 */ /* 0x000fe20004000000 */
[----:B------:R-:W-:Y:S01]  /*6150*/  IMAD.IADD R50, R52, 0x1, R50 ;  /* 0x0000000134327824 */ /* 0x000fe200078e0232 */
[----:B------:R0:W-:Y:S01]  /*6160*/  STS [R16], R65 ;  /* 0x0000004110007388 */ /* 0x0001e20000000800 */
[----:B------:R-:W-:Y:S01]  /*6170*/  LEA R19, R19, UR6, 0x2 ;  /* 0x0000000613137c11 */ /* 0x000fe2000f8e10ff */
[----:B------:R-:W-:Y:S01]  /*6180*/  IMAD R59, R0, 0x13, R59 ;  /* 0x00000013003b7824 */ /* 0x000fe200078e023b */
[----:B------:R-:W-:Y:S01]  /*6190*/  LEA R10, R23, UR6, 0x2 ;  /* 0x00000006170a7c11 */ /* 0x000fe2000f8e10ff */
[----:B------:R-:W-:Y:S01]  /*61a0*/  STS [R21], R64 ;  /* 0x0000004015007388 */ /* 0x000fe20000000800 */
[----:B------:R-:W-:Y:S01]  /*61b0*/  SEL R55, R50, R55, !P1 ;  /* 0x0000003732377207 */ /* 0x000fe20004800000 */
[----:B------:R-:W-:Y:S01]  /*61c0*/  IMAD.IADD R50, R54, 0x1, R50 ;  /* 0x0000000136327824 */ /* 0x000fe200078e0232 */
[----:B------:R-:W-:Y:S01]  /*61d0*/  LEA R43, R43, UR6, 0x2 ;  /* 0x000000062b2b7c11 */ /* 0x000fe2000f8e10ff */
[----:B------:R-:W-:Y:S01]  /*61e0*/  IMAD R61, R0, 0x13, R61 ;  /* 0x00000013003d7824 */ /* 0x000fe200078e023d */
[----:B------:R-:W-:Y:S01]  /*61f0*/  STS [R12], R63 ;  /* 0x0000003f0c007388 */ /* 0x000fe20000000800 */
[----:B------:R-:W-:Y:S01]  /*6200*/  IMAD.IADD R56, R56, 0x1, R50 ;  /* 0x0000000138387824 */ /* 0x000fe200078e0232 */
[----:B0-----:R-:W-:Y:S01]  /*6210*/  LEA R16, R45, UR6, 0x2 ;  /* 0x000000062d107c11 */ /* 0x001fe2000f8e10ff */
[----:B------:R-:W-:Y:S01]  /*6220*/  VIADD R57, R57, 0xf ;  /* 0x0000000f39397836 */ /* 0x000fe20000000000 */
[----:B------:R0:W-:Y:S01]  /*6230*/  STS [R15], R2 ;  /* 0x000000020f007388 */ /* 0x0001e20000000800 */
[----:B------:R-:W-:Y:S01]  /*6240*/  SEL R51, R46, R51, !P6 ;  /* 0x000000332e337207 */ /* 0x000fe20007000000 */
[----:B------:R-:W-:Y:S01]  /*6250*/  VIADD R59, R59, 0x10 ;  /* 0x000000103b3b7836 */ /* 0x000fe20000000000 */
[----:B------:R-:W-:Y:S01]  /*6260*/  ISETP.NE.AND P2, PT, R74, RZ, PT ;  /* 0x000000ff4a00720c */ /* 0x000fe20003f45270 */
[----:B------:R-:W-:Y:S01]  /*6270*/  STS [R18], R3 ;  /* 0x0000000312007388 */ /* 0x000fe20000000800 */
[----:B------:R-:W-:Y:S01]  /*6280*/  LEA R47, R47, UR6, 0x2 ;  /* 0x000000062f2f7c11 */ /* 0x000fe2000f8e10ff */
[----:B------:R-:W-:Y:S01]  /*6290*/  IMAD R25, R0, 0x13, R25 ;  /* 0x0000001300197824 */ /* 0x000fe200078e0219 */
[----:B------:R-:W-:Y:S01]  /*62a0*/  ISETP.NE.AND P3, PT, R75, RZ, PT ;  /* 0x000000ff4b00720c */ /* 0x000fe20003f65270 */
[----:B------:R2:W-:Y:S01]  /*62b0*/  STS [R19], R4 ;  /* 0x0000000413007388 */ /* 0x0005e20000000800 */
[----:B------:R-:W-:Y:S01]  /*62c0*/  IMAD.IADD R58, R58, 0x1, R56 ;  /* 0x000000013a3a7824 */ /* 0x000fe200078e0238 */
[----:B0-----:R-:W-:Y:S01]  /*62d0*/  LEA R2, R49, UR6, 0x2 ;  /* 0x0000000631027c11 */ /* 0x001fe2000f8e10ff */
[----:B------:R-:W-:Y:S01]  /*62e0*/  VIADD R61, R61, 0x11 ;  /* 0x000000113d3d7836 */ /* 0x000fe20000000000 */
[----:B------:R-:W-:Y:S01]  /*62f0*/  ISETP.NE.AND P4, PT, R76, RZ, PT ;  /* 0x000000ff4c00720c */ /* 0x000fe20003f85270 */
[----:B------:R-:W-:Y:S01]  /*6300*/  STS [R10], R5 ;  /* 0x000000050a007388 */ /* 0x000fe20000000800 */
[----:B------:R-:W-:Y:S01]  /*6310*/  SEL R57, R50, R57, !P2 ;  /* 0x0000003932397207 */ /* 0x000fe20005000000 */
[----:B------:R-:W-:Y:S01]  /*6320*/  VIADD R25, R25, 0x12 ;  /* 0x0000001219197836 */ /* 0x000fe20000000000 */
[----:B------:R-:W-:Y:S01]  /*6330*/  SEL R59, R56, R59, !P3 ;  /* 0x0000003b383b7207 */ /* 0x000fe20005800000 */
[----:B------:R0:W-:Y:S01]  /*6340*/  STS [R43], R6 ;  /* 0x000000062b007388 */ /* 0x0001e20000000800 */
[----:B--2---:R-:W-:Y:S01]  /*6350*/  LEA R4, R51, UR6, 0x2 ;  /* 0x0000000633047c11 */ /* 0x004fe2000f8e10ff */
[----:B------:R-:W-:Y:S01]  /*6360*/  @!P5 IMAD.IADD R25, R60, 0x1, R58 ;  /* 0x000000013c19d824 */ /* 0x000fe200078e023a */
[----:B------:R-:W-:Y:S01]  /*6370*/  ISETP.GE.AND P0, PT, R0, UR4, PT ;  /* 0x0000000400007c0c */ /* 0x000fe2000bf06270 */
[----:B------:R-:W-:Y:S01]  /*6380*/  STS [R16], R7 ;  /* 0x0000000710007388 */ /* 0x000fe20000000800 */
[----:B------:R-:W-:Y:S01]  /*6390*/  LEA R53, R53, UR6, 0x2 ;  /* 0x0000000635357c11 */ /* 0x000fe2000f8e10ff */
[----:B------:R-:W-:Y:S01]  /*63a0*/  USHF.R.S32.HI UR10, URZ, 0x1f, UR7 ;  /* 0x0000001fff0a7899 */ /* 0x000fe20008011407 */
[----:B------:R-:W-:Y:S01]  /*63b0*/  SEL R61, R58, R61, !P4 ;  /* 0x0000003d3a3d7207 */ /* 0x000fe20006000000 */
[----:B------:R-:W-:Y:S01]  /*63c0*/  STS [R47], R8 ;  /* 0x000000082f007388 */ /* 0x000fe20000000800 */
[----:B------:R-:W-:Y:S01]  /*63d0*/  LEA R57, R57, UR6, 0x2 ;  /* 0x0000000639397c11 */ /* 0x000fe2000f8e10ff */
[----:B------:R-:W-:Y:S01]  /*63e0*/  USHF.R.S32.HI UR11, URZ, 0x1f, UR5 ;  /* 0x0000001fff0b7899 */ /* 0x000fe20008011405 */
[----:B------:R-:W-:Y:S01]  /*63f0*/  LEA R61, R61, UR6, 0x2 ;  /* 0x000000063d3d7c11 */ /* 0x000fe2000f8e10ff */
[----:B------:R2:W-:Y:S01]  /*6400*/  STS [R2], R9 ;  /* 0x0000000902007388 */ /* 0x0005e20000000800 */
[----:B0-----:R-:W-:-:S03]  /*6410*/  LEA R6, R25, UR6, 0x2 ;  /* 0x0000000619067c11 */ /* 0x001fc6000f8e10ff */
[----:B------:R0:W-:Y:S04]  /*6420*/  STS [R4], R11 ;  /* 0x0000000b04007388 */ /* 0x0001e80000000800 */
[----:B------:R3:W-:Y:S01]  /*6430*/  STS [R53], R14 ;  /* 0x0000000e35007388 */ /* 0x0007e20000000800 */
[----:B--2---:R-:W-:Y:S02]  /*6440*/  LEA R2, R55, UR6, 0x2 ;  /* 0x0000000637027c11 */ /* 0x004fe4000f8e10ff */
[----:B0-----:R-:W-:-:S03]  /*6450*/  LEA R4, R59, UR6, 0x2 ;  /* 0x000000063b047c11 */ /* 0x001fc6000f8e10ff */
[----:B------:R3:W-:Y:S04]  /*6460*/  STS [R2], R17 ;  /* 0x0000001102007388 */ /* 0x0007e80000000800 */
[----:B------:R3:W-:Y:S04]  /*6470*/  STS [R57], R32 ;  /* 0x0000002039007388 */ /* 0x0007e80000000800 */
[----:B------:R3:W-:Y:S04]  /*6480*/  STS [R4], R35 ;  /* 0x0000002304007388 */ /* 0x0007e80000000800 */
[----:B------:R3:W-:Y:S04]  /*6490*/  STS [R61], R38 ;  /* 0x000000263d007388 */ /* 0x0007e80000000800 */
[----:B------:R3:W-:Y:S01]  /*64a0*/  STS [R6], R41 ;  /* 0x0000002906007388 */ /* 0x0007e20000000800 */
[----:B------:R-:W-:Y:S06]  /*64b0*/  BAR.SYNC.DEFER_BLOCKING 0x0 ;  /* 0x0000000000007b1d */ /* 0x000fec0000010000 */
[----:B-1----:R-:W-:Y:S05]  /*64c0*/  @P0 BRA `(.L_x_722) ;  /* 0x0000000000440947 */ /* 0x002fea0003800000 */
[----:B------:R-:W-:Y:S01]  /*64d0*/  UISETP.NE.AND UP0, UPT, UR12, URZ, UPT ;  /* 0x000000ff0c00728c */ /* 0x000fe2000bf05270 */
[----:B---3--:R-:W-:Y:S01]  /*64e0*/  CS2R R4, SRZ ;  /* 0x0000000000047805 */ /* 0x008fe2000001ff00 */
[----:B------:R-:W0:Y:S04]  /*64f0*/  LDCU.64 UR14, c[0x0][0x3c0] ;  /* 0x00007800ff0e77ac */ /* 0x000e280008000a00 */
[----:B------:R-:W-:-:S13]  /*6500*/  PLOP3.LUT P0, PT, PT, PT, UP0, 0x80, 0x8 ;  /* 0x000000000008781c */ /* 0x000fda0003f0f008 */
[----:B------:R-:W-:Y:S05]  /*6510*/  @P0 BRA `(.L_x_723) ;  /* 0x0000000000140947 */ /* 0x000fea0003800000 */
[----:B------:R-:W1:Y:S08]  /*6520*/  LDC.64 R2, c[0x0][0x3d0] ;  /* 0x0000f400ff027b82 */ /* 0x000e700000000a00 */
[----:B------:R-:W2:Y:S01]  /*6530*/  LDC.64 R6, c[0x0][0x3c8] ;  /* 0x0000f200ff067b82 */ /* 0x000ea20000000a00 */
[----:B-1----:R-:W2:Y:S02]  /*6540*/  LDG.E.64 R2, desc[UR8][R2.64] ;  /* 0x0000000802027981 */ /* 0x002ea4000c1e1b00 */
[----:B--2---:R-:W-:-:S05]  /*6550*/  IADD3 R5, P1, PT, -R2, R6, RZ ;  /* 0x0000000602057210 */ /* 0x004fca0007f3e1ff */
[----:B------:R-:W-:-:S08]  /*6560*/  IMAD.X R4, R7, 0x1, ~R3, P1 ;  /* 0x0000000107047824 */ /* 0x000fd000008e0e03 */
.L_x_723:
[----:B------:R-:W-:-:S04]  /*6570*/  IADD3 R6, P1, P2, R5, UR5, R0 ;  /* 0x0000000505067c10 */ /* 0x000fc8000fa3e000 */
[----:B------:R-:W-:Y:S02]  /*6580*/  LOP3.LUT R6, RZ, R6, RZ, 0x33, !PT ;  /* 0x00000006ff067212 */ /* 0x000fe400078e33ff */
[----:B------:R-:W-:Y:S02]  /*6590*/  IADD3.X R5, PT, PT, R4, UR11, RZ, P1, P2 ;  /* 0x0000000b04057c10 */ /* 0x000fe40008fe44ff */
[----:B0-----:R-:W-:Y:S02]  /*65a0*/  IADD3 R6, P1, PT, R6, UR14, RZ ;  /* 0x0000000e06067c10 */ /* 0x001fe4000ff3e0ff */
[----:B------:R-:W-:-:S04]  /*65b0*/  LOP3.LUT R5, RZ, R5, RZ, 0x33, !PT ;  /* 0x00000005ff057212 */ /* 0x000fc800078e33ff */
[----:B------:R-:W-:Y:S01]  /*65c0*/  IADD3.X R5, PT, PT, R5, UR15, RZ, P1, !PT ;  /* 0x0000000f05057c10 */ /* 0x000fe20008ffe4ff */
[----:B------:R-:W-:Y:S06]  /*65d0*/  BRA `(.L_x_724) ;  /* 0x0000000000287947 */ /* 0x000fec0003800000 */
.L_x_722:
[----:B------:R-:W-:Y:S01]  /*65e0*/  UISETP.NE.AND UP0, UPT, UR12, URZ, UPT ;  /* 0x000000ff0c00728c */ /* 0x000fe2000bf05270 */
[----:B------:R-:W-:Y:S01]  /*65f0*/  VIADD R5, R0, -UR4 ;  /* 0x8000000400057c36 */ /* 0x000fe20008000000 */
[----:B---3--:R-:W-:-:S04]  /*6600*/  CS2R R2, SRZ ;  /* 0x0000000000027805 */ /* 0x008fc8000001ff00 */
[----:B------:R-:W-:-:S13]  /*6610*/  PLOP3.LUT P0, PT, PT, PT, UP0, 0x80, 0x8 ;  /* 0x000000000008781c */ /* 0x000fda0003f0f008 */
[----:B------:R-:W-:Y:S05]  /*6620*/  @P0 BRA `(.L_x_725) ;  /* 0x0000000000080947 */ /* 0x000fea0003800000 */
[----:B------:R-:W0:Y:S02]  /*6630*/  LDC.64 R2, c[0x0][0x3d0] ;  /* 0x0000f400ff027b82 */ /* 0x000e240000000a00 */
[----:B0-----:R-:W5:Y:S02]  /*6640*/  LDG.E.64 R2, desc[UR8][R2.64] ;  /* 0x0000000802027981 */ /* 0x001f64000c1e1b00 */
.L_x_725:
[--C-:B-----5:R-:W-:Y:S02]  /*6650*/  IADD3 R6, P1, P2, R2, UR7, R5.reuse ;  /* 0x0000000702067c10 */ /* 0x120fe4000fa3e005 */
[----:B------:R-:W-:-:S04]  /*6660*/  SHF.R.S32.HI R5, RZ, 0x1f, R5 ;  /* 0x0000001fff057819 */ /* 0x000fc80000011405 */
[----:B------:R-:W-:-:S07]  /*6670*/  IADD3.X R5, PT, PT, R3, UR10, R5, P1, P2 ;  /* 0x0000000a03057c10 */ /* 0x000fce0008fe4405 */
.L_x_724:
[----:B------:R-:W-:Y:S05]  /*6680*/  BSYNC.RECONVERGENT B0 ;  /* 0x0000000000007941 */ /* 0x000fea0003800200 */
.L_x_721:
[C---:B------:R-:W-:Y:S01]  /*6690*/  LEA R2, R0.reuse, UR6, 0x2 ;  /* 0x0000000600027c11 */ /* 0x040fe2000f8e10ff */
[----:B------:R-:W0:Y:S01]  /*66a0*/  LDCU.64 UR12, c[0x0][0x390] ;  /* 0x00007200ff0c77ac */ /* 0x000e220008000a00 */
[----:B------:R-:W-:Y:S01]  /*66b0*/  VIADD R8, R0, 0x260 ;  /* 0x0000026000087836 */ /* 0x000fe20000000000 */
[----:B------:R-:W-:Y:S02]  /*66c0*/  BSSY.RECONVERGENT B0, `(.L_x_726) ;  /* 0x0000023000007945 */ /* 0x000fe40003800200 */
[----:B------:R-:W1:Y:S01]  /*66d0*/  LDS R3, [R2] ;  /* 0x0000000002037984 */ /* 0x000e620000000800 */
[----:B0-----:R-:W-:-:S04]  /*66e0*/  LEA R4, P1, R6, UR12, 0x2 ;  /* 0x0000000c06047c11 */ /* 0x001fc8000f8210ff */
[----:B------:R-:W-:Y:S02]  /*66f0*/  LEA.HI.X R5, R6, UR13, R5, 0x2, P1 ;  /* 0x0000000d06057c11 */ /* 0x000fe400088f1405 */
[----:B------:R-:W-:-:S03]  /*6700*/  ISETP.GE.AND P1, PT, R8, UR4, PT ;  /* 0x0000000408007c0c */ /* 0x000fc6000bf26270 */
[----:B-1----:R0:W-:Y:S10]  /*6710*/  STG.E desc[UR8][R4.64], R3 ;  /* 0x0000000304007986 */ /* 0x0021f4000c101908 */
[----:B------:R-:W-:Y:S05]  /*6720*/  @!P1 BRA `(.L_x_727) ;  /* 0x00000000002c9947 */ /* 0x000fea0003800000 */
[----:B------:R-:W-:Y:S01]  /*6730*/  BSSY.RECONVERGENT B1, `(.L_x_728) ;  /* 0x0000006000017945 */ /* 0x000fe20003800200 */
[----:B0-----:R-:W-:Y:S01]  /*6740*/  VIADD R3, R8, -UR4 ;  /* 0x8000000408037c36 */ /* 0x001fe20008000000 */
[----:B------:R-:W-:Y:S02]  /*6750*/  CS2R R4, SRZ ;  /* 0x0000000000047805 */ /* 0x000fe4000001ff00 */
[----:B------:R-:W-:Y:S05]  /*6760*/  @P0 BRA `(.L_x_729) ;  /* 0x0000000000080947 */ /* 0x000fea0003800000 */
[----:B------:R-:W0:Y:S02]  /*6770*/  LDC.64 R4, c[0x0][0x3d0] ;  /* 0x0000f400ff047b82 */ /* 0x000e240000000a00 */
[----:B0-----:R-:W5:Y:S02]  /*6780*/  LDG.E.64 R4, desc[UR8][R4.64] ;  /* 0x0000000804047981 */ /* 0x001f64000c1e1b00 */
.L_x_729:
[----:B------:R-:W-:Y:S05]  /*6790*/  BSYNC.RECONVERGENT B1 ;  /* 0x0000000000017941 */ /* 0x000fea0003800200 */
.L_x_728:
[--C-:B-----5:R-:W-:Y:S02]  /*67a0*/  IADD3 R6, P1, P2, R4, UR7, R3.reuse ;  /* 0x0000000704067c10 */ /* 0x120fe4000fa3e003 */
[----:B------:R-:W-:-:S04]  /*67b0*/  SHF.R.S32.HI R3, RZ, 0x1f, R3 ;  /* 0x0000001fff037819 */ /* 0x000fc80000011403 */
[----:B------:R-:W-:Y:S01]  /*67c0*/  IADD3.X R5, PT, PT, R5, UR10, R3, P1, P2 ;  /* 0x0000000a05057c10 */ /* 0x000fe20008fe4403 */
[----:B------:R-:W-:Y:S06]  /*67d0*/  BRA `(.L_x_730) ;  /* 0x0000000000447947 */ /* 0x000fec0003800000 */
.L_x_727:
[----:B------:R-:W-:Y:S01]  /*67e0*/  BSSY.RECONVERGENT B1, `(.L_x_731) ;  /* 0x0000009000017945 */ /* 0x000fe20003800200 */
[----:B0-----:R-:W-:Y:S02]  /*67f0*/  IMAD.MOV.U32 R3, RZ, RZ, RZ ;  /* 0x000000ffff037224 */ /* 0x001fe400078e00ff */
[----:B------:R-:W-:Y:S01]  /*6800*/  IMAD.MOV.U32 R6, RZ, RZ, RZ ;  /* 0x000000ffff067224 */ /* 0x000fe200078e00ff */
[----:B------:R-:W-:Y:S06]  /*6810*/  @P0 BRA `(.L_x_732) ;  /* 0x0000000000140947 */ /* 0x000fec0003800000 */
[----:B------:R-:W0:Y:S01]  /*6820*/  LDC.64 R4, c[0x0][0x3d0] ;  /* 0x0000f400ff047b82 */ /* 0x000e220000000a00 */
[----:B------:R-:W1:Y:S01]  /*6830*/  LDCU.64 UR14, c[0x0][0x3c8] ;  /* 0x00007900ff0e77ac */ /* 0x000e620008000a00 */
[----:B0-----:R-:W1:Y:S02]  /*6840*/  LDG.E.64 R4, desc[UR8][R4.64] ;  /* 0x0000000804047981 */ /* 0x001e64000c1e1b00 */
[----:B-1----:R-:W-:-:S04]  /*6850*/  IADD3 R3, P1, PT, -R4, UR14, RZ ;  /* 0x0000000e04037c10 */ /* 0x002fc8000ff3e1ff */
[----:B------:R-:W-:-:S09]  /*6860*/  IADD3.X R6, PT, PT, ~R5, UR15, RZ, P1, !PT ;  /* 0x0000000f05067c10 */ /* 0x000fd20008ffe5ff */
.L_x_732:
[----:B------:R-:W-:Y:S05]  /*6870*/  BSYNC.RECONVERGENT B1 ;  /* 0x0000000000017941 */ /* 0x000fea0003800200 */
.L_x_731:
[----:B------:R-:W0:Y:S01]  /*6880*/  LDCU.64 UR14, c[0x0][0x3c0] ;  /* 0x00007800ff0e77ac */ /* 0x000e220008000a00 */
[----:B------:R-:W-:-:S04]  /*6890*/  IADD3 R3, P1, P2, R3, UR5, R8 ;  /* 0x0000000503037c10 */ /* 0x000fc8000fa3e008 */
[----:B------:R-:W-:Y:S02]  /*68a0*/  LOP3.LUT R3, RZ, R3, RZ, 0x33, !PT ;  /* 0x00000003ff037212 */ /* 0x000fe400078e33ff */
[----:B------:R-:W-:Y:S02]  /*68b0*/  IADD3.X R4, PT, PT, R6, UR11, RZ, P1, P2 ;  /* 0x0000000b06047c10 */ /* 0x000fe40008fe44ff */
[----:B0-----:R-:W-:Y:S02]  /*68c0*/  IADD3 R6, P1, PT, R3, UR14, RZ ;  /* 0x0000000e03067c10 */ /* 0x001fe4000ff3e0ff */
[----:B------:R-:W-:-:S04]  /*68d0*/  LOP3.LUT R3, RZ, R4, RZ, 0x33, !PT ;  /* 0x00000004ff037212 */ /* 0x000fc800078e33ff */
[----:B------:R-:W-:-:S07]  /*68e0*/  IADD3.X R5, PT, PT, R3, UR15, RZ, P1, !PT ;  /* 0x0000000f03057c10 */ /* 0x000fce0008ffe4ff */
.L_x_730:
[----:B------:R-:W-:Y:S05]  /*68f0*/  BSYNC.RECONVERGENT B0 ;  /* 0x0000000000007941 */ /* 0x000fea0003800200 */
.L_x_726:
        /* <DEDUP_REMOVED lines=14> */
.L_x_736:
[----:B------:R-:W-:Y:S05]  /*69e0*/  BSYNC.RECONVERGENT B1 ;  /* 0x0000000000017941 */ /* 0x000fea0003800200 */
.L_x_735:
[--C-:B-----5:R-:W-:Y:S02]  /*69f0*/  IADD3 R6, P1, P2, R4, UR7, R3.reuse ;  /* 0x0000000704067c10 */ /* 0x120fe4000fa3e003 */
[----:B------:R-:W-:-:S04]  /*6a00*/  SHF.R.S32.HI R3, RZ, 0x1f, R3 ;  /* 0x0000001fff037819 */ /* 0x000fc80000011403 */
[----:B------:R-:W-:Y:S01]  /*6a10*/  IADD3.X R5, PT, PT, R5, UR10, R3, P1, P2 ;  /* 0x0000000a05057c10 */ /* 0x000fe20008fe4403 */
[----:B------:R-:W-:Y:S06]  /*6a20*/  BRA `(.L_x_737) ;  /* 0x0000000000447947 */ /* 0x000fec0003800000 */
.L_x_734:
        /* <DEDUP_REMOVED lines=9> */
.L_x_739:
[----:B------:R-:W-:Y:S05]  /*6ac0*/  BSYNC.RECONVERGENT B1 ;  /* 0x0000000000017941 */ /* 0x000fea0003800200 */
.L_x_738:
[----:B------:R-:W0:Y:S01]  /*6ad0*/  LDCU.64 UR14, c[0x0][0x3c0] ;  /* 0x00007800ff0e77ac */ /* 0x000e220008000a00 */
[----:B------:R-:W-:-:S04]  /*6ae0*/  IADD3 R3, P1, P2, R3, UR5, R8 ;  /* 0x0000000503037c10 */ /* 0x000fc8000fa3e008 */
[----:B------:R-:W-:Y:S02]  /*6af0*/  LOP3.LUT R3, RZ, R3, RZ, 0x33, !PT ;  /* 0x00000003ff037212 */ /* 0x000fe400078e33ff */
[----:B------:R-:W-:Y:S02]  /*6b00*/  IADD3.X R4, PT, PT, R6, UR11, RZ, P1, P2 ;  /* 0x0000000b06047c10 */ /* 0x000fe40008fe44ff */
[----:B0-----:R-:W-:Y:S02]  /*6b10*/  IADD3 R6, P1, PT, R3, UR14, RZ ;  /* 0x0000000e03067c10 */ /* 0x001fe4000ff3e0ff */
[----:B------:R-:W-:-:S04]  /*6b20*/  LOP3.LUT R3, RZ, R4, RZ, 0x33, !PT ;  /* 0x00000004ff037212 */ /* 0x000fc800078e33ff */
[----:B------:R-:W-:-:S07]  /*6b30*/  IADD3.X R5, PT, PT, R3, UR15, RZ, P1, !PT ;  /* 0x0000000f03057c10 */ /* 0x000fce0008ffe4ff */
.L_x_737:
[----:B------:R-:W-:Y:S05]  /*6b40*/  BSYNC.RECONVERGENT B0 ;  /* 0x0000000000007941 */ /* 0x000fea0003800200 */
.L_x_733:
        /* <DEDUP_REMOVED lines=14> */
.L_x_743:
[----:B------:R-:W-:Y:S05]  /*6c30*/  BSYNC.RECONVERGENT B1 ;  /* 0x0000000000017941 */ /* 0x000fea0003800200 */
.L_x_742:
[--C-:B-----5:R-:W-:Y:S02]  /*6c40*/  IADD3 R6, P1, P2, R4, UR7, R3.reuse ;  /* 0x0000000704067c10 */ /* 0x120fe4000fa3e003 */
[----:B------:R-:W-:-:S04]  /*6c50*/  SHF.R.S32.HI R3, RZ, 0x1f, R3 ;  /* 0x0000001fff037819 */ /* 0x000fc80000011403 */
[----:B------:R-:W-:Y:S01]  /*6c60*/  IADD3.X R5, PT, PT, R5, UR10, R3, P1, P2 ;  /* 0x0000000a05057c10 */ /* 0x000fe20008fe4403 */
[----:B------:R-:W-:Y:S06]  /*6c70*/  BRA `(.L_x_744) ;  /* 0x0000000000447947 */ /* 0x000fec0003800000 */
.L_x_741:
        /* <DEDUP_REMOVED lines=9> */
.L_x_746:
[----:B------:R-:W-:Y:S05]  /*6d10*/  BSYNC.RECONVERGENT B1 ;  /* 0x0000000000017941 */ /* 0x000fea0003800200 */
.L_x_745:
[----:B------:R-:W0:Y:S01]  /*6d20*/  LDCU.64 UR14, c[0x0][0x3c0] ;  /* 0x00007800ff0e77ac */ /* 0x000e220008000a00 */
[----:B------:R-:W-:-:S04]  /*6d30*/  IADD3 R3, P1, P2, R3, UR5, R8 ;  /* 0x0000000503037c10 */ /* 0x000fc8000fa3e008 */
[----:B------:R-:W-:Y:S02]  /*6d40*/  LOP3.LUT R3, RZ, R3, RZ, 0x33, !PT ;  /* 0x00000003ff037212 */ /* 0x000fe400078e33ff */
[----:B------:R-:W-:Y:S02]  /*6d50*/  IADD3.X R4, PT, PT, R6, UR11, RZ, P1, P2 ;  /* 0x0000000b06047c10 */ /* 0x000fe40008fe44ff */
[----:B0-----:R-:W-:Y:S02]  /*6d60*/  IADD3 R6, P1, PT, R3, UR14, RZ ;  /* 0x0000000e03067c10 */ /* 0x001fe4000ff3e0ff */
[----:B------:R-:W-:-:S04]  /*6d70*/  LOP3.LUT R3, RZ, R4, RZ, 0x33, !PT ;  /* 0x00000004ff037212 */ /* 0x000fc800078e33ff */
[----:B------:R-:W-:-:S07]  /*6d80*/  IADD3.X R5, PT, PT, R3, UR15, RZ, P1, !PT ;  /* 0x0000000f03057c10 */ /* 0x000fce0008ffe4ff */
.L_x_744:
[----:B------:R-:W-:Y:S05]  /*6d90*/  BSYNC.RECONVERGENT B0 ;  /* 0x0000000000007941 */ /* 0x000fea0003800200 */
.L_x_740:
        /* <DEDUP_REMOVED lines=14> */
.L_x_750:
[----:B------:R-:W-:Y:S05]  /*6e80*/  BSYNC.RECONVERGENT B1 ;  /* 0x0000000000017941 */ /* 0x000fea0003800200 */
.L_x_749:
[--C-:B-----5:R-:W-:Y:S02]  /*6e90*/  IADD3 R6, P1, P2, R4, UR7, R3.reuse ;  /* 0x0000000704067c10 */ /* 0x120fe4000fa3e003 */
[----:B------:R-:W-:-:S04]  /*6ea0*/  SHF.R.S32.HI R3, RZ, 0x1f, R3 ;  /* 0x0000001fff037819 */ /* 0x000fc80000011403 */
[----:B------:R-:W-:Y:S01]  /*6eb0*/  IADD3.X R5, PT, PT, R5, UR10, R3, P1, P2 ;  /* 0x0000000a05057c10 */ /* 0x000fe20008fe4403 */
[----:B------:R-:W-:Y:S06]  /*6ec0*/  BRA `(.L_x_751) ;  /* 0x0000000000447947 */ /* 0x000fec0003800000 */
.L_x_748:
        /* <DEDUP_REMOVED lines=9> */
.L_x_753:
[----:B------:R-:W-:Y:S05]  /*6f60*/  BSYNC.RECONVERGENT B1 ;  /* 0x0000000000017941 */ /* 0x000fea0003800200 */
.L_x_752:
[----:B------:R-:W0:Y:S01]  /*6f70*/  LDCU.64 UR14, c[0x0][0x3c0] ;  /* 0x00007800ff0e77ac */ /* 0x000e220008000a00 */
[----:B------:R-:W-:-:S04]  /*6f80*/  IADD3 R3, P1, P2, R3, UR5, R8 ;  /* 0x0000000503037c10 */ /* 0x000fc8000fa3e008 */
[----:B------:R-:W-:Y:S02]  /*6f90*/  LOP3.LUT R3, RZ, R3, RZ, 0x33, !PT ;  /* 0x00000003ff037212 */ /* 0x000fe400078e33ff */
[----:B------:R-:W-:Y:S02]  /*6fa0*/  IADD3.X R4, PT, PT, R6, UR11, RZ, P1, P2 ;  /* 0x0000000b06047c10 */ /* 0x000fe40008fe44ff */
[----:B0-----:R-:W-:Y:S02]  /*6fb0*/  IADD3 R6, P1, PT, R3, UR14, RZ ;  /* 0x0000000e03067c10 */ /* 0x001fe4000ff3e0ff */
[----:B------:R-:W-:-:S04]  /*6fc0*/  LOP3.LUT R3, RZ, R4, RZ, 0x33, !PT ;  /* 0x00000004ff037212 */ /* 0x000fc800078e33ff */
[----:B------:R-:W-:-:S07]  /*6fd0*/  IADD3.X R5, PT, PT, R3, UR15, RZ, P1, !PT ;  /* 0x0000000f03057c10 */ /* 0x000fce0008ffe4ff */
.L_x_751:
[----:B------:R-:W-:Y:S05]  /*6fe0*/  BSYNC.RECONVERGENT B0 ;  /* 0x0000000000007941 */ /* 0x000fea0003800200 */
.L_x_747:
        /* <DEDUP_REMOVED lines=14> */
.L_x_757:
[----:B------:R-:W-:Y:S05]  /*70d0*/  BSYNC.RECONVERGENT B1 ;  /* 0x0000000000017941 */ /* 0x000fea0003800200 */
.L_x_756:
[--C-:B-----5:R-:W-:Y:S02]  /*70e0*/  IADD3 R6, P1, P2, R4, UR7, R3.reuse ;  /* 0x0000000704067c10 */ /* 0x120fe4000fa3e003 */
[----:B------:R-:W-:-:S04]  /*70f0*/  SHF.R.S32.HI R3, RZ, 0x1f, R3 ;  /* 0x0000001fff037819 */ /* 0x000fc80000011403 */
[----:B------:R-:W-:Y:S01]  /*7100*/  IADD3.X R5, PT, PT, R5, UR10, R3, P1, P2 ;  /* 0x0000000a05057c10 */ /* 0x000fe20008fe4403 */
[----:B------:R-:W-:Y:S06]  /*7110*/  BRA `(.L_x_758) ;  /* 0x0000000000447947 */ /* 0x000fec0003800000 */
.L_x_755:
        /* <DEDUP_REMOVED lines=9> */
.L_x_760:
[----:B------:R-:W-:Y:S05]  /*71b0*/  BSYNC.RECONVERGENT B1 ;  /* 0x0000000000017941 */ /* 0x000fea0003800200 */
.L_x_759:
[----:B------:R-:W0:Y:S01]  /*71c0*/  LDCU.64 UR14, c[0x0][0x3c0] ;  /* 0x00007800ff0e77ac */ /* 0x000e220008000a00 */
[----:B------:R-:W-:-:S04]  /*71d0*/  IADD3 R3, P1, P2, R3, UR5, R8 ;  /* 0x0000000503037c10 */ /* 0x000fc8000fa3e008 */
[----:B------:R-:W-:Y:S02]  /*71e0*/  LOP3.LUT R3, RZ, R3, RZ, 0x33, !PT ;  /* 0x00000003ff037212 */ /* 0x000fe400078e33ff */
[----:B------:R-:W-:Y:S02]  /*71f0*/  IADD3.X R4, PT, PT, R6, UR11, RZ, P1, P2 ;  /* 0x0000000b06047c10 */ /* 0x000fe40008fe44ff */
[----:B0-----:R-:W-:Y:S02]  /*7200*/  IADD3 R6, P1, PT, R3, UR14, RZ ;  /* 0x0000000e03067c10 */ /* 0x001fe4000ff3e0ff */
[----:B------:R-:W-:-:S04]  /*7210*/  LOP3.LUT R3, RZ, R4, RZ, 0x33, !PT ;  /* 0x00000004ff037212 */ /* 0x000fc800078e33ff */
[----:B------:R-:W-:-:S07]  /*7220*/  IADD3.X R5, PT, PT, R3, UR15, RZ, P1, !PT ;  /* 0x0000000f03057c10 */ /* 0x000fce0008ffe4ff */
.L_x_758:
[----:B------:R-:W-:Y:S05]  /*7230*/  BSYNC.RECONVERGENT B0 ;  /* 0x0000000000007941 */ /* 0x000fea0003800200 */
.L_x_754:
        /* <DEDUP_REMOVED lines=14> */
.L_x_764:
[----:B------:R-:W-:Y:S05]  /*7320*/  BSYNC.RECONVERGENT B1 ;  /* 0x0000000000017941 */ /* 0x000fea0003800200 */
.L_x_763:
[--C-:B-----5:R-:W-:Y:S02]  /*7330*/  IADD3 R6, P1, P2, R4, UR7, R3.reuse ;  /* 0x0000000704067c10 */ /* 0x120fe4000fa3e003 */
[----:B------:R-:W-:-:S04]  /*7340*/  SHF.R.S32.HI R3, RZ, 0x1f, R3 ;  /* 0x0000001fff037819 */ /* 0x000fc80000011403 */
[----:B------:R-:W-:Y:S01]  /*7350*/  IADD3.X R5, PT, PT, R5, UR10, R3, P1, P2 ;  /* 0x0000000a05057c10 */ /* 0x000fe20008fe4403 */
[----:B------:R-:W-:Y:S06]  /*7360*/  BRA `(.L_x_765) ;  /* 0x0000000000447947 */ /* 0x000fec0003800000 */
.L_x_762:
        /* <DEDUP_REMOVED lines=9> */
.L_x_767:
[----:B------:R-:W-:Y:S05]  /*7400*/  BSYNC.RECONVERGENT B1 ;  /* 0x0000000000017941 */ /* 0x000fea0003800200 */
.L_x_766:
[----:B------:R-:W0:Y:S01]  /*7410*/  LDCU.64 UR14, c[0x0][0x3c0] ;  /* 0x00007800ff0e77ac */ /* 0x000e220008000a00 */
[----:B------:R-:W-:-:S04]  /*7420*/  IADD3 R3, P1, P2, R3, UR5, R8 ;  /* 0x0000000503037c10 */ /* 0x000fc8000fa3e008 */
[----:B------:R-:W-:Y:S02]  /*7430*/  LOP3.LUT R3, RZ, R3, RZ, 0x33, !PT ;  /* 0x00000003ff037212 */ /* 0x000fe400078e33ff */
[----:B------:R-:W-:Y:S02]  /*7440*/  IADD3.X R4, PT, PT, R6, UR11, RZ, P1, P2 ;  /* 0x0000000b06047c10 */ /* 0x000fe40008fe44ff */
[----:B0-----:R-:W-:Y:S02]  /*7450*/  IADD3 R6, P1, PT, R3, UR14, RZ ;  /* 0x0000000e03067c10 */ /* 0x001fe4000ff3e0ff */
[----:B------:R-:W-:-:S04]  /*7460*/  LOP3.LUT R3, RZ, R4, RZ, 0x33, !PT ;  /* 0x00000004ff037212 */ /* 0x000fc800078e33ff */
[----:B------:R-:W-:-:S07]  /*7470*/  IADD3.X R5, PT, PT, R3, UR15, RZ, P1, !PT ;  /* 0x0000000f03057c10 */ /* 0x000fce0008ffe4ff */
.L_x_765:
[----:B------:R-:W-:Y:S05]  /*7480*/  BSYNC.RECONVERGENT B0 ;  /* 0x0000000000007941 */ /* 0x000fea0003800200 */
.L_x_761:
        /* <DEDUP_REMOVED lines=14> */
.L_x_771:
[----:B------:R-:W-:Y:S05]  /*7570*/  BSYNC.RECONVERGENT B1 ;  /* 0x0000000000017941 */ /* 0x000fea0003800200 */
.L_x_770:
[--C-:B-----5:R-:W-:Y:S02]  /*7580*/  IADD3 R6, P1, P2, R4, UR7, R3.reuse ;  /* 0x0000000704067c10 */ /* 0x120fe4000fa3e003 */
[----:B------:R-:W-:-:S04]  /*7590*/  SHF.R.S32.HI R3, RZ, 0x1f, R3 ;  /* 0x0000001fff037819 */ /* 0x000fc80000011403 */
[----:B------:R-:W-:Y:S01]  /*75a0*/  IADD3.X R5, PT, PT, R5, UR10, R3, P1, P2 ;  /* 0x0000000a05057c10 */ /* 0x000fe20008fe4403 */
[----:B------:R-:W-:Y:S06]  /*75b0*/  BRA `(.L_x_772) ;  /* 0x0000000000447947 */ /* 0x000fec0003800000 */
.L_x_769:
        /* <DEDUP_REMOVED lines=9> */
.L_x_774:
[----:B------:R-:W-:Y:S05]  /*7650*/  BSYNC.RECONVERGENT B1 ;  /* 0x0000000000017941 */ /* 0x000fea0003800200 */
.L_x_773:
[----:B------:R-:W0:Y:S01]  /*7660*/  LDCU.64 UR14, c[0x0][0x3c0] ;  /* 0x00007800ff0e77ac */ /* 0x000e220008000a00 */
[----:B------:R-:W-:-:S04]  /*7670*/  IADD3 R3, P1, P2, R3, UR5, R8 ;  /* 0x0000000503037c10 */ /* 0x000fc8000fa3e008 */
[----:B------:R-:W-:Y:S02]  /*7680*/  LOP3.LUT R3, RZ, R3, RZ, 0x33, !PT ;  /* 0x00000003ff037212 */ /* 0x000fe400078e33ff */
[----:B------:R-:W-:Y:S02]  /*7690*/  IADD3.X R4, PT, PT, R6, UR11, RZ, P1, P2 ;  /* 0x0000000b06047c10 */ /* 0x000fe40008fe44ff */
[----:B0-----:R-:W-:Y:S02]  /*76a0*/  IADD3 R6, P1, PT, R3, UR14, RZ ;  /* 0x0000000e03067c10 */ /* 0x001fe4000ff3e0ff */
[----:B------:R-:W-:-:S04]  /*76b0*/  LOP3.LUT R3, RZ, R4, RZ, 0x33, !PT ;  /* 0x00000004ff037212 */ /* 0x000fc800078e33ff */
[----:B------:R-:W-:-:S07]  /*76c0*/  IADD3.X R5, PT, PT, R3, UR15, RZ, P1, !PT ;  /* 0x0000000f03057c10 */ /* 0x000fce0008ffe4ff */
.L_x_772:
[----:B------:R-:W-:Y:S05]  /*76d0*/  BSYNC.RECONVERGENT B0 ;  /* 0x0000000000007941 */ /* 0x000fea0003800200 */
.L_x_768:
        /* <DEDUP_REMOVED lines=14> */
.L_x_778:
[----:B------:R-:W-:Y:S05]  /*77c0*/  BSYNC.RECONVERGENT B1 ;  /* 0x0000000000017941 */ /* 0x000fea0003800200 */
.L_x_777:
[--C-:B-----5:R-:W-:Y:S02]  /*77d0*/  IADD3 R6, P1, P2, R4, UR7, R3.reuse ;  /* 0x0000000704067c10 */ /* 0x120fe4000fa3e003 */
[----:B------:R-:W-:-:S04]  /*77e0*/  SHF.R.S32.HI R3, RZ, 0x1f, R3 ;  /* 0x0000001fff037819 */ /* 0x000fc80000011403 */
[----:B------:R-:W-:Y:S01]  /*77f0*/  IADD3.X R5, PT, PT, R5, UR10, R3, P1, P2 ;  /* 0x0000000a05057c10 */ /* 0x000fe20008fe4403 */
[----:B------:R-:W-:Y:S06]  /*7800*/  BRA `(.L_x_779) ;  /* 0x0000000000447947 */ /* 0x000fec0003800000 */
.L_x_776:
        /* <DEDUP_REMOVED lines=9> */
.L_x_781:
[----:B------:R-:W-:Y:S05]  /*78a0*/  BSYNC.RECONVERGENT B1 ;  /* 0x0000000000017941 */ /* 0x000fea0003800200 */
.L_x_780:
[----:B------:R-:W0:Y:S01]  /*78b0*/  LDCU.64 UR14, c[0x0][0x3c0] ;  /* 0x00007800ff0e77ac */ /* 0x000e220008000a00 */
[----:B------:R-:W-:-:S04]  /*78c0*/  IADD3 R3, P1, P2, R3, UR5, R8 ;  /* 0x0000000503037c10 */ /* 0x000fc8000fa3e008 */
[----:B------:R-:W-:Y:S02]  /*78d0*/  LOP3.LUT R3, RZ, R3, RZ, 0x33, !PT ;  /* 0x00000003ff037212 */ /* 0x000fe400078e33ff */
[----:B------:R-:W-:Y:S02]  /*78e0*/  IADD3.X R4, PT, PT, R6, UR11, RZ, P1, P2 ;  /* 0x0000000b06047c10 */ /* 0x000fe40008fe44ff */
[----:B0-----:R-:W-:Y:S02]  /*78f0*/  IADD3 R6, P1, PT, R3, UR14, RZ ;  /* 0x0000000e03067c10 */ /* 0x001fe4000ff3e0ff */
[----:B------:R-:W-:-:S04]  /*7900*/  LOP3.LUT R3, RZ, R4, RZ, 0x33, !PT ;  /* 0x00000004ff037212 */ /* 0x000fc800078e33ff */
[----:B------:R-:W-:-:S07]  /*7910*/  IADD3.X R5, PT, PT, R3, UR15, RZ, P1, !PT ;  /* 0x0000000f03057c10 */ /* 0x000fce0008ffe4ff */
.L_x_779:
[----:B------:R-:W-:Y:S05]  /*7920*/  BSYNC.RECONVERGENT B0 ;  /* 0x0000000000007941 */ /* 0x000fea0003800200 */
.L_x_775:
        /* <DEDUP_REMOVED lines=14> */
.L_x_785:
[----:B------:R-:W-:Y:S05]  /*7a10*/  BSYNC.RECONVERGENT B1 ;  /* 0x0000000000017941 */ /* 0x000fea0003800200 */
.L_x_784:
[--C-:B-----5:R-:W-:Y:S02]  /*7a20*/  IADD3 R6, P1, P2, R4, UR7, R3.reuse ;  /* 0x0000000704067c10 */ /* 0x120fe4000fa3e003 */
[----:B------:R-:W-:-:S04]  /*7a30*/  SHF.R.S32.HI R3, RZ, 0x1f, R3 ;  /* 0x0000001fff037819 */ /* 0x000fc80000011403 */
[----:B------:R-:W-:Y:S01]  /*7a40*/  IADD3.X R5, PT, PT, R5, UR10, R3, P1, P2 ;  /* 0x0000000a05057c10 */ /* 0x000fe20008fe4403 */
[----:B------:R-:W-:Y:S06]  /*7a50*/  BRA `(.L_x_786) ;  /* 0x0000000000447947 */ /* 0x000fec0003800000 */
.L_x_783:
        /* <DEDUP_REMOVED lines=9> */
.L_x_788:
[----:B------:R-:W-:Y:S05]  /*7af0*/  BSYNC.RECONVERGENT B1 ;  /* 0x0000000000017941 */ /* 0x000fea0003800200 */
.L_x_787:
[----:B------:R-:W0:Y:S01]  /*7b00*/  LDCU.64 UR14, c[0x0][0x3c0] ;  /* 0x00007800ff0e77ac */ /* 0x000e220008000a00 */
[----:B------:R-:W-:-:S04]  /*7b10*/  IADD3 R3, P1, P2, R3, UR5, R8 ;  /* 0x0000000503037c10 */ /* 0x000fc8000fa3e008 */
[----:B------:R-:W-:Y:S02]  /*7b20*/  LOP3.LUT R3, RZ, R3, RZ, 0x33, !PT ;  /* 0x00000003ff037212 */ /* 0x000fe400078e33ff */
[----:B------:R-:W-:Y:S02]  /*7b30*/  IADD3.X R4, PT, PT, R6, UR11, RZ, P1, P2 ;  /* 0x0000000b06047c10 */ /* 0x000fe40008fe44ff */
[----:B0-----:R-:W-:Y:S02]  /*7b40*/  IADD3 R6, P1, PT, R3, UR14, RZ ;  /* 0x0000000e03067c10 */ /* 0x001fe4000ff3e0ff */
[----:B------:R-:W-:-:S04]  /*7b50*/  LOP3.LUT R3, RZ, R4, RZ, 0x33, !PT ;  /* 0x00000004ff037212 */ /* 0x000fc800078e33ff */
[----:B------:R-:W-:-:S07]  /*7b60*/  IADD3.X R5, PT, PT, R3, UR15, RZ, P1, !PT ;  /* 0x0000000f03057c10 */ /* 0x000fce0008ffe4ff */
.L_x_786:
[----:B------:R-:W-:Y:S05]  /*7b70*/  BSYNC.RECONVERGENT B0 ;  /* 0x0000000000007941 */ /* 0x000fea0003800200 */
.L_x_782:
        /* <DEDUP_REMOVED lines=14> */
.L_x_792:
[----:B------:R-:W-:Y:S05]  /*7c60*/  BSYNC.RECONVERGENT B1 ;  /* 0x0000000000017941 */ /* 0x000fea0003800200 */
.L_x_791:
[--C-:B-----5:R-:W-:Y:S02]  /*7c70*/  IADD3 R6, P1, P2, R4, UR7, R3.reuse ;  /* 0x0000000704067c10 */ /* 0x120fe4000fa3e003 */
[----:B------:R-:W-:-:S04]  /*7c80*/  SHF.R.S32.HI R3, RZ, 0x1f, R3 ;  /* 0x0000001fff037819 */ /* 0x000fc80000011403 */
[----:B------:R-:W-:Y:S01]  /*7c90*/  IADD3.X R5, PT, PT, R5, UR10, R3, P1, P2 ;  /* 0x0000000a05057c10 */ /* 0x000fe20008fe4403 */
[----:B------:R-:W-:Y:S06]  /*7ca0*/  BRA `(.L_x_793) ;  /* 0x0000000000447947 */ /* 0x000fec0003800000 */
.L_x_790:
        /* <DEDUP_REMOVED lines=9> */
.L_x_795:
[----:B------:R-:W-:Y:S05]  /*7d40*/  BSYNC.RECONVERGENT B1 ;  /* 0x0000000000017941 */ /* 0x000fea0003800200 */
.L_x_794:
[----:B------:R-:W0:Y:S01]  /*7d50*/  LDCU.64 UR14, c[0x0][0x3c0] ;  /* 0x00007800ff0e77ac */ /* 0x000e220008000a00 */
[----:B------:R-:W-:-:S04]  /*7d60*/  IADD3 R3, P1, P2, R3, UR5, R8 ;  /* 0x0000000503037c10 */ /* 0x000fc8000fa3e008 */
[----:B------:R-:W-:Y:S02]  /*7d70*/  LOP3.LUT R3, RZ, R3, RZ, 0x33, !PT ;  /* 0x00000003ff037212 */ /* 0x000fe400078e33ff */
[----:B------:R-:W-:Y:S02]  /*7d80*/  IADD3.X R4, PT, PT, R6, UR11, RZ, P1, P2 ;  /* 0x0000000b06047c10 */ /* 0x000fe40008fe44ff */
[----:B0-----:R-:W-:Y:S02]  /*7d90*/  IADD3 R6, P1, PT, R3, UR14, RZ ;  /* 0x0000000e03067c10 */ /* 0x001fe4000ff3e0ff */
[----:B------:R-:W-:-:S04]  /*7da0*/  LOP3.LUT R3, RZ, R4, RZ, 0x33, !PT ;  /* 0x00000004ff037212 */ /* 0x000fc800078e33ff */
[----:B------:R-:W-:-:S07]  /*7db0*/  IADD3.X R5, PT, PT, R3, UR15, RZ, P1, !PT ;  /* 0x0000000f03057c10 */ /* 0x000fce0008ffe4ff */
.L_x_793:
[----:B------:R-:W-:Y:S05]  /*7dc0*/  BSYNC.RECONVERGENT B0 ;  /* 0x0000000000007941 */ /* 0x000fea0003800200 */
.L_x_789:
        /* <DEDUP_REMOVED lines=14> */
.L_x_799:
[----:B------:R-:W-:Y:S05]  /*7eb0*/  BSYNC.RECONVERGENT B1 ;  /* 0x0000000000017941 */ /* 0x000fea0003800200 */
.L_x_798:
[--C-:B-----5:R-:W-:Y:S02]  /*7ec0*/  IADD3 R6, P1, P2, R4, UR7, R3.reuse ;  /* 0x0000000704067c10 */ /* 0x120fe4000fa3e003 */
[----:B------:R-:W-:-:S04]  /*7ed0*/  SHF.R.S32.HI R3, RZ, 0x1f, R3 ;  /* 0x0000001fff037819 */ /* 0x000fc80000011403 */
[----:B------:R-:W-:Y:S01]  /*7ee0*/  IADD3.X R5, PT, PT, R5, UR10, R3, P1, P2 ;  /* 0x0000000a05057c10 */ /* 0x000fe20008fe4403 */
[----:B------:R-:W-:Y:S06]  /*7ef0*/  BRA `(.L_x_800) ;  /* 0x0000000000447947 */ /* 0x000fec0003800000 */
.L_x_797:
        /* <DEDUP_REMOVED lines=9> */
.L_x_802:
[----:B------:R-:W-:Y:S05]  /*7f90*/  BSYNC.RECONVERGENT B1 ;  /* 0x0000000000017941 */ /* 0x000fea0003800200 */
.L_x_801:
[----:B------:R-:W0:Y:S01]  /*7fa0*/  LDCU.64 UR14, c[0x0][0x3c0] ;  /* 0x00007800ff0e77ac */ /* 0x000e220008000a00 */
[----:B------:R-:W-:-:S04]  /*7fb0*/  IADD3 R3, P1, P2, R3, UR5, R8 ;  /* 0x0000000503037c10 */ /* 0x000fc8000fa3e008 */
[----:B------:R-:W-:Y:S02]  /*7fc0*/  LOP3.LUT R3, RZ, R3, RZ, 0x33, !PT ;  /* 0x00000003ff037212 */ /* 0x000fe400078e33ff */
[----:B------:R-:W-:Y:S02]  /*7fd0*/  IADD3.X R4, PT, PT, R6, UR11, RZ, P1, P2 ;  /* 0x0000000b06047c10 */ /* 0x000fe40008fe44ff */
[----:B0-----:R-:W-:Y:S02]  /*7fe0*/  IADD3 R6, P1, PT, R3, UR14, RZ ;  /* 0x0000000e03067c10 */ /* 0x001fe4000ff3e0ff */
[----:B------:R-:W-:-:S04]  /*7ff0*/  LOP3.LUT R3, RZ, R4, RZ, 0x33, !PT ;  /* 0x00000004ff037212 */ /* 0x000fc800078e33ff */
[----:B------:R-:W-:-:S07]  /*8000*/  IADD3.X R5, PT, PT, R3, UR15, RZ, P1, !PT ;  /* 0x0000000f03057c10 */ /* 0x000fce0008ffe4ff */
.L_x_800:
[----:B------:R-:W-:Y:S05]  /*8010*/  BSYNC.RECONVERGENT B0 ;  /* 0x0000000000007941 */ /* 0x000fea0003800200 */
.L_x_796:
        /* <DEDUP_REMOVED lines=14> */
.L_x_806:
[----:B------:R-:W-:Y:S05]  /*8100*/  BSYNC.RECONVERGENT B1 ;  /* 0x0000000000017941 */ /* 0x000fea0003800200 */
.L_x_805:
[--C-:B-----5:R-:W-:Y:S02]  /*8110*/  IADD3 R6, P1, P2, R4, UR7, R3.reuse ;  /* 0x0000000704067c10 */ /* 0x120fe4000fa3e003 */
[----:B------:R-:W-:-:S04]  /*8120*/  SHF.R.S32.HI R3, RZ, 0x1f, R3 ;  /* 0x0000001fff037819 */ /* 0x000fc80000011403 */
[----:B------:R-:W-:Y:S01]  /*8130*/  IADD3.X R5, PT, PT, R5, UR10, R3, P1, P2 ;  /* 0x0000000a05057c10 */ /* 0x000fe20008fe4403 */
[----:B------:R-:W-:Y:S06]  /*8140*/  BRA `(.L_x_807) ;  /* 0x0000000000447947 */ /* 0x000fec0003800000 */
.L_x_804:
        /* <DEDUP_REMOVED lines=9> */
.L_x_809:
[----:B------:R-:W-:Y:S05]  /*81e0*/  BSYNC.RECONVERGENT B1 ;  /* 0x0000000000017941 */ /* 0x000fea0003800200 */
.L_x_808:
[----:B------:R-:W0:Y:S01]  /*81f0*/  LDCU.64 UR14, c[0x0][0x3c0] ;  /* 0x00007800ff0e77ac */ /* 0x000e220008000a00 */
[----:B------:R-:W-:-:S04]  /*8200*/  IADD3 R3, P1, P2, R3, UR5, R8 ;  /* 0x0000000503037c10 */ /* 0x000fc8000fa3e008 */
[----:B------:R-:W-:Y:S02]  /*8210*/  LOP3.LUT R3, RZ, R3, RZ, 0x33, !PT ;  /* 0x00000003ff037212 */ /* 0x000fe400078e33ff */
[----:B------:R-:W-:Y:S02]  /*8220*/  IADD3.X R4, PT, PT, R6, UR11, RZ, P1, P2 ;  /* 0x0000000b06047c10 */ /* 0x000fe40008fe44ff */
[----:B0-----:R-:W-:Y:S02]  /*8230*/  IADD3 R6, P1, PT, R3, UR14, RZ ;  /* 0x0000000e03067c10 */ /* 0x001fe4000ff3e0ff */
[----:B------:R-:W-:-:S04]  /*8240*/  LOP3.LUT R3, RZ, R4, RZ, 0x33, !PT ;  /* 0x00000004ff037212 */ /* 0x000fc800078e33ff */
[----:B------:R-:W-:-:S07]  /*8250*/  IADD3.X R5, PT, PT, R3, UR15, RZ, P1, !PT ;  /* 0x0000000f03057c10 */ /* 0x000fce0008ffe4ff */
.L_x_807:
[----:B------:R-:W-:Y:S05]  /*8260*/  BSYNC.RECONVERGENT B0 ;  /* 0x0000000000007941 */ /* 0x000fea0003800200 */
.L_x_803:
        /* <DEDUP_REMOVED lines=14> */
.L_x_813:
[----:B------:R-:W-:Y:S05]  /*8350*/  BSYNC.RECONVERGENT B1 ;  /* 0x0000000000017941 */ /* 0x000fea0003800200 */
.L_x_812:
[--C-:B-----5:R-:W-:Y:S02]  /*8360*/  IADD3 R6, P1, P2, R4, UR7, R3.reuse ;  /* 0x0000000704067c10 */ /* 0x120fe4000fa3e003 */
[----:B------:R-:W-:-:S04]  /*8370*/  SHF.R.S32.HI R3, RZ, 0x1f, R3 ;  /* 0x0000001fff037819 */ /* 0x000fc80000011403 */
[----:B------:R-:W-:Y:S01]  /*8380*/  IADD3.X R5, PT, PT, R5, UR10, R3, P1, P2 ;  /* 0x0000000a05057c10 */ /* 0x000fe20008fe4403 */
[----:B------:R-:W-:Y:S06]  /*8390*/  BRA `(.L_x_814) ;  /* 0x0000000000447947 */ /* 0x000fec0003800000 */
.L_x_811:
        /* <DEDUP_REMOVED lines=9> */
.L_x_816:
[----:B------:R-:W-:Y:S05]  /*8430*/  BSYNC.RECONVERGENT B1 ;  /* 0x0000000000017941 */ /* 0x000fea0003800200 */
.L_x_815:
[----:B------:R-:W0:Y:S01]  /*8440*/  LDCU.64 UR14, c[0x0][0x3c0] ;  /* 0x00007800ff0e77ac */ /* 0x000e220008000a00 */
[----:B------:R-:W-:-:S04]  /*8450*/  IADD3 R3, P1, P2, R3, UR5, R8 ;  /* 0x0000000503037c10 */ /* 0x000fc8000fa3e008 */
[----:B------:R-:W-:Y:S02]  /*8460*/  LOP3.LUT R3, RZ, R3, RZ, 0x33, !PT ;  /* 0x00000003ff037212 */ /* 0x000fe400078e33ff */
[----:B------:R-:W-:Y:S02]  /*8470*/  IADD3.X R4, PT, PT, R6, UR11, RZ, P1, P2 ;  /* 0x0000000b06047c10 */ /* 0x000fe40008fe44ff */
[----:B0-----:R-:W-:Y:S02]  /*8480*/  IADD3 R6, P1, PT, R3, UR14, RZ ;  /* 0x0000000e03067c10 */ /* 0x001fe4000ff3e0ff */
[----:B------:R-:W-:-:S04]  /*8490*/  LOP3.LUT R3, RZ, R4, RZ, 0x33, !PT ;  /* 0x00000004ff037212 */ /* 0x000fc800078e33ff */
[----:B------:R-:W-:-:S07]  /*84a0*/  IADD3.X R5, PT, PT, R3, UR15, RZ, P1, !PT ;  /* 0x0000000f03057c10 */ /* 0x000fce0008ffe4ff */
.L_x_814:
[----:B------:R-:W-:Y:S05]  /*84b0*/  BSYNC.RECONVERGENT B0 ;  /* 0x0000000000007941 */ /* 0x000fea0003800200 */
.L_x_810:
        /* <DEDUP_REMOVED lines=14> */
.L_x_820:
[----:B------:R-:W-:Y:S05]  /*85a0*/  BSYNC.RECONVERGENT B1 ;  /* 0x0000000000017941 */ /* 0x000fea0003800200 */
.L_x_819:
[--C-:B-----5:R-:W-:Y:S02]  /*85b0*/  IADD3 R6, P1, P2, R4, UR7, R3.reuse ;  /* 0x0000000704067c10 */ /* 0x120fe4000fa3e003 */
[----:B------:R-:W-:-:S04]  /*85c0*/  SHF.R.S32.HI R3, RZ, 0x1f, R3 ;  /* 0x0000001fff037819 */ /* 0x000fc80000011403 */
[----:B------:R-:W-:Y:S01]  /*85d0*/  IADD3.X R5, PT, PT, R5, UR10, R3, P1, P2 ;  /* 0x0000000a05057c10 */ /* 0x000fe20008fe4403 */
[----:B------:R-:W-:Y:S06]  /*85e0*/  BRA `(.L_x_821) ;  /* 0x0000000000447947 */ /* 0x000fec0003800000 */
.L_x_818:
        /* <DEDUP_REMOVED lines=9> */
.L_x_823:
[----:B------:R-:W-:Y:S05]  /*8680*/  BSYNC.RECONVERGENT B1 ;  /* 0x0000000000017941 */ /* 0x000fea0003800200 */
.L_x_822:
[----:B------:R-:W0:Y:S01]  /*8690*/  LDCU.64 UR14, c[0x0][0x3c0] ;  /* 0x00007800ff0e77ac */ /* 0x000e220008000a00 */
[----:B------:R-:W-:-:S04]  /*86a0*/  IADD3 R3, P1, P2, R3, UR5, R8 ;  /* 0x0000000503037c10 */ /* 0x000fc8000fa3e008 */
[----:B------:R-:W-:Y:S02]  /*86b0*/  LOP3.LUT R3, RZ, R3, RZ, 0x33, !PT ;  /* 0x00000003ff037212 */ /* 0x000fe400078e33ff */
[----:B------:R-:W-:Y:S02]  /*86c0*/  IADD3.X R4, PT, PT, R6, UR11, RZ, P1, P2 ;  /* 0x0000000b06047c10 */ /* 0x000fe40008fe44ff */
[----:B0-----:R-:W-:Y:S02]  /*86d0*/  IADD3 R6, P1, PT, R3, UR14, RZ ;  /* 0x0000000e03067c10 */ /* 0x001fe4000ff3e0ff */
[----:B------:R-:W-:-:S04]  /*86e0*/  LOP3.LUT R3, RZ, R4, RZ, 0x33, !PT ;  /* 0x00000004ff037212 */ /* 0x000fc800078e33ff */
[----:B------:R-:W-:-:S07]  /*86f0*/  IADD3.X R5, PT, PT, R3, UR15, RZ, P1, !PT ;  /* 0x0000000f03057c10 */ /* 0x000fce0008ffe4ff */
.L_x_821:
[----:B------:R-:W-:Y:S05]  /*8700*/  BSYNC.RECONVERGENT B0 ;  /* 0x0000000000007941 */ /* 0x000fea0003800200 */
.L_x_817:
        /* <DEDUP_REMOVED lines=14> */
.L_x_827:
[----:B------:R-:W-:Y:S05]  /*87f0*/  BSYNC.RECONVERGENT B1 ;  /* 0x0000000000017941 */ /* 0x000fea0003800200 */
.L_x_826:
[--C-:B-----5:R-:W-:Y:S02]  /*8800*/  IADD3 R6, P1, P2, R4, UR7, R3.reuse ;  /* 0x0000000704067c10 */ /* 0x120fe4000fa3e003 */
[----:B------:R-:W-:-:S04]  /*8810*/  SHF.R.S32.HI R3, RZ, 0x1f, R3 ;  /* 0x0000001fff037819 */ /* 0x000fc80000011403 */
[----:B------:R-:W-:Y:S01]  /*8820*/  IADD3.X R5, PT, PT, R5, UR10, R3, P1, P2 ;  /* 0x0000000a05057c10 */ /* 0x000fe20008fe4403 */
[----:B------:R-:W-:Y:S06]  /*8830*/  BRA `(.L_x_828) ;  /* 0x0000000000447947 */ /* 0x000fec0003800000 */
.L_x_825:
        /* <DEDUP_REMOVED lines=9> */
.L_x_830:
[----:B------:R-:W-:Y:S05]  /*88d0*/  BSYNC.RECONVERGENT B1 ;  /* 0x0000000000017941 */ /* 0x000fea0003800200 */
.L_x_829:
[----:B------:R-:W0:Y:S01]  /*88e0*/  LDCU.64 UR14, c[0x0][0x3c0] ;  /* 0x00007800ff0e77ac */ /* 0x000e220008000a00 */
[----:B------:R-:W-:-:S04]  /*88f0*/  IADD3 R3, P1, P2, R3, UR5, R8 ;  /* 0x0000000503037c10 */ /* 0x000fc8000fa3e008 */
[----:B------:R-:W-:Y:S02]  /*8900*/  LOP3.LUT R3, RZ, R3, RZ, 0x33, !PT ;  /* 0x00000003ff037212 */ /* 0x000fe400078e33ff */
[----:B------:R-:W-:Y:S02]  /*8910*/  IADD3.X R4, PT, PT, R6, UR11, RZ, P1, P2 ;  /* 0x0000000b06047c10 */ /* 0x000fe40008fe44ff */
[----:B0-----:R-:W-:Y:S02]  /*8920*/  IADD3 R6, P1, PT, R3, UR14, RZ ;  /* 0x0000000e03067c10 */ /* 0x001fe4000ff3e0ff */
[----:B------:R-:W-:-:S04]  /*8930*/  LOP3.LUT R3, RZ, R4, RZ, 0x33, !PT ;  /* 0x00000004ff037212 */ /* 0x000fc800078e33ff */
[----:B------:R-:W-:-:S07]  /*8940*/  IADD3.X R5, PT, PT, R3, UR15, RZ, P1, !PT ;  /* 0x0000000f03057c10 */ /* 0x000fce0008ffe4ff */
.L_x_828:
[----:B------:R-:W-:Y:S05]  /*8950*/  BSYNC.RECONVERGENT B0 ;  /* 0x0000000000007941 */ /* 0x000fea0003800200 */
.L_x_824:
        /* <DEDUP_REMOVED lines=14> */
.L_x_834:
[----:B------:R-:W-:Y:S05]  /*8a40*/  BSYNC.RECONVERGENT B1 ;  /* 0x0000000000017941 */ /* 0x000fea0003800200 */
.L_x_833:
[--C-:B-----5:R-:W-:Y:S02]  /*8a50*/  IADD3 R6, P1, P2, R4, UR7, R3.reuse ;  /* 0x0000000704067c10 */ /* 0x120fe4000fa3e003 */
[----:B------:R-:W-:-:S04]  /*8a60*/  SHF.R.S32.HI R3, RZ, 0x1f, R3 ;  /* 0x0000001fff037819 */ /* 0x000fc80000011403 */
[----:B------:R-:W-:Y:S01]  /*8a70*/  IADD3.X R5, PT, PT, R5, UR10, R3, P1, P2 ;  /* 0x0000000a05057c10 */ /* 0x000fe20008fe4403 */
[----:B------:R-:W-:Y:S06]  /*8a80*/  BRA `(.L_x_835) ;  /* 0x0000000000447947 */ /* 0x000fec0003800000 */
.L_x_832:
        /* <DEDUP_REMOVED lines=9> */
.L_x_837:
[----:B------:R-:W-:Y:S05]  /*8b20*/  BSYNC.RECONVERGENT B1 ;  /* 0x0000000000017941 */ /* 0x000fea0003800200 */
.L_x_836:
[----:B------:R-:W0:Y:S01]  /*8b30*/  LDCU.64 UR14, c[0x0][0x3c0] ;  /* 0x00007800ff0e77ac */ /* 0x000e220008000a00 */
[----:B------:R-:W-:-:S04]  /*8b40*/  IADD3 R3, P1, P2, R3, UR5, R8 ;  /* 0x0000000503037c10 */ /* 0x000fc8000fa3e008 */
[----:B------:R-:W-:Y:S02]  /*8b50*/  LOP3.LUT R3, RZ, R3, RZ, 0x33, !PT ;  /* 0x00000003ff037212 */ /* 0x000fe400078e33ff */
[----:B------:R-:W-:Y:S02]  /*8b60*/  IADD3.X R4, PT, PT, R6, UR11, RZ, P1, P2 ;  /* 0x0000000b06047c10 */ /* 0x000fe40008fe44ff */
[----:B0-----:R-:W-:Y:S02]  /*8b70*/  IADD3 R6, P1, PT, R3, UR14, RZ ;  /* 0x0000000e03067c10 */ /* 0x001fe4000ff3e0ff */
[----:B------:R-:W-:-:S04]  /*8b80*/  LOP3.LUT R3, RZ, R4, RZ, 0x33, !PT ;  /* 0x00000004ff037212 */ /* 0x000fc800078e33ff */
[----:B------:R-:W-:-:S07]  /*8b90*/  IADD3.X R5, PT, PT, R3, UR15, RZ, P1, !PT ;  /* 0x0000000f03057c10 */ /* 0x000fce0008ffe4ff */
.L_x_835:
[----:B------:R-:W-:Y:S05]  /*8ba0*/  BSYNC.RECONVERGENT B0 ;  /* 0x0000000000007941 */ /* 0x000fea0003800200 */
.L_x_831:
        /* <DEDUP_REMOVED lines=14> */
.L_x_841:
[----:B------:R-:W-:Y:S05]  /*8c90*/  BSYNC.RECONVERGENT B1 ;  /* 0x0000000000017941 */ /* 0x000fea0003800200 */
.L_x_840:
[--C-:B-----5:R-:W-:Y:S02]  /*8ca0*/  IADD3 R6, P1, P2, R4, UR7, R3.reuse ;  /* 0x0000000704067c10 */ /* 0x120fe4000fa3e003 */
[----:B------:R-:W-:-:S04]  /*8cb0*/  SHF.R.S32.HI R3, RZ, 0x1f, R3 ;  /* 0x0000001fff037819 */ /* 0x000fc80000011403 */
[----:B------:R-:W-:Y:S01]  /*8cc0*/  IADD3.X R5, PT, PT, R5, UR10, R3, P1, P2 ;  /* 0x0000000a05057c10 */ /* 0x000fe20008fe4403 */
[----:B------:R-:W-:Y:S06]  /*8cd0*/  BRA `(.L_x_842) ;  /* 0x0000000000447947 */ /* 0x000fec0003800000 */
.L_x_839:
        /* <DEDUP_REMOVED lines=9> */
.L_x_844:
[----:B------:R-:W-:Y:S05]  /*8d70*/  BSYNC.RECONVERGENT B1 ;  /* 0x0000000000017941 */ /* 0x000fea0003800200 */
.L_x_843:
[----:B------:R-:W0:Y:S01]  /*8d80*/  LDCU.64 UR14, c[0x0][0x3c0] ;  /* 0x00007800ff0e77ac */ /* 0x000e220008000a00 */
[----:B------:R-:W-:-:S04]  /*8d90*/  IADD3 R3, P1, P2, R3, UR5, R8 ;  /* 0x0000000503037c10 */ /* 0x000fc8000fa3e008 */
[----:B------:R-:W-:Y:S02]  /*8da0*/  LOP3.LUT R3, RZ, R3, RZ, 0x33, !PT ;  /* 0x00000003ff037212 */ /* 0x000fe400078e33ff */
[----:B------:R-:W-:Y:S02]  /*8db0*/  IADD3.X R4, PT, PT, R6, UR11, RZ, P1, P2 ;  /* 0x0000000b06047c10 */ /* 0x000fe40008fe44ff */
[----:B0-----:R-:W-:Y:S02]  /*8dc0*/  IADD3 R6, P1, PT, R3, UR14, RZ ;  /* 0x0000000e03067c10 */ /* 0x001fe4000ff3e0ff */
[----:B------:R-:W-:-:S04]  /*8dd0*/  LOP3.LUT R3, RZ, R4, RZ, 0x33, !PT ;  /* 0x00000004ff037212 */ /* 0x000fc800078e33ff */
[----:B------:R-:W-:-:S07]  /*8de0*/  IADD3.X R5, PT, PT, R3, UR15, RZ, P1, !PT ;  /* 0x0000000f03057c10 */ /* 0x000fce0008ffe4ff */
.L_x_842:
[----:B------:R-:W-:Y:S05]  /*8df0*/  BSYNC.RECONVERGENT B0 ;  /* 0x0000000000007941 */ /* 0x000fea0003800200 */
.L_x_838:
        /* <DEDUP_REMOVED lines=14> */
.L_x_848:
[----:B------:R-:W-:Y:S05]  /*8ee0*/  BSYNC.RECONVERGENT B1 ;  /* 0x0000000000017941 */ /* 0x000fea0003800200 */
.L_x_847:
[--C-:B-----5:R-:W-:Y:S02]  /*8ef0*/  IADD3 R6, P0, P1, R4, UR7, R3.reuse ;  /* 0x0000000704067c10 */ /* 0x120fe4000f91e003 */
[----:B------:R-:W-:-:S04]  /*8f00*/  SHF.R.S32.HI R3, RZ, 0x1f, R3 ;  /* 0x0000001fff037819 */ /* 0x000fc80000011403 */
[----:B------:R-:W-:Y:S01]  /*8f10*/  IADD3.X R5, PT, PT, R5, UR10, R3, P0, P1 ;  /* 0x0000000a05057c10 */ /* 0x000fe200087e2403 */
[----:B------:R-:W-:Y:S06]  /*8f20*/  BRA `(.L_x_849) ;  /* 0x0000000000447947 */ /* 0x000fec0003800000 */
.L_x_846:
        /* <DEDUP_REMOVED lines=9> */
.L_x_851:
[----:B------:R-:W-:Y:S05]  /*8fc0*/  BSYNC.RECONVERGENT B1 ;  /* 0x0000000000017941 */ /* 0x000fea0003800200 */
.L_x_850:
[----:B------:R-:W0:Y:S01]  /*8fd0*/  LDCU.64 UR14, c[0x0][0x3c0] ;  /* 0x00007800ff0e77ac */ /* 0x000e220008000a00 */
[----:B------:R-:W-:-:S04]  /*8fe0*/  IADD3 R0, P0, P1, R0, UR5, R7 ;  /* 0x0000000500007c10 */ /* 0x000fc8000f91e007 */
[----:B------:R-:W-:Y:S02]  /*8ff0*/  LOP3.LUT R0, RZ, R0, RZ, 0x33, !PT ;  /* 0x00000000ff007212 */ /* 0x000fe400078e33ff */
[----:B------:R-:W-:Y:S02]  /*9000*/  IADD3.X R3, PT, PT, R3, UR11, RZ, P0, P1 ;  /* 0x0000000b03037c10 */ /* 0x000fe400087e24ff */
[----:B0-----:R-:W-:Y:S02]  /*9010*/  IADD3 R6, P0, PT, R0, UR14, RZ ;  /* 0x0000000e00067c10 */ /* 0x001fe4000ff1e0ff */
[----:B------:R-:W-:-:S04]  /*9020*/  LOP3.LUT R0, RZ, R3, RZ, 0x33, !PT ;  /* 0x00000003ff007212 */ /* 0x000fc800078e33ff */
[----:B------:R-:W-:-:S07]  /*9030*/  IADD3.X R5, PT, PT, R0, UR15, RZ, P0, !PT ;  /* 0x0000000f00057c10 */ /* 0x000fce00087fe4ff */
.L_x_849:
[----:B------:R-:W-:Y:S05]  /*9040*/  BSYNC.RECONVERGENT B0 ;  /* 0x0000000000007941 */ /* 0x000fea0003800200 */
.L_x_845:
[----:B------:R-:W0:Y:S01]  /*9050*/  LDS R3, [R2+0xab00] ;  /* 0x00ab000002037984 */ /* 0x000e220000000800 */
[----:B------:R-:W-:-:S04]  /*9060*/  LEA R4, P0, R6, UR12, 0x2 ;  /* 0x0000000c06047c11 */ /* 0x000fc8000f8010ff */
[----:B------:R-:W-:-:S05]  /*9070*/  LEA.HI.X R5, R6, UR13, R5, 0x2, P0 ;  /* 0x0000000d06057c11 */ /* 0x000fca00080f1405 */
[----:B0-----:R-:W-:Y:S01]  /*9080*/  STG.E desc[UR8][R4.64], R3 ;  /* 0x0000000304007986 */ /* 0x001fe2000c101908 */
[----:B------:R-:W-:Y:S05]  /*9090*/  EXIT ;  /* 0x000000000000794d */ /* 0x000fea0003800000 */
.L_x_575:
[----:B------:R-:W0:Y:S01]  /*90a0*/  LDC R83, c[0x0][0x3ac] ;  /* 0x0000eb00ff537b82 */ /* 0x000e220000000800 */
[----:B------:R-:W-:Y:S01]  /*90b0*/  ISETP.NE.AND P0, PT, R84, RZ, PT ;  /* 0x000000ff5400720c */ /* 0x000fe20003f05270 */
[----:B------:R-:W-:Y:S01]  /*90c0*/  BSSY.RECONVERGENT B0, `(.L_x_852) ;  /* 0x0000998000007945 */ /* 0x000fe20003800200 */
[----:B0-----:R-:W-:-:S11]  /*90d0*/  VIADD R83, R83, -UR5 ;  /* 0x8000000553537c36 */ /* 0x001fd60008000000 */
        /* <DEDUP_REMOVED lines=11> */
[----:B------:R-:W-:Y:S01]  /*9190*/  USEL UR5, UR11, URZ, !UP0 ;  /* 0x000000ff0b057287 */ /* 0x000fe2000c000000 */
[C---:B------:R-:W-:Y:S01]  /*91a0*/  VIADD R4, R28.reuse, 0x20 ;  /* 0x000000201c047836 */ /* 0x040fe20000000000 */
[CC--:B------:R-:W-:Y:S01]  /*91b0*/  ISETP.GE.AND P1, PT, R28.reuse, R83.reuse, PT ;  /* 0x000000531c00720c */ /* 0x0c0fe20003f26270 */
[C---:B------:R-:W-:Y:S01]  /*91c0*/  VIADD R8, R28.reuse, 0x60 ;  /* 0x000000601c087836 */ /* 0x040fe20000000000 */
[C---:B------:R-:W-:Y:S01]  /*91d0*/  IADD3 R3, P0, P5, R28.reuse, UR4, R3 ;  /* 0x000000041c037c10 */ /* 0x040fe2000fd1e003 */
[----:B------:R-:W-:Y:S01]  /*91e0*/  VIADD R12, R28, 0xa0 ;  /* 0x000000a01c0c7836 */ /* 0x000fe20000000000 */
[-C--:B------:R-:W-:Y:S01]  /*91f0*/  ISETP.GE.AND P2, PT, R4, R83.reuse, PT ;  /* 0x000000530400720c */ /* 0x080fe20003f46270 */
[----:B------:R-:W-:Y:S01]  /*9200*/  VIADD R4, R28, 0x40 ;  /* 0x000000401c047836 */ /* 0x000fe20000000000 */
[-C--:B------:R-:W-:Y:S01]  /*9210*/  ISETP.GE.AND P4, PT, R8, R83.reuse, PT ;  /* 0x000000530800720c */ /* 0x080fe20003f86270 */
[C---:B------:R-:W-:Y:S01]  /*9220*/  VIADD R8, R28.reuse, 0x80 ;  /* 0x000000801c087836 */ /* 0x040fe20000000000 */
[----:B------:R-:W-:Y:S01]  /*9230*/  IADD3.X R30, PT, PT, RZ, UR5, RZ, P0, P5 ;  /* 0x00000005ff1e7c10 */ /* 0x000fe200087ea4ff */
[----:B------:R-:W-:Y:S01]  /*9240*/  VIADD R14, R28, 0xc0 ;  /* 0x000000c01c0e7836 */ /* 0x000fe20000000000 */
[----:B------:R-:W-:-:S02]  /*9250*/  ISETP.GE.AND P3, PT, R4, R83, PT ;  /* 0x000000530400720c */ /* 0x000fc40003f66270 */
[C---:B---3--:R-:W-:Y:S02]  /*9260*/  LEA R4, P0, R3.reuse, UR12, 0x2 ;  /* 0x0000000c03047c11 */ /* 0x048fe4000f8010ff */
[-C--:B------:R-:W-:Y:S01]  /*9270*/  ISETP.GE.AND P5, PT, R8, R83.reuse, PT ;  /* 0x000000530800720c */ /* 0x080fe20003fa6270 */
[----:B------:R-:W-:Y:S01]  /*9280*/  VIADD R8, R28, 0xe0 ;  /* 0x000000e01c087836 */ /* 0x000fe20000000000 */
[----:B------:R-:W-:Y:S02]  /*9290*/  LEA.HI.X R5, R3, UR13, R30, 0x2, P0 ;  /* 0x0000000d03057c11 */ /* 0x000fe400080f141e */
[-C--:B------:R-:W-:Y:S01]  /*92a0*/  ISETP.GE.AND P6, PT, R12, R83.reuse, PT ;  /* 0x000000530c00720c */ /* 0x080fe20003fc6270 */
[----:B------:R-:W-:Y:S01]  /*92b0*/  VIADD R12, R28, 0x100 ;  /* 0x000001001c0c7836 */ /* 0x000fe20000000000 */
[-C--:B------:R-:W-:Y:S01]  /*92c0*/  ISETP.GE.AND P0, PT, R14, R83.reuse, PT ;  /* 0x000000530e00720c */ /* 0x080fe20003f06270 */
[----:B------:R-:W2:Y:S01]  /*92d0*/  @!P1 LDG.E R2, desc[UR8][R4.64] ;  /* 0x0000000804029981 */ /* 0x000ea2000c1e1900 */
[----:B------:R-:W-:Y:S01]  /*92e0*/  ISETP.GE.AND P1, PT, R8, R83, PT ;  /* 0x000000530800720c */ /* 0x000fe20003f26270 */
[----:B------:R-:W-:-:S02]  /*92f0*/  VIADD R8, R28, 0x120 ;  /* 0x000001201c087836 */ /* 0x000fc40000000000 */
[----:B------:R-:W3:Y:S01]  /*9300*/  @!P2 LDG.E R6, desc[UR8][R4.64+0x80] ;  /* 0x000080080406a981 */ /* 0x000ee2000c1e1900 */
[-C--:B------:R-:W-:Y:S01]  /*9310*/  ISETP.GE.AND P2, PT, R12, R83.reuse, PT ;  /* 0x000000530c00720c */ /* 0x080fe20003f46270 */
[----:B------:R-:W-:Y:S02]  /*9320*/  VIADD R12, R28, 0x140 ;  /* 0x000001401c0c7836 */ /* 0x000fe40000000000 */
[----:B------:R-:W4:Y:S01]  /*9330*/  @!P3 LDG.E R7, desc[UR8][R4.64+0x100] ;  /* 0x000100080407b981 */ /* 0x000f22000c1e1900 */
[-C--:B------:R-:W-:Y:S01]  /*9340*/  ISETP.GE.AND P3, PT, R8, R83.reuse, PT ;  /* 0x000000530800720c */ /* 0x080fe20003f66270 */
[----:B------:R-:W-:Y:S02]  /*9350*/  VIADD R8, R28, 0x160 ;  /* 0x000001601c087836 */ /* 0x000fe40000000000 */
[----:B------:R-:W5:Y:S01]  /*9360*/  @!P4 LDG.E R9, desc[UR8][R4.64+0x180] ;  /* 0x000180080409c981 */ /* 0x000f62000c1e1900 */
[----:B------:R-:W-:Y:S01]  /*9370*/  ISETP.GE.AND P4, PT, R12, R83, PT ;  /* 0x000000530c00720c */ /* 0x000fe20003f86270 */
[----:B------:R-:W-:-:S02]  /*9380*/  VIADD R12, R28, 0x180 ;  /* 0x000001801c0c7836 */ /* 0x000fc40000000000 */
[----:B------:R-:W5:Y:S01]  /*9390*/  @!P5 LDG.E R10, desc[UR8][R4.64+0x200] ;  /* 0x00020008040ad981 */ /* 0x000f62000c1e1900 */
[-C--:B------:R-:W-:Y:S01]  /*93a0*/  ISETP.GE.AND P5, PT, R8, R83.reuse, PT ;  /* 0x000000530800720c */ /* 0x080fe20003fa6270 */
[----:B------:R-:W-:Y:S02]  /*93b0*/  VIADD R8, R28, 0x1a0 ;  /* 0x000001a01c087836 */ /* 0x000fe40000000000 */
[----:B------:R-:W5:Y:S01]  /*93c0*/  @!P6 LDG.E R11, desc[UR8][R4.64+0x280] ;  /* 0x00028008040be981 */ /* 0x000f62000c1e1900 */
        /* <DEDUP_REMOVED lines=25> */
[----:B------:R-:W1:Y:S01]  /*9560*/  S2UR UR5, SR_CgaCtaId ;  /* 0x00000000000579c3 */ /* 0x000e620000008800 */
[----:B------:R-:W-:Y:S01]  /*9570*/  SHF.R.U32.HI R12, RZ, 0x5, R0 ;  /* 0x00000005ff0c7819 */ /* 0x000fe20000011600 */
[----:B------:R-:W-:Y:S01]  /*9580*/  UMOV UR4, 0x400 ;  /* 0x0000040000047882 */ /* 0x000fe20000000000 */
[----:B------:R-:W0:Y:S01]  /*9590*/  S2R R3, SR_LANEID ;  /* 0x0000000000037919 */ /* 0x000e220000000000 */
[----:B------:R-:W-:Y:S01]  /*95a0*/  BSSY.RECONVERGENT B1, `(.L_x_854) ;  /* 0x0000168000017945 */ /* 0x000fe20003800200 */
[----:B-1----:R-:W-:Y:S01]  /*95b0*/  ULEA UR4, UR5, UR4, 0x18 ;  /* 0x0000000405047291 */ /* 0x002fe2000f8ec0ff */
[----:B0-----:R-:W-:-:S05]  /*95c0*/  IMAD R8, R12, 0x260, R3 ;  /* 0x000002600c087824 */ /* 0x001fca00078e0203 */
[----:B------:R-:W-:-:S05]  /*95d0*/  LEA R8, R8, UR4, 0x2 ;  /* 0x0000000408087c11 */ /* 0x000fca000f8e10ff */
[----:B------:R-:W-:Y:S01]  /*95e0*/  IMAD R36, R3, 0x48, R8 ;  /* 0x0000004803247824 */ /* 0x000fe200078e0208 */
[----:B--2---:R-:W-:Y:S04]  /*95f0*/  STS [R8], R2 ;  /* 0x0000000208007388 */ /* 0x004fe80000000800 */
[----:B---3--:R0:W-:Y:S04]  /*9600*/  STS [R8+0x80], R6 ;  /* 0x0000800608007388 */ /* 0x0081e80000000800 */
[----:B----4-:R-:W-:Y:S04]  /*9610*/  STS [R8+0x100], R7 ;  /* 0x0001000708007388 */ /* 0x010fe80000000800 */
[----:B-----5:R-:W-:Y:S01]  /*9620*/  STS [R8+0x180], R9 ;  /* 0x0001800908007388 */ /* 0x020fe20000000800 */
[----:B0-----:R-:W-:-:S03]  /*9630*/  IMAD R6, R0, 0x13, RZ ;  /* 0x0000001300067824 */ /* 0x001fc600078e02ff */
[----:B------:R0:W-:Y:S01]  /*9640*/  STS [R8+0x200], R10 ;  /* 0x0002000a08007388 */ /* 0x0001e20000000800 */
[C---:B------:R-:W-:Y:S01]  /*9650*/  VIADD R4, R6.reuse, 0x5 ;  /* 0x0000000506047836 */ /* 0x040fe20000000000 */
[CC--:B------:R-:W-:Y:S02]  /*9660*/  ISETP.GE.AND P0, PT, R6.reuse, R83.reuse, PT ;  /* 0x000000530600720c */ /* 0x0c0fe40003f06270 */
[----:B------:R-:W-:Y:S01]  /*9670*/  STS [R8+0x280], R11 ;  /* 0x0002800b08007388 */ /* 0x000fe20000000800 */
[----:B------:R-:W-:Y:S01]  /*9680*/  VIADD R14, R6, 0x7 ;  /* 0x00000007060e7836 */ /* 0x000fe20000000000 */
[----:B------:R-:W-:Y:S02]  /*9690*/  ISETP.GE.AND P2, PT, R4, R83, PT ;  /* 0x000000530400720c */ /* 0x000fe40003f46270 */
[----:B------:R-:W-:Y:S01]  /*96a0*/  STS [R8+0x300], R13 ;  /* 0x0003000d08007388 */ /* 0x000fe20000000800 */
[C---:B------:R-:W-:Y:S02]  /*96b0*/  VIADD R2, R6.reuse, 0xb ;  /* 0x0000000b06027836 */ /* 0x040fe40000000000 */
[C---:B0-----:R-:W-:Y:S01]  /*96c0*/  VIADD R10, R6.reuse, 0x2 ;  /* 0x00000002060a7836 */ /* 0x041fe20000000000 */
[----:B------:R-:W-:Y:S01]  /*96d0*/  STS [R8+0x380], R15 ;  /* 0x0003800f08007388 */ /* 0x000fe20000000800 */
[----:B------:R-:W-:-:S02]  /*96e0*/  VIADD R28, R6, 0xc ;  /* 0x0000000c061c7836 */ /* 0x000fc40000000000 */
[----:B------:R-:W-:Y:S01]  /*96f0*/  VIADD R30, R6, 0xd ;  /* 0x0000000d061e7836 */ /* 0x000fe20000000000 */
[----:B------:R0:W-:Y:S01]  /*9700*/  STS [R8+0x400], R16 ;  /* 0x0004001008007388 */ /* 0x0001e20000000800 */
[----:B------:R-:W-:Y:S01]  /*9710*/  ISETP.GE.AND P5, PT, R10, R83, PT ;  /* 0x000000530a00720c */ /* 0x000fe20003fa6270 */
[C---:B------:R-:W-:Y:S02]  /*9720*/  VIADD R32, R6.reuse, 0xe ;  /* 0x0000000e06207836 */ /* 0x040fe40000000000 */
[----:B------:R-:W-:Y:S01]  /*9730*/  STS [R8+0x480], R17 ;  /* 0x0004801108007388 */ /* 0x000fe20000000800 */
[C---:B------:R-:W-:Y:S02]  /*9740*/  VIADD R34, R6.reuse, 0xf ;  /* 0x0000000f06227836 */ /* 0x040fe40000000000 */
[C---:B------:R-:W-:Y:S01]  /*9750*/  VIADD R44, R6.reuse, 0x10 ;  /* 0x00000010062c7836 */ /* 0x040fe20000000000 */
[----:B------:R1:W-:Y:S01]  /*9760*/  STS [R8+0x500], R18 ;  /* 0x0005001208007388 */ /* 0x0003e20000000800 */
[----:B------:R-:W-:-:S02]  /*9770*/  VIADD R46, R6, 0x11 ;  /* 0x00000011062e7836 */ /* 0x000fc40000000000 */
[C---:B0-----:R-:W-:Y:S01]  /*9780*/  VIADD R16, R6.reuse, 0x3 ;  /* 0x0000000306107836 */ /* 0x041fe20000000000 */
[----:B------:R-:W-:Y:S01]  /*9790*/  STS [R8+0x580], R19 ;  /* 0x0005801308007388 */ /* 0x000fe20000000800 */
[----:B------:R-:W-:-:S03]  /*97a0*/  VIADD R48, R6, 0x12 ;  /* 0x0000001206307836 */ /* 0x000fc60000000000 */
[----:B------:R0:W-:Y:S01]  /*97b0*/  STS [R8+0x600], R20 ;  /* 0x0006001408007388 */ /* 0x0001e20000000800 */
[-C--:B------:R-:W-:Y:S01]  /*97c0*/  ISETP.GE.AND P4, PT, R16, R83.reuse, PT ;  /* 0x000000531000720c */ /* 0x080fe20003f86270 */
[----:B-1----:R-:W-:Y:S02]  /*97d0*/  VIADD R18, R6, 0x4 ;  /* 0x0000000406127836 */ /* 0x002fe40000000000 */
[----:B------:R-:W-:Y:S03]  /*97e0*/  STS [R8+0x680], R21 ;  /* 0x0006801508007388 */ /* 0x000fe60000000800 */
[----:B------:R-:W-:Y:S01]  /*97f0*/  ISETP.GE.AND P3, PT, R18, R83, PT ;  /* 0x000000531200720c */ /* 0x000fe20003f66270 */
[----:B------:R1:W-:Y:S01]  /*9800*/  STS [R8+0x700], R22 ;  /* 0x0007001608007388 */ /* 0x0003e20000000800 */
[----:B0-----:R-:W-:-:S03]  /*9810*/  VIADD R20, R6, 0x1 ;  /* 0x0000000106147836 */ /* 0x001fc60000000000 */
[----:B------:R-:W-:Y:S02]  /*9820*/  STS [R8+0x780], R23 ;  /* 0x0007801708007388 */ /* 0x000fe40000000800 */
[----:B------:R-:W-:Y:S02]  /*9830*/  ISETP.GE.AND P6, PT, R20, R83, PT ;  /* 0x000000531400720c */ /* 0x000fe40003fc6270 */
[----:B------:R0:W-:Y:S01]  /*9840*/  STS [R8+0x800], R24 ;  /* 0x0008001808007388 */ /* 0x0001e20000000800 */
[----:B-1----:R-:W-:-:S03]  /*9850*/  VIADD R22, R6, 0x6 ;  /* 0x0000000606167836 */ /* 0x002fc60000000000 */
[----:B------:R-:W-:Y:S02]  /*9860*/  STS [R8+0x880], R25 ;  /* 0x0008801908007388 */ /* 0x000fe40000000800 */
[----:B------:R-:W-:Y:S02]  /*9870*/  ISETP.GE.AND P1, PT, R22, R83, PT ;  /* 0x000000531600720c */ /* 0x000fe40003f26270 */
[----:B------:R1:W-:Y:S01]  /*9880*/  STS [R8+0x900], R26 ;  /* 0x0009001a08007388 */ /* 0x0003e20000000800 */
[----:B------:R-:W-:-:S03]  /*9890*/  NOP ;  /* 0x0000000000007918 */ /* 0x000fc60000000000 */
[----:B------:R-:W2:Y:S01]  /*98a0*/  LDS R88, [R36] ;  /* 0x0000000024587984 */ /* 0x000ea20000000800 */
[C---:B0-----:R-:W-:Y:S02]  /*98b0*/  VIADD R24, R6.reuse, 0x8 ;  /* 0x0000000806187836 */ /* 0x041fe40000000000 */
[C---:B-1----:R-:W-:Y:S01]  /*98c0*/  VIADD R26, R6.reuse, 0x9 ;  /* 0x00000009061a7836 */ /* 0x042fe20000000000 */
[----:B------:R-:W0:Y:S01]  /*98d0*/  LDS R87, [R36+0x4] ;  /* 0x0000040024577984 */ /* 0x000e220000000800 */
[----:B------:R-:W-:-:S03]  /*98e0*/  VIADD R8, R6, 0xa ;  /* 0x0000000a06087836 */ /* 0x000fc60000000000 */
[----:B------:R-:W1:Y:S04]  /*98f0*/  LDS R86, [R36+0x8] ;  /* 0x0000080024567984 */ /* 0x000e680000000800 */
        /* <DEDUP_REMOVED lines=8> */
[----:B--2---:R-:W-:-:S03]  /*9980*/  LOP3.LUT R15, R88, 0x1, RZ, 0xc, !PT ;  /* 0x00000001580f7812 */ /* 0x004fc600078e0cff */
[----:B------:R-:W2:Y:S01]  /*9990*/  LDS R13, [R36+0x2c] ;  /* 0x00002c00240d7984 */ /* 0x000ea20000000800 */
[----:B0-----:R-:W-:Y:S02]  /*99a0*/  LOP3.LUT R50, R87, 0x1, RZ, 0xc, !PT ;  /* 0x0000000157327812 */ /* 0x001fe400078e0cff */
[----:B------:R-:W-:Y:S01]  /*99b0*/  SEL R15, R15, 0x1, !P0 ;  /* 0x000000010f0f7807 */ /* 0x000fe20004000000 */
[----:B------:R-:W0:Y:S01]  /*99c0*/  LDS R17, [R36+0x30] ;  /* 0x0000300024117984 */ /* 0x000e220000000800 */
[----:B-1----:R-:W-:Y:S02]  /*99d0*/  LOP3.LUT R21, R86, 0x1, RZ, 0xc, !PT ;  /* 0x0000000156157812 */ /* 0x002fe400078e0cff */
[----:B------:R-:W-:Y:S01]  /*99e0*/  SEL R50, R50, 0x1, !P6 ;  /* 0x0000000132327807 */ /* 0x000fe20007000000 */
[----:B------:R-:W1:Y:S01]  /*99f0*/  LDS R19, [R36+0x34] ;  /* 0x0000340024137984 */ /* 0x000e620000000800 */
[----:B---3--:R-:W-:Y:S02]  /*9a00*/  LOP3.LUT R27, R85, 0x1, RZ, 0xc, !PT ;  /* 0x00000001551b7812 */ /* 0x008fe400078e0cff */
[----:B------:R-:W-:Y:S01]  /*9a10*/  SEL R21, R21, 0x1, !P5 ;  /* 0x0000000115157807 */ /* 0x000fe20006800000 */
[----:B------:R-:W-:Y:S01]  /*9a20*/  IMAD.IADD R23, R15, 0x1, R50 ;  /* 0x000000010f177824 */ /* 0x000fe200078e0232 */
[----:B------:R-:W3:Y:S01]  /*9a30*/  LDS R25, [R36+0x38] ;  /* 0x0000380024197984 */ /* 0x000ee20000000800 */
[----:B----4-:R-:W-:-:S02]  /*9a40*/  LOP3.LUT R33, R84, 0x1, RZ, 0xc, !PT ;  /* 0x0000000154217812 */ /* 0x010fc400078e0cff */
[----:B------:R-:W-:Y:S01]  /*9a50*/  SEL R27, R27, 0x1, !P4 ;  /* 0x000000011b1b7807 */ /* 0x000fe20006000000 */
[----:B------:R-:W-:Y:S01]  /*9a60*/  IMAD.IADD R29, R21, 0x1, R23 ;  /* 0x00000001151d7824 */ /* 0x000fe200078e0217 */
[----:B------:R-:W4:Y:S01]  /*9a70*/  LDS R31, [R36+0x3c] ;  /* 0x00003c00241f7984 */ /* 0x000f220000000800 */
[----:B-----5:R-:W-:Y:S02]  /*9a80*/  LOP3.LUT R47, R82, 0x1, RZ, 0xc, !PT ;  /* 0x00000001522f7812 */ /* 0x020fe400078e0cff */
[----:B------:R-:W-:Y:S01]  /*9a90*/  SEL R33, R33, 0x1, !P3 ;  /* 0x0000000121217807 */ /* 0x000fe20005800000 */
[----:B------:R-:W-:Y:S01]  /*9aa0*/  IMAD.IADD R35, R27, 0x1, R29 ;  /* 0x000000011b237824 */ /* 0x000fe200078e021d */
[----:B------:R-:W5:Y:S01]  /*9ab0*/  LDS R45, [R36+0x40] ;  /* 0x00004000242d7984 */ /* 0x000f620000000800 */
[----:B------:R-:W-:Y:S02]  /*9ac0*/  LOP3.LUT R52, R81, 0x1, RZ, 0xc, !PT ;  /* 0x0000000151347812 */ /* 0x000fe400078e0cff */
[----:B------:R-:W-:Y:S01]  /*9ad0*/  SEL R47, R47, 0x1, !P2 ;  /* 0x000000012f2f7807 */ /* 0x000fe20005000000 */
[----:B------:R-:W-:Y:S01]  /*9ae0*/  IMAD.IADD R49, R33, 0x1, R35 ;  /* 0x0000000121317824 */ /* 0x000fe200078e0223 */
[-C--:B------:R-:W-:Y:S01]  /*9af0*/  ISETP.GE.AND P0, PT, R14, R83.reuse, PT ;  /* 0x000000530e00720c */ /* 0x080fe20003f06270 */
[----:B------:R-:W5:Y:S01]  /*9b00*/  LDS R51, [R36+0x44] ;  /* 0x0000440024337984 */ /* 0x000f620000000800 */
[----:B------:R-:W-:Y:S01]  /*9b10*/  LOP3.LUT R55, R5, 0x1, RZ, 0xc, !PT ;  /* 0x0000000105377812 */ /* 0x000fe200078e0cff */
[----:B------:R-:W-:Y:S01]  /*9b20*/  IMAD.IADD R53, R47, 0x1, R49 ;  /* 0x000000012f357824 */ /* 0x000fe200078e0231 */
[----:B------:R-:W-:Y:S01]  /*9b30*/  SEL R52, R52, 0x1, !P1 ;  /* 0x0000000134347807 */ /* 0x000fe20004800000 */
[----:B------:R-:W5:Y:S01]  /*9b40*/  LDS R54, [R36+0x48] ;  /* 0x0000480024367984 */ /* 0x000f620000000800 */
[----:B------:R-:W-:-:S02]  /*9b50*/  ISETP.GE.AND P6, PT, R24, R83, PT ;  /* 0x000000531800720c */ /* 0x000fc40003fc6270 */
[----:B------:R-:W-:Y:S01]  /*9b60*/  LOP3.LUT R57, R7, 0x1, RZ, 0xc, !PT ;  /* 0x0000000107397812 */ /* 0x000fe200078e0cff */
[----:B------:R-:W-:Y:S01]  /*9b70*/  IMAD.IADD R56, R52, 0x1, R53 ;  /* 0x0000000134387824 */ /* 0x000fe200078e0235 */
[----:B------:R-:W-:Y:S02]  /*9b80*/  SEL R55, R55, 0x1, !P0 ;  /* 0x0000000137377807 */ /* 0x000fe40004000000 */
[-C--:B------:R-:W-:Y:S02]  /*9b90*/  ISETP.GE.AND P0, PT, R26, R83.reuse, PT ;  /* 0x000000531a00720c */ /* 0x080fe40003f06270 */
[----:B------:R-:W-:Y:S01]  /*9ba0*/  LOP3.LUT R59, R9, 0x1, RZ, 0xc, !PT ;  /* 0x00000001093b7812 */ /* 0x000fe200078e0cff */
[----:B------:R-:W-:Y:S01]  /*9bb0*/  IMAD.IADD R58, R55, 0x1, R56 ;  /* 0x00000001373a7824 */ /* 0x000fe200078e0238 */
[----:B------:R-:W-:Y:S02]  /*9bc0*/  SEL R57, R57, 0x1, !P6 ;  /* 0x0000000139397807 */ /* 0x000fe40007000000 */
[----:B------:R-:W-:-:S02]  /*9bd0*/  ISETP.GE.AND P1, PT, R8, R83, PT ;  /* 0x000000530800720c */ /* 0x000fc40003f26270 */
[----:B------:R-:W-:Y:S01]  /*9be0*/  LOP3.LUT R61, R11, 0x1, RZ, 0xc, !PT ;  /* 0x000000010b3d7812 */ /* 0x000fe200078e0cff */
[----:B------:R-:W-:Y:S01]  /*9bf0*/  IMAD.IADD R60, R57, 0x1, R58 ;  /* 0x00000001393c7824 */ /* 0x000fe200078e023a */
[----:B------:R-:W-:Y:S02]  /*9c00*/  SEL R59, R59, 0x1, !P0 ;  /* 0x000000013b3b7807 */ /* 0x000fe40004000000 */
[-C--:B------:R-:W-:Y:S02]  /*9c10*/  ISETP.GE.AND P0, PT, R2, R83.reuse, PT ;  /* 0x000000530200720c */ /* 0x080fe40003f06270 */
[----:B--2---:R-:W-:Y:S01]  /*9c20*/  LOP3.LUT R63, R13, 0x1, RZ, 0xc, !PT ;  /* 0x000000010d3f7812 */ /* 0x004fe200078e0cff */
[----:B------:R-:W-:Y:S01]  /*9c30*/  IMAD.IADD R62, R59, 0x1, R60 ;  /* 0x000000013b3e7824 */ /* 0x000fe200078e023c */
[----:B------:R-:W-:Y:S02]  /*9c40*/  SEL R61, R61, 0x1, !P1 ;  /* 0x000000013d3d7807 */ /* 0x000fe40004800000 */
[----:B------:R-:W-:-:S02]  /*9c50*/  ISETP.GE.AND P1, PT, R28, R83, PT ;  /* 0x000000531c00720c */ /* 0x000fc40003f26270 */
[----:B0-----:R-:W-:Y:S01]  /*9c60*/  LOP3.LUT R65, R17, 0x1, RZ, 0xc, !PT ;  /* 0x0000000111417812 */ /* 0x001fe200078e0cff */
[----:B------:R-:W-:Y:S01]  /*9c70*/  IMAD.IADD R64, R61, 0x1, R62 ;  /* 0x000000013d407824 */ /* 0x000fe200078e023e */
[----:B------:R-:W-:Y:S02]  /*9c80*/  SEL R63, R63, 0x1, !P0 ;  /* 0x000000013f3f7807 */ /* 0x000fe40004000000 */
[-C--:B------:R-:W-:Y:S02]  /*9c90*/  ISETP.GE.AND P0, PT, R30, R83.reuse, PT ;  /* 0x000000531e00720c */ /* 0x080fe40003f06270 */
[----:B-1----:R-:W-:Y:S01]  /*9ca0*/  LOP3.LUT R67, R19, 0x1, RZ, 0xc, !PT ;  /* 0x0000000113437812 */ /* 0x002fe200078e0cff */
[----:B------:R-:W-:Y:S01]  /*9cb0*/  IMAD.IADD R66, R63, 0x1, R64 ;  /* 0x000000013f427824 */ /* 0x000fe200078e0240 */
[----:B------:R-:W-:Y:S02]  /*9cc0*/  SEL R65, R65, 0x1, !P1 ;  /* 0x0000000141417807 */ /* 0x000fe40004800000 */
[----:B------:R-:W-:-:S02]  /*9cd0*/  ISETP.GE.AND P1, PT, R32, R83, PT ;  /* 0x000000532000720c */ /* 0x000fc40003f26270 */
[----:B---3--:R-:W-:Y:S01]  /*9ce0*/  LOP3.LUT R69, R25, 0x1, RZ, 0xc, !PT ;  /* 0x0000000119457812 */ /* 0x008fe200078e0cff */
[----:B------:R-:W-:Y:S01]  /*9cf0*/  IMAD.IADD R68, R65, 0x1, R66 ;  /* 0x0000000141447824 */ /* 0x000fe200078e0242 */
[----:B------:R-:W-:Y:S02]  /*9d00*/  SEL R67, R67, 0x1, !P0 ;  /* 0x0000000143437807 */ /* 0x000fe40004000000 */
[-C--:B------:R-:W-:Y:S02]  /*9d10*/  ISETP.GE.AND P0, PT, R34, R83.reuse, PT ;  /* 0x000000532200720c */ /* 0x080fe40003f06270 */
[----:B----4-:R-:W-:Y:S01]  /*9d20*/  LOP3.LUT R71, R31, 0x1, RZ, 0xc, !PT ;  /* 0x000000011f477812 */ /* 0x010fe200078e0cff */
[----:B------:R-:W-:Y:S01]  /*9d30*/  IMAD.IADD R70, R67, 0x1, R68 ;  /* 0x0000000143467824 */ /* 0x000fe200078e0244 */
[----:B------:R-:W-:Y:S01]  /*9d40*/  SEL R69, R69, 0x1, !P1 ;  /* 0x0000000145457807 */ /* 0x000fe20004800000 */
[----:B------:R-:W-:Y:S01]  /*9d50*/  BAR.SYNC.DEFER_BLOCKING 0x0 ;  /* 0x0000000000007b1d */ /* 0x000fe20000010000 */
[----:B------:R-:W-:-:S02]  /*9d60*/  ISETP.GE.AND P1, PT, R44, R83, PT ;  /* 0x000000532c00720c */ /* 0x000fc40003f26270 */
[----:B-----5:R-:W-:Y:S01]  /*9d70*/  LOP3.LUT R73, R45, 0x1, RZ, 0xc, !PT ;  /* 0x000000012d497812 */ /* 0x020fe200078e0cff */
        /* <DEDUP_REMOVED lines=10> */
[----:B------:R-:W-:Y:S02]  /*9e20*/  SEL R77, R77, 0x1, !P1 ;  /* 0x000000014d4d7807 */ /* 0x000fe40004800000 */
[----:B------:R-:W-:Y:S01]  /*9e30*/  ISETP.NE.AND P1, PT, R3, 0x1f, PT ;  /* 0x0000001f0300780c */ /* 0x000fe20003f25270 */
[----:B------:R-:W-:Y:S01]  /*9e40*/  IMAD.IADD R78, R75, 0x1, R76 ;  /* 0x000000014b4e7824 */ /* 0x000fe200078e024c */
[----:B------:R-:W-:Y:S02]  /*9e50*/  ISETP.NE.AND P2, PT, R3, RZ, PT ;  /* 0x000000ff0300720c */ /* 0x000fe40003f45270 */
[----:B------:R-:W-:Y:S01]  /*9e60*/  ISETP.NE.AND P3, PT, R75, RZ, PT ;  /* 0x000000ff4b00720c */ /* 0x000fe20003f65270 */
[----:B------:R-:W-:-:S05]  /*9e70*/  IMAD.IADD R79, R77, 0x1, R78 ;  /* 0x000000014d4f7824 */ /* 0x000fca00078e024e */
[----:B------:R-:W0:Y:S03]  /*9e80*/  SHFL.UP P0, R36, R79, 0x1, RZ ;  /* 0x042000004f247989 */ /* 0x000e2600000000ff */
[----:B------:R-:W-:Y:S01]  /*9e90*/  @!P1 LEA R91, R12, UR4, 0x2 ;  /* 0x000000040c5b9c11 */ /* 0x000fe2000f8e10ff */
        /* <DEDUP_REMOVED lines=12> */
[----:B------:R-:W-:Y:S01]  /*9f60*/  BAR.SYNC.DEFER_BLOCKING 0x0 ;  /* 0x0000000000007b1d */ /* 0x000fe20000010000 */
[----:B------:R-:W-:-:S05]  /*9f70*/  ISETP.NE.AND P1, PT, R12, 0x12, PT ;  /* 0x000000120c00780c */ /* 0x000fca0003f25270 */
[----:B------:R-:W0:Y:S04]  /*9f80*/  LDS.128 R36, [UR4] ;  /* 0x00000004ff247984 */ /* 0x000e280008000c00 */
[----:B------:R-:W1:Y:S01]  /*9f90*/  LDS.128 R40, [UR4+0x10] ;  /* 0x00001004ff287984 */ /* 0x000e620008000c00 */
[----:B0-----:R-:W-:-:S04]  /*9fa0*/  IMAD.IADD R37, R36, 0x1, R37 ;  /* 0x0000000124257824 */ /* 0x001fc800078e0225 */
[----:B------:R-:W-:Y:S01]  /*9fb0*/  IMAD.IADD R38, R38, 0x1, R37 ;  /* 0x0000000126267824 */ /* 0x000fe200078e0225 */
[----:B------:R-:W-:Y:S02]  /*9fc0*/  SEL R36, R37, R36, !P0 ;  /* 0x0000002425247207 */ /* 0x000fe40004000000 */
[----:B------:R-:W-:Y:S01]  /*9fd0*/  ISETP.NE.AND P0, PT, R12, 0x3, PT ;  /* 0x000000030c00780c */ /* 0x000fe20003f05270 */
[----:B------:R-:W-:-:S03]  /*9fe0*/  IMAD.IADD R90, R39, 0x1, R38 ;  /* 0x00000001275a7824 */ /* 0x000fc600078e0226 */
[----:B------:R-:W-:Y:S01]  /*9ff0*/  SEL R89, R38, R36, !P0 ;  /* 0x0000002426597207 */ /* 0x000fe20004000000 */
[----:B-1----:R-:W-:Y:S01]  /*a000*/  IMAD.IADD R40, R90, 0x1, R40 ;  /* 0x000000015a287824 */ /* 0x002fe200078e0228 */
[----:B------:R-:W0:Y:S01]  /*a010*/  LDS.128 R36, [UR4+0x20] ;  /* 0x00002004ff247984 */ /* 0x000e220008000c00 */
[----:B------:R-:W-:Y:S02]  /*a020*/  ISETP.NE.AND P0, PT, R12, 0x4, PT ;  /* 0x000000040c00780c */ /* 0x000fe40003f05270 */
[----:B------:R-:W-:Y:S02]  /*a030*/  IMAD.IADD R41, R41, 0x1, R40 ;  /* 0x0000000129297824 */ /* 0x000fe400078e0228 */
        /* <DEDUP_REMOVED lines=10> */
[C---:B------:R-:W-:Y:S02]  /*a0e0*/  SEL R89, R43.reuse, R89, !P0 ;  /* 0x000000592b597207 */ /* 0x040fe40004000000 */
[----:B------:R-:W-:Y:S01]  /*a0f0*/  ISETP.NE.AND P0, PT, R12, 0x9, PT ;  /* 0x000000090c00780c */ /* 0x000fe20003f05270 */
[----:B0-----:R-:W-:Y:S02]  /*a100*/  IMAD.IADD R36, R43, 0x1, R36 ;  /* 0x000000012b247824 */ /* 0x001fe400078e0224 */
[----:B------:R-:W0:Y:S02]  /*a110*/  LDS.128 R40, [UR4+0x30] ;  /* 0x00003004ff287984 */ /* 0x000e240008000c00 */
        /* <DEDUP_REMOVED lines=8> */
[----:B------:R-:W1:Y:S01]  /*a1a0*/  LDS.128 R36, [UR4+0x40] ;  /* 0x00004004ff247984 */ /* 0x000e620008000c00 */
[----:B------:R-:W-:Y:S01]  /*a1b0*/  BAR.SYNC.DEFER_BLOCKING 0x0 ;  /* 0x0000000000007b1d */ /* 0x000fe20000010000 */
        /* <DEDUP_REMOVED lines=11> */
[----:B------:R-:W-:Y:S01]  /*a270*/  SEL R89, R42, R89, !P0 ;  /* 0x000000592a597207 */ /* 0x000fe20004000000 */
[----:B-1----:R-:W-:Y:S01]  /*a280*/  IMAD.IADD R36, R43, 0x1, R36 ;  /* 0x000000012b247824 */ /* 0x002fe200078e0224 */
[----:B------:R-:W-:-:S04]  /*a290*/  ISETP.NE.AND P0, PT, R12, 0x10, PT ;  /* 0x000000100c00780c */ /* 0x000fc80003f05270 */
[----:B------:R-:W-:Y:S02]  /*a2a0*/  SEL R89, R43, R89, !P0 ;  /* 0x000000592b597207 */ /* 0x000fe40004000000 */
[----:B------:R-:W-:Y:S02]  /*a2b0*/  ISETP.NE.AND P0, PT, R12, 0x11, PT ;  /* 0x000000110c00780c */ /* 0x000fe40003f05270 */
[----:B------:R-:W-:Y:S02]  /*a2c0*/  SEL R12, R79, RZ, P2 ;  /* 0x000000ff4f0c7207 */ /* 0x000fe40001000000 */
[----:B------:R-:W-:Y:S01]  /*a2d0*/  SEL R89, R36, R89, !P0 ;  /* 0x0000005924597207 */ /* 0x000fe20004000000 */
[----:B------:R-:W-:Y:S01]  /*a2e0*/  IMAD.IADD R36, R37, 0x1, R36 ;  /* 0x0000000125247824 */ /* 0x000fe200078e0224 */
[----:B------:R-:W-:Y:S02]  /*a2f0*/  ISETP.GE.U32.AND P0, PT, R0, 0x20, PT ;  /* 0x000000200000780c */ /* 0x000fe40003f06070 */
[----:B------:R-:W-:-:S02]  /*a300*/  ISETP.NE.AND P2, PT, R50, RZ, PT ;  /* 0x000000ff3200720c */ /* 0x000fc40003f45270 */
[C---:B------:R-:W-:Y:S02]  /*a310*/  SEL R89, R36.reuse, R89, !P1 ;  /* 0x0000005924597207 */ /* 0x040fe40004800000 */
[----:B------:R-:W-:Y:S02]  /*a320*/  IADD3 R38, PT, PT, R36, R83, R38 ;  /* 0x0000005324267210 */ /* 0x000fe40007ffe026 */
[----:B------:R-:W-:Y:S02]  /*a330*/  SEL R3, R89, RZ, P0 ;  /* 0x000000ff59037207 */ /* 0x000fe40000000000 */
[----:B------:R-:W-:Y:S02]  /*a340*/  ISETP.NE.AND P1, PT, R15, RZ, PT ;  /* 0x000000ff0f00720c */ /* 0x000fe40003f25270 */
[----:B------:R-:W-:Y:S01]  /*a350*/  ISETP.NE.AND P0, PT, R77, RZ, PT ;  /* 0x000000ff4d00720c */ /* 0x000fe20003f05270 */
[----:B------:R-:W-:-:S04]  /*a360*/  IMAD.IADD R3, R3, 0x1, R12 ;  /* 0x0000000103037824 */ /* 0x000fc800078e020c */
[--C-:B------:R-:W-:Y:S01]  /*a370*/  IMAD.IADD R6, R6, 0x1, -R3.reuse ;  /* 0x0000000106067824 */ /* 0x100fe200078e0a03 */
[--C-:B------:R-:W-:Y:S01]  /*a380*/  IADD3 R53, PT, PT, R22, -R53, -R3.reuse ;  /* 0x8000003516357210 */ /* 0x100fe20007ffe803 */
[----:B------:R-:W-:Y:S01]  /*a390*/  VIADD R22, R38, 0xffffd2e0 ;  /* 0xffffd2e026167836 */ /* 0x000fe20000000000 */
[----:B------:R-:W-:Y:S02]  /*a3a0*/  IADD3 R10, PT, PT, R10, -R23, -R3 ;  /* 0x800000170a0a7210 */ /* 0x000fe40007ffe803 */
[----:B------:R-:W-:Y:S01]  /*a3b0*/  IADD3 R20, PT, PT, R20, -R3, -R15 ;  /* 0x8000000314147210 */ /* 0x000fe20007ffe80f */
[----:B------:R-:W-:Y:S01]  /*a3c0*/  IMAD.IADD R23, R83, 0x1, -R22 ;  /* 0x0000000153177824 */ /* 0x000fe200078e0a16 */
[--C-:B------:R-:W-:Y:S02]  /*a3d0*/  IADD3 R16, PT, PT, R16, -R29, -R3.reuse ;  /* 0x8000001d10107210 */ /* 0x100fe40007ffe803 */
[----:B------:R-:W-:Y:S01]  /*a3e0*/  IADD3 R4, PT, PT, R4, -R49, -R3 ;  /* 0x8000003104047210 */ /* 0x000fe20007ffe803 */
[----:B------:R-:W-:Y:S01]  /*a3f0*/  IMAD.IADD R12, R3, 0x1, R23 ;  /* 0x00000001030c7824 */ /* 0x000fe200078e0217 */
[----:B------:R-:W-:-:S02]  /*a400*/  IADD3 R18, PT, PT, R18, -R35, -R3 ;  /* 0x8000002312127210 */ /* 0x000fc40007ffe803 */
[----:B------:R-:W-:Y:S01]  /*a410*/  IADD3 R14, PT, PT, R14, -R56, -R3 ;  /* 0x800000380e0e7210 */ /* 0x000fe20007ffe803 */
[----:B------:R-:W-:Y:S01]  /*a420*/  IMAD.IADD R15, R15, 0x1, R12 ;  /* 0x000000010f0f7824 */ /* 0x000fe200078e020c */
[----:B------:R-:W-:Y:S02]  /*a430*/  SEL R6, R6, R12, !P1 ;  /* 0x0000000c06067207 */ /* 0x000fe40004800000 */
[----:B------:R-:W-:Y:S01]  /*a440*/  ISETP.NE.AND P1, PT, R21, RZ, PT ;  /* 0x000000ff1500720c */ /* 0x000fe20003f25270 */
[----:B------:R-:W-:Y:S01]  /*a450*/  IMAD.IADD R50, R50, 0x1, R15 ;  /* 0x0000000132327824 */ /* 0x000fe200078e020f */
[----:B------:R-:W-:Y:S02]  /*a460*/  SEL R20, R20, R15, !P2 ;  /* 0x0000000f14147207 */ /* 0x000fe40005000000 */
[----:B------:R-:W-:Y:S01]  /*a470*/  ISETP.NE.AND P2, PT, R27, RZ, PT ;  /* 0x000000ff1b00720c */ /* 0x000fe20003f45270 */
[----:B------:R-:W-:Y:S01]  /*a480*/  IMAD.IADD R21, R21, 0x1, R50 ;  /* 0x0000000115157824 */ /* 0x000fe200078e0232 */
[----:B------:R-:W-:-:S02]  /*a490*/  SEL R10, R10, R50, !P1 ;  /* 0x000000320a0a7207 */ /* 0x000fc40004800000 */
[----:B------:R-:W-:Y:S01]  /*a4a0*/  ISETP.NE.AND P1, PT, R33, RZ, PT ;  /* 0x000000ff2100720c */ /* 0x000fe20003f25270 */
[----:B------:R-:W-:Y:S01]  /*a4b0*/  IMAD.IADD R27, R27, 0x1, R21 ;  /* 0x000000011b1b7824 */ /* 0x000fe200078e0215 */
[----:B------:R-:W-:Y:S02]  /*a4c0*/  SEL R16, R16, R21, !P2 ;  /* 0x0000001510107207 */ /* 0x000fe40005000000 */
[----:B------:R-:W-:Y:S01]  /*a4d0*/  ISETP.NE.AND P2, PT, R47, RZ, PT ;  /* 0x000000ff2f00720c */ /* 0x000fe20003f45270 */
[----:B------:R-:W-:Y:S01]  /*a4e0*/  IMAD.IADD R33, R33, 0x1, R27 ;  /* 0x0000000121217824 */ /* 0x000fe200078e021b */
[----:B------:R-:W-:Y:S02]  /*a4f0*/  SEL R18, R18, R27, !P1 ;  /* 0x0000001b12127207 */ /* 0x000fe40004800000 */
[----:B------:R-:W-:Y:S02]  /*a500*/  ISETP.NE.AND P1, PT, R52, RZ, PT ;  /* 0x000000ff3400720c */ /* 0x000fe40003f25270 */
[----:B------:R-:W-:Y:S01]  /*a510*/  SEL R4, R4, R33, !P2 ;  /* 0x0000002104047207 */ /* 0x000fe20005000000 */
[----:B------:R-:W-:Y:S01]  /*a520*/  IMAD.IADD R33, R47, 0x1, R33 ;  /* 0x000000012f217824 */ /* 0x000fe200078e0221 */
[----:B------:R-:W-:-:S02]  /*a530*/  ISETP.NE.AND P2, PT, R55, RZ, PT ;  /* 0x000000ff3700720c */ /* 0x000fc40003f45270 */
[----:B------:R-:W-:Y:S01]  /*a540*/  IADD3 R26, PT, PT, R26, -R60, -R3 ;  /* 0x8000003c1a1a7210 */ /* 0x000fe20007ffe803 */
[----:B------:R-:W-:Y:S01]  /*a550*/  IMAD.IADD R52, R52, 0x1, R33 ;  /* 0x0000000134347824 */ /* 0x000fe200078e0221 */
[----:B------:R-:W-:Y:S02]  /*a560*/  SEL R53, R53, R33, !P1 ;  /* 0x0000002135357207 */ /* 0x000fe40004800000 */
[----:B------:R-:W-:Y:S02]  /*a570*/  ISETP.NE.AND P1, PT, R57, RZ, PT ;  /* 0x000000ff3900720c */ /* 0x000fe40003f25270 */
[----:B------:R-:W-:Y:S01]  /*a580*/  SEL R14, R14, R52, !P2 ;  /* 0x000000340e0e7207 */ /* 0x000fe20005000000 */
[----:B------:R-:W-:Y:S01]  /*a590*/  IMAD.IADD R52, R55, 0x1, R52 ;  /* 0x0000000137347824 */ /* 0x000fe200078e0234 */
[----:B------:R-:W-:Y:S02]  /*a5a0*/  ISETP.NE.AND P2, PT, R59, RZ, PT ;  /* 0x000000ff3b00720c */ /* 0x000fe40003f45270 */
[--C-:B------:R-:W-:Y:S01]  /*a5b0*/  IADD3 R24, PT, PT, R24, -R58, -R3.reuse ;  /* 0x8000003a18187210 */ /* 0x100fe20007ffe803 */
[----:B------:R-:W-:Y:S01]  /*a5c0*/  IMAD.IADD R57, R57, 0x1, R52 ;  /* 0x0000000139397824 */ /* 0x000fe200078e0234 */
[----:B------:R-:W-:-:S02]  /*a5d0*/  IADD3 R2, PT, PT, R2, -R64, -R3 ;  /* 0x8000004002027210 */ /* 0x000fc40007ffe803 */
[----:B------:R-:W-:Y:S02]  /*a5e0*/  SEL R24, R24, R52, !P1 ;  /* 0x0000003418187207 */ /* 0x000fe40004800000 */
[----:B------:R-:W-:Y:S01]  /*a5f0*/  SEL R26, R26, R57, !P2 ;  /* 0x000000391a1a7207 */ /* 0x000fe20005000000 */
[----:B------:R-:W-:Y:S01]  /*a600*/  IMAD.IADD R57, R59, 0x1, R57 ;  /* 0x000000013b397824 */ /* 0x000fe200078e0239 */
[----:B------:R-:W-:Y:S02]  /*a610*/  ISETP.NE.AND P1, PT, R61, RZ, PT ;  /* 0x000000ff3d00720c */ /* 0x000fe40003f25270 */
[----:B------:R-:W-:Y:S01]  /*a620*/  ISETP.NE.AND P2, PT, R63, RZ, PT ;  /* 0x000000ff3f00720c */ /* 0x000fe20003f45270 */
[----:B------:R-:W-:Y:S01]  /*a630*/  IMAD.IADD R61, R61, 0x1, R57 ;  /* 0x000000013d3d7824 */ /* 0x000fe200078e0239 */
[--C-:B------:R-:W-:Y:S02]  /*a640*/  IADD3 R8, PT, PT, R8, -R62, -R3.reuse ;  /* 0x8000003e08087210 */ /* 0x100fe40007ffe803 */
[----:B------:R-:W-:-:S02]  /*a650*/  IADD3 R30, PT, PT, R30, -R68, -R3 ;  /* 0x800000441e1e7210 */ /* 0x000fc40007ffe803 */
[----:B------:R-:W-:Y:S01]  /*a660*/  SEL R2, R2, R61, !P2 ;  /* 0x0000003d02027207 */ /* 0x000fe20005000000 */
[----:B------:R-:W-:Y:S01]  /*a670*/  IMAD.IADD R61, R63, 0x1, R61 ;  /* 0x000000013f3d7824 */ /* 0x000fe200078e023d */
[----:B------:R-:W-:Y:S02]  /*a680*/  SEL R8, R8, R57, !P1 ;  /* 0x0000003908087207 */ /* 0x000fe40004800000 */
[C---:B------:R-:W-:Y:S01]  /*a690*/  ISETP.NE.AND P1, PT, R65.reuse, RZ, PT ;  /* 0x000000ff4100720c */ /* 0x040fe20003f25270 */
[----:B------:R-:W-:Y:S01]  /*a6a0*/  IMAD.IADD R65, R65, 0x1, R61 ;  /* 0x0000000141417824 */ /* 0x000fe200078e023d */
[C---:B------:R-:W-:Y:S02]  /*a6b0*/  ISETP.NE.AND P2, PT, R67.reuse, RZ, PT ;  /* 0x000000ff4300720c */ /* 0x040fe40003f45270 */
[----:B------:R-:W-:Y:S02]  /*a6c0*/  IADD3 R28, PT, PT, R28, -R66, -R3 ;  /* 0x800000421c1c7210 */ /* 0x000fe40007ffe803 */
[----:B------:R-:W-:Y:S01]  /*a6d0*/  SEL R30, R30, R65, !P2 ;  /* 0x000000411e1e7207 */ /* 0x000fe20005000000 */
[----:B------:R-:W-:Y:S01]  /*a6e0*/  IMAD.IADD R65, R67, 0x1, R65 ;  /* 0x0000000143417824 */ /* 0x000fe200078e0241 */
[----:B------:R-:W-:-:S02]  /*a6f0*/  SEL R28, R28, R61, !P1 ;  /* 0x0000003d1c1c7207 */ /* 0x000fc40004800000 */
[----:B------:R-:W-:Y:S02]  /*a700*/  LEA R15, R6, UR4, 0x2 ;  /* 0x00000004060f7c11 */ /* 0x000fe4000f8e10ff */
[C---:B------:R-:W-:Y:S01]  /*a710*/  ISETP.NE.AND P1, PT, R69.reuse, RZ, PT ;  /* 0x000000ff4500720c */ /* 0x040fe20003f25270 */
[----:B------:R-:W-:Y:S01]  /*a720*/  IMAD.IADD R69, R69, 0x1, R65 ;  /* 0x0000000145457824 */ /* 0x000fe200078e0241 */
[----:B------:R-:W-:Y:S01]  /*a730*/  IADD3 R32, PT, PT, R32, -R70, -R3 ;  /* 0x8000004620207210 */ /* 0x000fe20007ffe803 */
[----:B------:R0:W-:Y:S01]  /*a740*/  STS [R15], R88 ;  /* 0x000000580f007388 */ /* 0x0001e20000000800 */
[----:B------:R-:W-:Y:S02]  /*a750*/  LEA R20, R20, UR4, 0x2 ;  /* 0x0000000414147c11 */ /* 0x000fe4000f8e10ff */
[----:B------:R-:W-:Y:S02]  /*a760*/  LEA R21, R10, UR4, 0x2 ;  /* 0x000000040a157c11 */ /* 0x000fe4000f8e10ff */
[C---:B------:R-:W-:Y:S01]  /*a770*/  ISETP.NE.AND P2, PT, R71.reuse, RZ, PT ;  /* 0x000000ff4700720c */ /* 0x040fe20003f45270 */
[----:B------:R-:W-:Y:S01]  /*a780*/  IMAD.IADD R71, R71, 0x1, R69 ;  /* 0x0000000147477824 */ /* 0x000fe200078e0245 */
[----:B------:R-:W-:Y:S01]  /*a790*/  LEA R16, R16, UR4, 0x2 ;  /* 0x0000000410107c11 */ /* 0x000fe2000f8e10ff */
[----:B------:R1:W-:Y:S01]  /*a7a0*/  STS [R20], R87 ;  /* 0x0000005714007388 */ /* 0x0003e20000000800 */
[----:B------:R-:W-:-:S02]  /*a7b0*/  LEA R27, R4, UR4, 0x2 ;  /* 0x00000004041b7c11 */ /* 0x000fc4000f8e10ff */
[----:B0-----:R-:W-:Y:S01]  /*a7c0*/  LEA R15, R18, UR4, 0x2 ;  /* 0x00000004120f7c11 */ /* 0x001fe2000f8e10ff */
[----:B------:R1:W-:Y:S01]  /*a7d0*/  STS [R21], R86 ;  /* 0x0000005615007388 */ /* 0x0003e20000000800 */
[----:B------:R-:W-:Y:S02]  /*a7e0*/  SEL R32, R32, R65, !P1 ;  /* 0x0000004120207207 */ /* 0x000fe40004800000 */
[----:B------:R-:W-:Y:S01]  /*a7f0*/  LEA R4, R53, UR4, 0x2 ;  /* 0x0000000435047c11 */ /* 0x000fe2000f8e10ff */
[----:B------:R1:W-:Y:S01]  /*a800*/  STS [R16], R85 ;  /* 0x0000005510007388 */ /* 0x0003e20000000800 */
[C---:B------:R-:W-:Y:S01]  /*a810*/  ISETP.NE.AND P1, PT, R73.reuse, RZ, PT ;  /* 0x000000ff4900720c */ /* 0x040fe20003f25270 */
[----:B------:R-:W-:Y:S01]  /*a820*/  IMAD.IADD R73, R73, 0x1, R71 ;  /* 0x0000000149497824 */ /* 0x000fe200078e0247 */
[----:B------:R-:W-:Y:S01]  /*a830*/  IADD3 R34, PT, PT, R34, -R72, -R3 ;  /* 0x8000004822227210 */ /* 0x000fe20007ffe803 */
[----:B------:R1:W-:Y:S01]  /*a840*/  STS [R15], R84 ;  /* 0x000000540f007388 */ /* 0x0003e20000000800 */
[----:B------:R-:W-:-:S02]  /*a850*/  LEA R14, R14, UR4, 0x2 ;  /* 0x000000040e0e7c11 */ /* 0x000fc4000f8e10ff */
[--C-:B------:R-:W-:Y:S01]  /*a860*/  IADD3 R44, PT, PT, R44, -R74, -R3.reuse ;  /* 0x8000004a2c2c7210 */ /* 0x100fe20007ffe803 */
[----:B------:R1:W-:Y:S01]  /*a870*/  STS [R27], R82 ;  /* 0x000000521b007388 */ /* 0x0003e20000000800 */
[----:B------:R-:W-:Y:S02]  /*a880*/  LEA R24, R24, UR4, 0x2 ;  /* 0x0000000418187c11 */ /* 0x000fe4000f8e10ff */
[--C-:B------:R-:W-:Y:S01]  /*a890*/  IADD3 R46, PT, PT, R46, -R76, -R3.reuse ;  /* 0x8000004c2e2e7210 */ /* 0x100fe20007ffe803 */
[----:B------:R1:W-:Y:S01]  /*a8a0*/  STS [R4], R81 ;  /* 0x0000005104007388 */ /* 0x0003e20000000800 */
[----:B------:R-:W-:Y:S02]  /*a8b0*/  LEA R26, R26, UR4, 0x2 ;  /* 0x000000041a1a7c11 */ /* 0x000fe4000f8e10ff */
[----:B------:R-:W-:Y:S01]  /*a8c0*/  IADD3 R3, PT, PT, R48, -R78, -R3 ;  /* 0x8000004e30037210 */ /* 0x000fe20007ffe803 */
[----:B------:R-:W-:Y:S01]  /*a8d0*/  @P0 IMAD.IADD R3, R75, 0x1, R73 ;  /* 0x000000014b030824 */ /* 0x000fe200078e0249 */
[----:B------:R-:W-:Y:S01]  /*a8e0*/  LEA R8, R8, UR4, 0x2 ;  /* 0x0000000408087c11 */ /* 0x000fe2000f8e10ff */
[----:B------:R1:W-:Y:S01]  /*a8f0*/  STS [R14], R5 ;  /* 0x000000050e007388 */ /* 0x0003e20000000800 */
[----:B------:R-:W-:-:S02]  /*a900*/  LEA R2, R2, UR4, 0x2 ;  /* 0x0000000402027c11 */ /* 0x000fc4000f8e10ff */
[----:B------:R-:W-:Y:S01]  /*a910*/  SEL R34, R34, R69, !P2 ;  /* 0x0000004522227207 */ /* 0x000fe20005000000 */
[----:B------:R1:W-:Y:S01]  /*a920*/  STS [R24], R7 ;  /* 0x0000000718007388 */ /* 0x0003e20000000800 */
[----:B------:R-:W-:Y:S02]  /*a930*/  LEA R28, R28, UR4, 0x2 ;  /* 0x000000041c1c7c11 */ /* 0x000fe4000f8e10ff */
[----:B------:R-:W-:Y:S01]  /*a940*/  SEL R44, R44, R71, !P1 ;  /* 0x000000472c2c7207 */ /* 0x000fe20004800000 */
[----:B------:R1:W-:Y:S01]  /*a950*/  STS [R26], R9 ;  /* 0x000000091a007388 */ /* 0x0003e20000000800 */
[----:B------:R-:W-:Y:S02]  /*a960*/  ISETP.GE.AND P0, PT, R0, R23, PT ;  /* 0x000000170000720c */ /* 0x000fe40003f06270 */
[----:B------:R-:W-:Y:S01]  /*a970*/  LEA R30, R30, UR4, 0x2 ;  /* 0x000000041e1e7c11 */ /* 0x000fe2000f8e10ff */
[----:B------:R1:W-:Y:S01]  /*a980*/  STS [R8], R11 ;  /* 0x0000000b08007388 */ /* 0x0003e20000000800 */
[----:B------:R-:W-:-:S02]  /*a990*/  SEL R46, R46, R73, !P3 ;  /* 0x000000492e2e7207 */ /* 0x000fc40005800000 */
[----:B------:R-:W-:Y:S01]  /*a9a0*/  LEA R32, R32, UR4, 0x2 ;  /* 0x0000000420207c11 */ /* 0x000fe2000f8e10ff */
[----:B------:R1:W-:Y:S01]  /*a9b0*/  STS [R2], R13 ;  /* 0x0000000d02007388 */ /* 0x0003e20000000800 */
[----:B------:R-:W-:Y:S02]  /*a9c0*/  LEA R34, R34, UR4, 0x2 ;  /* 0x0000000422227c11 */ /* 0x000fe4000f8e10ff */
[----:B------:R-:W-:Y:S01]  /*a9d0*/  LEA R44, R44, UR4, 0x2 ;  /* 0x000000042c2c7c11 */ /* 0x000fe2000f8e10ff */
[----:B------:R1:W-:Y:S01]  /*a9e0*/  STS [R28], R17 ;  /* 0x000000111c007388 */ /* 0x0003e20000000800 */
[----:B------:R-:W-:Y:S02]  /*a9f0*/  LEA R46, R46, UR4, 0x2 ;  /* 0x000000042e2e7c11 */ /* 0x000fe4000f8e10ff */
[----:B------:R-:W-:Y:S01]  /*aa00*/  LEA R3, R3, UR4, 0x2 ;  /* 0x0000000403037c11 */ /* 0x000fe2000f8e10ff */
        /* <DEDUP_REMOVED lines=15> */
[----:B--2---:R-:W-:-:S04]  /*ab00*/  IADD3 R5, P1, PT, -R2, UR10, RZ ;  /* 0x0000000a02057c10 */ /* 0x004fc8000ff3e1ff */
[----:B------:R-:W-:-:S09]  /*ab10*/  IADD3.X R4, PT, PT, ~R3, UR11, RZ, P1, !PT ;  /* 0x0000000b03047c10 */ /* 0x000fd20008ffe5ff */
.L_x_856:
[----:B------:R-:W-:-:S04]  /*ab20*/  IADD3 R6, P1, PT, R0, R5, RZ ;  /* 0x0000000500067210 */ /* 0x000fc80007f3e0ff */
[----:B------:R-:W-:Y:S01]  /*ab30*/  LOP3.LUT R6, RZ, R6, RZ, 0x33, !PT ;  /* 0x00000006ff067212 */ /* 0x000fe200078e33ff */
[----:B------:R-:W-:-:S03]  /*ab40*/  IMAD.X R5, RZ, RZ, R4, P1 ;  /* 0x000000ffff057224 */ /* 0x000fc600008e0604 */
[----:B0-----:R-:W-:Y:S02]  /*ab50*/  IADD3 R6, P1, PT, R6, UR12, RZ ;  /* 0x0000000c06067c10 */ /* 0x001fe4000ff3e0ff */
[----:B------:R-:W-:-:S04]  /*ab60*/  LOP3.LUT R5, RZ, R5, RZ, 0x33, !PT ;  /* 0x00000005ff057212 */ /* 0x000fc800078e33ff */
[----:B------:R-:W-:Y:S01]  /*ab70*/  IADD3.X R5, PT, PT, R5, UR13, RZ, P1, !PT ;  /* 0x0000000d05057c10 */ /* 0x000fe20008ffe4ff */
[----:B------:R-:W-:Y:S06]  /*ab80*/  BRA `(.L_x_857) ;  /* 0x0000000000247947 */ /* 0x000fec0003800000 */
.L_x_855:
[----:B------:R-:W-:Y:S01]  /*ab90*/  UISETP.NE.AND UP0, UPT, UR6, URZ, UPT ;  /* 0x000000ff0600728c */ /* 0x000fe2000bf05270 */
[----:B-1----:R-:W-:Y:S01]  /*aba0*/  IMAD.IADD R5, R0, 0x1, -R23 ;  /* 0x0000000100057824 */ /* 0x002fe200078e0a17 */
[----:B------:R-:W-:-:S04]  /*abb0*/  CS2R R2, SRZ ;  /* 0x0000000000027805 */ /* 0x000fc8000001ff00 */
[----:B------:R-:W-:-:S13]  /*abc0*/  PLOP3.LUT P0, PT, PT, PT, UP0, 0x80, 0x8 ;  /* 0x000000000008781c */ /* 0x000fda0003f0f008 */
[----:B------:R-:W-:Y:S05]  /*abd0*/  @P0 BRA `(.L_x_858) ;  /* 0x0000000000080947 */ /* 0x000fea0003800000 */
[----:B------:R-:W0:Y:S02]  /*abe0*/  LDC.64 R2, c[0x0][0x3d0] ;  /* 0x0000f400ff027b82 */ /* 0x000e240000000a00 */
[----:B0-----:R-:W5:Y:S02]  /*abf0*/  LDG.E.64 R2, desc[UR8][R2.64] ;  /* 0x0000000802027981 */ /* 0x001f64000c1e1b00 */
.L_x_858:
[----:B-----5:R-:W-:-:S04]  /*ac00*/  IADD3 R6, P1, PT, R5, R2, RZ ;  /* 0x0000000205067210 */ /* 0x020fc80007f3e0ff */
[----:B------:R-:W-:-:S09]  /*ac10*/  LEA.HI.X.SX32 R5, R5, R3, 0x1, P1 ;  /* 0x0000000305057211 */ /* 0x000fd200008f0eff */
.L_x_857:
[----:B------:R-:W-:Y:S05]  /*ac20*/  BSYNC.RECONVERGENT B1 ;  /* 0x0000000000017941 */ /* 0x000fea0003800200 */
.L_x_854:
        /* <DEDUP_REMOVED lines=17> */
.L_x_862:
[----:B------:R-:W-:Y:S05]  /*ad40*/  BSYNC.RECONVERGENT B2 ;  /* 0x0000000000027941 */ /* 0x000fea0003800200 */
.L_x_861:
[----:B-----5:R-:W-:-:S04]  /*ad50*/  IADD3 R6, P1, PT, R3, R4, RZ ;  /* 0x0000000403067210 */ /* 0x020fc80007f3e0ff */
[----:B------:R-:W-:Y:S01]  /*ad60*/  LEA.HI.X.SX32 R5, R3, R5, 0x1, P1 ;  /* 0x0000000503057211 */ /* 0x000fe200008f0eff */
[----:B------:R-:W-:Y:S08]  /*ad70*/  BRA `(.L_x_863) ;  /* 0x0000000000407947 */ /* 0x000ff00003800000 */
.L_x_860:
[----:B------:R-:W-:Y:S01]  /*ad80*/  BSSY.RECONVERGENT B2, `(.L_x_864) ;  /* 0x0000008000027945 */ /* 0x000fe20003800200 */
[----:B------:R-:W-:Y:S02]  /*ad90*/  IMAD.MOV.U32 R3, RZ, RZ, RZ ;  /* 0x000000ffff037224 */ /* 0x000fe400078e00ff */
[----:B------:R-:W-:Y:S01]  /*ada0*/  IMAD.MOV.U32 R6, RZ, RZ, RZ ;  /* 0x000000ffff067224 */ /* 0x000fe200078e00ff */
[----:B------:R-:W-:Y:S06]  /*adb0*/  @P0 BRA `(.L_x_865) ;  /* 0x0000000000100947 */ /* 0x000fec0003800000 */
[----:B------:R-:W0:Y:S02]  /*adc0*/  LDC.64 R4, c[0x0][0x3d0] ;  /* 0x0000f400ff047b82 */ /* 0x000e240000000a00 */
[----:B0-----:R-:W2:Y:S02]  /*add0*/  LDG.E.64 R4, desc[UR8][R4.64] ;  /* 0x0000000804047981 */ /* 0x001ea4000c1e1b00 */
[----:B--2---:R-:W-:-:S04]  /*ade0*/  IADD3 R3, P1, PT, -R4, UR10, RZ ;  /* 0x0000000a04037c10 */ /* 0x004fc8000ff3e1ff */
[----:B------:R-:W-:-:S09]  /*adf0*/  IADD3.X R6, PT, PT, ~R5, UR11, RZ, P1, !PT ;  /* 0x0000000b05067c10 */ /* 0x000fd20008ffe5ff */
.L_x_865:
[----:B------:R-:W-:Y:S05]  /*ae00*/  BSYNC.RECONVERGENT B2 ;  /* 0x0000000000027941 */ /* 0x000fea0003800200 */
.L_x_864:
[----:B------:R-:W0:Y:S01]  /*ae10*/  LDCU.64 UR4, c[0x0][0x3c0] ;  /* 0x00007800ff0477ac */ /* 0x000e220008000a00 */
[----:B------:R-:W-:-:S04]  /*ae20*/  IADD3 R3, P1, PT, R8, R3, RZ ;  /* 0x0000000308037210 */ /* 0x000fc80007f3e0ff */
[----:B------:R-:W-:Y:S01]  /*ae30*/  LOP3.LUT R3, RZ, R3, RZ, 0x33, !PT ;  /* 0x00000003ff037212 */ /* 0x000fe200078e33ff */
[----:B------:R-:W-:-:S03]  /*ae40*/  IMAD.X R4, RZ, RZ, R6, P1 ;  /* 0x000000ffff047224 */ /* 0x000fc600008e0606 */
[----:B0-----:R-:W-:Y:S02]  /*ae50*/  IADD3 R6, P1, PT, R3, UR4, RZ ;  /* 0x0000000403067c10 */ /* 0x001fe4000ff3e0ff */
[----:B------:R-:W-:-:S04]  /*ae60*/  LOP3.LUT R3, RZ, R4, RZ, 0x33, !PT ;  /* 0x00000004ff037212 */ /* 0x000fc800078e33ff */
[----:B------:R-:W-:-:S07]  /*ae70*/  IADD3.X R5, PT, PT, R3, UR5, RZ, P1, !PT ;  /* 0x0000000503057c10 */ /* 0x000fce0008ffe4ff */
.L_x_863:
[----:B------:R-:W-:Y:S05]  /*ae80*/  BSYNC.RECONVERGENT B1 ;  /* 0x0000000000017941 */ /* 0x000fea0003800200 */
.L_x_859:
        /* <DEDUP_REMOVED lines=16> */
.L_x_869:
[----:B------:R-:W-:Y:S05]  /*af90*/  BSYNC.RECONVERGENT B2 ;  /* 0x0000000000027941 */ /* 0x000fea0003800200 */
.L_x_868:
[----:B-----5:R-:W-:-:S04]  /*afa0*/  IADD3 R6, P1, PT, R3, R4, RZ ;  /* 0x0000000403067210 */ /* 0x020fc80007f3e0ff */
[----:B------:R-:W-:Y:S01]  /*afb0*/  LEA.HI.X.SX32 R5, R3, R5, 0x1, P1 ;  /* 0x0000000503057211 */ /* 0x000fe200008f0eff */
[----:B------:R-:W-:Y:S08]  /*afc0*/  BRA `(.L_x_870) ;  /* 0x0000000000407947 */ /* 0x000ff00003800000 */
.L_x_867:
        /* <DEDUP_REMOVED lines=8> */
.L_x_872:
[----:B------:R-:W-:Y:S05]  /*b050*/  BSYNC.RECONVERGENT B2 ;  /* 0x0000000000027941 */ /* 0x000fea0003800200 */
.L_x_871:
[----:B------:R-:W0:Y:S01]  /*b060*/  LDCU.64 UR4, c[0x0][0x3c0] ;  /* 0x00007800ff0477ac */ /* 0x000e220008000a00 */
[----:B------:R-:W-:-:S04]  /*b070*/  IADD3 R3, P1, PT, R8, R3, RZ ;  /* 0x0000000308037210 */ /* 0x000fc80007f3e0ff */
[----:B------:R-:W-:Y:S01]  /*b080*/  LOP3.LUT R3, RZ, R3, RZ, 0x33, !PT ;  /* 0x00000003ff037212 */ /* 0x000fe200078e33ff */
[----:B------:R-:W-:-:S03]  /*b090*/  IMAD.X R4, RZ, RZ, R6, P1 ;  /* 0x000000ffff047224 */ /* 0x000fc600008e0606 */
[----:B0-----:R-:W-:Y:S02]  /*b0a0*/  IADD3 R6, P1, PT, R3, UR4, RZ ;  /* 0x0000000403067c10 */ /* 0x001fe4000ff3e0ff */
[----:B------:R-:W-:-:S04]  /*b0b0*/  LOP3.LUT R3, RZ, R4, RZ, 0x33, !PT ;  /* 0x00000004ff037212 */ /* 0x000fc800078e33ff */
[----:B------:R-:W-:-:S07]  /*b0c0*/  IADD3.X R5, PT, PT, R3, UR5, RZ, P1, !PT ;  /* 0x0000000503057c10 */ /* 0x000fce0008ffe4ff */
.L_x_870:
[----:B------:R-:W-:Y:S05]  /*b0d0*/  BSYNC.RECONVERGENT B1 ;  /* 0x0000000000017941 */ /* 0x000fea0003800200 */
.L_x_866:
        /* <DEDUP_REMOVED lines=16> */
.L_x_876:
[----:B------:R-:W-:Y:S05]  /*b1e0*/  BSYNC.RECONVERGENT B2 ;  /* 0x0000000000027941 */ /* 0x000fea0003800200 */
.L_x_875:
[----:B-----5:R-:W-:-:S04]  /*b1f0*/  IADD3 R6, P1, PT, R3, R4, RZ ;  /* 0x0000000403067210 */ /* 0x020fc80007f3e0ff */
[----:B------:R-:W-:Y:S01]  /*b200*/  LEA.HI.X.SX32 R5, R3, R5, 0x1, P1 ;  /* 0x0000000503057211 */ /* 0x000fe200008f0eff */
[----:B------:R-:W-:Y:S08]  /*b210*/  BRA `(.L_x_877) ;  /* 0x0000000000407947 */ /* 0x000ff00003800000 */
.L_x_874:
        /* <DEDUP_REMOVED lines=8> */
.L_x_879:
[----:B------:R-:W-:Y:S05]  /*b2a0*/  BSYNC.RECONVERGENT B2 ;  /* 0x0000000000027941 */ /* 0x000fea0003800200 */
.L_x_878:
[----:B------:R-:W0:Y:S01]  /*b2b0*/  LDCU.64 UR4, c[0x0][0x3c0] ;  /* 0x00007800ff0477ac */ /* 0x000e220008000a00 */
[----:B------:R-:W-:-:S04]  /*b2c0*/  IADD3 R3, P1, PT, R8, R3, RZ ;  /* 0x0000000308037210 */ /* 0x000fc80007f3e0ff */
[----:B------:R-:W-:Y:S01]  /*b2d0*/  LOP3.LUT R3, RZ, R3, RZ, 0x33, !PT ;  /* 0x00000003ff037212 */ /* 0x000fe200078e33ff */
[----:B------:R-:W-:-:S03]  /*b2e0*/  IMAD.X R4, RZ, RZ, R6, P1 ;  /* 0x000000ffff047224 */ /* 0x000fc600008e0606 */
[----:B0-----:R-:W-:Y:S02]  /*b2f0*/  IADD3 R6, P1, PT, R3, UR4, RZ ;  /* 0x0000000403067c10 */ /* 0x001fe4000ff3e0ff */
[----:B------:R-:W-:-:S04]  /*b300*/  LOP3.LUT R3, RZ, R4, RZ, 0x33, !PT ;  /* 0x00000004ff037212 */ /* 0x000fc800078e33ff */
[----:B------:R-:W-:-:S07]  /*b310*/  IADD3.X R5, PT, PT, R3, UR5, RZ, P1, !PT ;  /* 0x0000000503057c10 */ /* 0x000fce0008ffe4ff */
.L_x_877:
[----:B------:R-:W-:Y:S05]  /*b320*/  BSYNC.RECONVERGENT B1 ;  /* 0x0000000000017941 */ /* 0x000fea0003800200 */
.L_x_873:
        /* <DEDUP_REMOVED lines=16> */
.L_x_883:
[----:B------:R-:W-:Y:S05]  /*b430*/  BSYNC.RECONVERGENT B2 ;  /* 0x0000000000027941 */ /* 0x000fea0003800200 */
.L_x_882:
[----:B-----5:R-:W-:-:S04]  /*b440*/  IADD3 R6, P1, PT, R3, R4, RZ ;  /* 0x0000000403067210 */ /* 0x020fc80007f3e0ff */
[----:B------:R-:W-:Y:S01]  /*b450*/  LEA.HI.X.SX32 R5, R3, R5, 0x1, P1 ;  /* 0x0000000503057211 */ /* 0x000fe200008f0eff */
[----:B------:R-:W-:Y:S08]  /*b460*/  BRA `(.L_x_884) ;  /* 0x0000000000407947 */ /* 0x000ff00003800000 */
.L_x_881:
        /* <DEDUP_REMOVED lines=8> */
.L_x_886:
[----:B------:R-:W-:Y:S05]  /*b4f0*/  BSYNC.RECONVERGENT B2 ;  /* 0x0000000000027941 */ /* 0x000fea0003800200 */
.L_x_885:
[----:B------:R-:W0:Y:S01]  /*b500*/  LDCU.64 UR4, c[0x0][0x3c0] ;  /* 0x00007800ff0477ac */ /* 0x000e220008000a00 */
[----:B------:R-:W-:-:S04]  /*b510*/  IADD3 R3, P1, PT, R8, R3, RZ ;  /* 0x0000000308037210 */ /* 0x000fc80007f3e0ff */
[----:B------:R-:W-:Y:S01]  /*b520*/  LOP3.LUT R3, RZ, R3, RZ, 0x33, !PT ;  /* 0x00000003ff037212 */ /* 0x000fe200078e33ff */
[----:B------:R-:W-:-:S03]  /*b530*/  IMAD.X R4, RZ, RZ, R6, P1 ;  /* 0x000000ffff047224 */ /* 0x000fc600008e0606 */
[----:B0-----:R-:W-:Y:S02]  /*b540*/  IADD3 R6, P1, PT, R3, UR4, RZ ;  /* 0x0000000403067c10 */ /* 0x001fe4000ff3e0ff */
[----:B------:R-:W-:-:S04]  /*b550*/  LOP3.LUT R3, RZ, R4, RZ, 0x33, !PT ;  /* 0x00000004ff037212 */ /* 0x000fc800078e33ff */
[----:B------:R-:W-:-:S07]  /*b560*/  IADD3.X R5, PT, PT, R3, UR5, RZ, P1, !PT ;  /* 0x0000000503057c10 */ /* 0x000fce0008ffe4ff */
.L_x_884:
[----:B------:R-:W-:Y:S05]  /*b570*/  BSYNC.RECONVERGENT B1 ;  /* 0x0000000000017941 */ /* 0x000fea0003800200 */
.L_x_880:
        /* <DEDUP_REMOVED lines=16> */
.L_x_890:
[----:B------:R-:W-:Y:S05]  /*b680*/  BSYNC.RECONVERGENT B2 ;  /* 0x0000000000027941 */ /* 0x000fea0003800200 */
.L_x_889:
[----:B-----5:R-:W-:-:S04]  /*b690*/  IADD3 R6, P1, PT, R3, R4, RZ ;  /* 0x0000000403067210 */ /* 0x020fc80007f3e0ff */
[----:B------:R-:W-:Y:S01]  /*b6a0*/  LEA.HI.X.SX32 R5, R3, R5, 0x1, P1 ;  /* 0x0000000503057211 */ /* 0x000fe200008f0eff */
[----:B------:R-:W-:Y:S08]  /*b6b0*/  BRA `(.L_x_891) ;  /* 0x0000000000407947 */ /* 0x000ff00003800000 */
.L_x_888:
        /* <DEDUP_REMOVED lines=8> */
.L_x_893:
[----:B------:R-:W-:Y:S05]  /*b740*/  BSYNC.RECONVERGENT B2 ;  /* 0x0000000000027941 */ /* 0x000fea0003800200 */
.L_x_892:
[----:B------:R-:W0:Y:S01]  /*b750*/  LDCU.64 UR4, c[0x0][0x3c0] ;  /* 0x00007800ff0477ac */ /* 0x000e220008000a00 */
[----:B------:R-:W-:-:S04]  /*b760*/  IADD3 R3, P1, PT, R8, R3, RZ ;  /* 0x0000000308037210 */ /* 0x000fc80007f3e0ff */
[----:B------:R-:W-:Y:S01]  /*b770*/  LOP3.LUT R3, RZ, R3, RZ, 0x33, !PT ;  /* 0x00000003ff037212 */ /* 0x000fe200078e33ff */
[----:B------:R-:W-:-:S03]  /*b780*/  IMAD.X R4, RZ, RZ, R6, P1 ;  /* 0x000000ffff047224 */ /* 0x000fc600008e0606 */
[----:B0-----:R-:W-:Y:S02]  /*b790*/  IADD3 R6, P1, PT, R3, UR4, RZ ;  /* 0x0000000403067c10 */ /* 0x001fe4000ff3e0ff */
[----:B------:R-:W-:-:S04]  /*b7a0*/  LOP3.LUT R3, RZ, R4, RZ, 0x33, !PT ;  /* 0x00000004ff037212 */ /* 0x000fc800078e33ff */
[----:B------:R-:W-:-:S07]  /*b7b0*/  IADD3.X R5, PT, PT, R3, UR5, RZ, P1, !PT ;  /* 0x0000000503057c10 */ /* 0x000fce0008ffe4ff */
.L_x_891:
[----:B------:R-:W-:Y:S05]  /*b7c0*/  BSYNC.RECONVERGENT B1 ;  /* 0x0000000000017941 */ /* 0x000fea0003800200 */
.L_x_887:
        /* <DEDUP_REMOVED lines=16> */
.L_x_897:
[----:B------:R-:W-:Y:S05]  /*b8d0*/  BSYNC.RECONVERGENT B2 ;  /* 0x0000000000027941 */ /* 0x000fea0003800200 */
.L_x_896:
[----:B-----5:R-:W-:-:S04]  /*b8e0*/  IADD3 R6, P1, PT, R3, R4, RZ ;  /* 0x0000000403067210 */ /* 0x020fc80007f3e0ff */
[----:B------:R-:W-:Y:S01]  /*b8f0*/  LEA.HI.X.SX32 R5, R3, R5, 0x1, P1 ;  /* 0x0000000503057211 */ /* 0x000fe200008f0eff */
[----:B------:R-:W-:Y:S08]  /*b900*/  BRA `(.L_x_898) ;  /* 0x0000000000407947 */ /* 0x000ff00003800000 */
.L_x_895:
        /* <DEDUP_REMOVED lines=8> */
.L_x_900:
[----:B------:R-:W-:Y:S05]  /*b990*/  BSYNC.RECONVERGENT B2 ;  /* 0x0000000000027941 */ /* 0x000fea0003800200 */
.L_x_899:
[----:B------:R-:W0:Y:S01]  /*b9a0*/  LDCU.64 UR4, c[0x0][0x3c0] ;  /* 0x00007800ff0477ac */ /* 0x000e220008000a00 */
[----:B------:R-:W-:-:S04]  /*b9b0*/  IADD3 R3, P1, PT, R8, R3, RZ ;  /* 0x0000000308037210 */ /* 0x000fc80007f3e0ff */
[----:B------:R-:W-:Y:S01]  /*b9c0*/  LOP3.LUT R3, RZ, R3, RZ, 0x33, !PT ;  /* 0x00000003ff037212 */ /* 0x000fe200078e33ff */
[----:B------:R-:W-:-:S03]  /*b9d0*/  IMAD.X R4, RZ, RZ, R6, P1 ;  /* 0x000000ffff047224 */ /* 0x000fc600008e0606 */
[----:B0-----:R-:W-:Y:S02]  /*b9e0*/  IADD3 R6, P1, PT, R3, UR4, RZ ;  /* 0x0000000403067c10 */ /* 0x001fe4000ff3e0ff */
[----:B------:R-:W-:-:S04]  /*b9f0*/  LOP3.LUT R3, RZ, R4, RZ, 0x33, !PT ;  /* 0x00000004ff037212 */ /* 0x000fc800078e33ff */
[----:B------:R-:W-:-:S07]  /*ba00*/  IADD3.X R5, PT, PT, R3, UR5, RZ, P1, !PT ;  /* 0x0000000503057c10 */ /* 0x000fce0008ffe4ff */
.L_x_898:
[----:B------:R-:W-:Y:S05]  /*ba10*/  BSYNC.RECONVERGENT B1 ;  /* 0x0000000000017941 */ /* 0x000fea0003800200 */
.L_x_894:
        /* <DEDUP_REMOVED lines=16> */
.L_x_904:
[----:B------:R-:W-:Y:S05]  /*bb20*/  BSYNC.RECONVERGENT B2 ;  /* 0x0000000000027941 */ /* 0x000fea0003800200 */
.L_x_903:
[----:B-----5:R-:W-:-:S04]  /*bb30*/  IADD3 R6, P1, PT, R3, R4, RZ ;  /* 0x0000000403067210 */ /* 0x020fc80007f3e0ff */
[----:B------:R-:W-:Y:S01]  /*bb40*/  LEA.HI.X.SX32 R5, R3, R5, 0x1, P1 ;  /* 0x0000000503057211 */ /* 0x000fe200008f0eff */
[----:B------:R-:W-:Y:S08]  /*bb50*/  BRA `(.L_x_905) ;  /* 0x0000000000407947 */ /* 0x000ff00003800000 */
.L_x_902:
        /* <DEDUP_REMOVED lines=8> */
.L_x_907:
[----:B------:R-:W-:Y:S05]  /*bbe0*/  BSYNC.RECONVERGENT B2 ;  /* 0x0000000000027941 */ /* 0x000fea0003800200 */
.L_x_906:
[----:B------:R-:W0:Y:S01]  /*bbf0*/  LDCU.64 UR4, c[0x0][0x3c0] ;  /* 0x00007800ff0477ac */ /* 0x000e220008000a00 */
[----:B------:R-:W-:-:S04]  /*bc00*/  IADD3 R3, P1, PT, R8, R3, RZ ;  /* 0x0000000308037210 */ /* 0x000fc80007f3e0ff */
[----:B------:R-:W-:Y:S01]  /*bc10*/  LOP3.LUT R3, RZ, R3, RZ, 0x33, !PT ;  /* 0x00000003ff037212 */ /* 0x000fe200078e33ff */
[----:B------:R-:W-:-:S03]  /*bc20*/  IMAD.X R4, RZ, RZ, R6, P1 ;  /* 0x000000ffff047224 */ /* 0x000fc600008e0606 */
[----:B0-----:R-:W-:Y:S02]  /*bc30*/  IADD3 R6, P1, PT, R3, UR4, RZ ;  /* 0x0000000403067c10 */ /* 0x001fe4000ff3e0ff */
[----:B------:R-:W-:-:S04]  /*bc40*/  LOP3.LUT R3, RZ, R4, RZ, 0x33, !PT ;  /* 0x00000004ff037212 */ /* 0x000fc800078e33ff */
[----:B------:R-:W-:-:S07]  /*bc50*/  IADD3.X R5, PT, PT, R3, UR5, RZ, P1, !PT ;  /* 0x0000000503057c10 */ /* 0x000fce0008ffe4ff */
.L_x_905:
[----:B------:R-:W-:Y:S05]  /*bc60*/  BSYNC.RECONVERGENT B1 ;  /* 0x0000000000017941 */ /* 0x000fea0003800200 */
.L_x_901:
        /* <DEDUP_REMOVED lines=16> */
.L_x_911:
[----:B------:R-:W-:Y:S05]  /*bd70*/  BSYNC.RECONVERGENT B2 ;  /* 0x0000000000027941 */ /* 0x000fea0003800200 */
.L_x_910:
[----:B-----5:R-:W-:-:S04]  /*bd80*/  IADD3 R6, P1, PT, R3, R4, RZ ;  /* 0x0000000403067210 */ /* 0x020fc80007f3e0ff */
[----:B------:R-:W-:Y:S01]  /*bd90*/  LEA.HI.X.SX32 R5, R3, R5, 0x1, P1 ;  /* 0x0000000503057211 */ /* 0x000fe200008f0eff */
[----:B------:R-:W-:Y:S08]  /*bda0*/  BRA `(.L_x_912) ;  /* 0x0000000000407947 */ /* 0x000ff00003800000 */
.L_x_909:
        /* <DEDUP_REMOVED lines=8> */
.L_x_914:
[----:B------:R-:W-:Y:S05]  /*be30*/  BSYNC.RECONVERGENT B2 ;  /* 0x0000000000027941 */ /* 0x000fea0003800200 */
.L_x_913:
[----:B------:R-:W0:Y:S01]  /*be40*/  LDCU.64 UR4, c[0x0][0x3c0] ;  /* 0x00007800ff0477ac */ /* 0x000e220008000a00 */
[----:B------:R-:W-:-:S04]  /*be50*/  IADD3 R3, P1, PT, R8, R3, RZ ;  /* 0x0000000308037210 */ /* 0x000fc80007f3e0ff */
[----:B------:R-:W-:Y:S01]  /*be60*/  LOP3.LUT R3, RZ, R3, RZ, 0x33, !PT ;  /* 0x00000003ff037212 */ /* 0x000fe200078e33ff */
[----:B------:R-:W-:-:S03]  /*be70*/  IMAD.X R4, RZ, RZ, R6, P1 ;  /* 0x000000ffff047224 */ /* 0x000fc600008e0606 */
[----:B0-----:R-:W-:Y:S02]  /*be80*/  IADD3 R6, P1, PT, R3, UR4, RZ ;  /* 0x0000000403067c10 */ /* 0x001fe4000ff3e0ff */
[----:B------:R-:W-:-:S04]  /*be90*/  LOP3.LUT R3, RZ, R4, RZ, 0x33, !PT ;  /* 0x00000004ff037212 */ /* 0x000fc800078e33ff */
[----:B------:R-:W-:-:S07]  /*bea0*/  IADD3.X R5, PT, PT, R3, UR5, RZ, P1, !PT ;  /* 0x0000000503057c10 */ /* 0x000fce0008ffe4ff */
.L_x_912:
[----:B------:R-:W-:Y:S05]  /*beb0*/  BSYNC.RECONVERGENT B1 ;  /* 0x0000000000017941 */ /* 0x000fea0003800200 */
.L_x_908:
        /* <DEDUP_REMOVED lines=16> */
.L_x_918:
[----:B------:R-:W-:Y:S05]  /*bfc0*/  BSYNC.RECONVERGENT B2 ;  /* 0x0000000000027941 */ /* 0x000fea0003800200 */
.L_x_917:
[----:B-----5:R-:W-:-:S04]  /*bfd0*/  IADD3 R6, P1, PT, R3, R4, RZ ;  /* 0x0000000403067210 */ /* 0x020fc80007f3e0ff */
[----:B------:R-:W-:Y:S01]  /*bfe0*/  LEA.HI.X.SX32 R5, R3, R5, 0x1, P1 ;  /* 0x0000000503057211 */ /* 0x000fe200008f0eff */
[----:B------:R-:W-:Y:S08]  /*bff0*/  BRA `(.L_x_919) ;  /* 0x0000000000407947 */ /* 0x000ff00003800000 */
.L_x_916:
        /* <DEDUP_REMOVED lines=8> */
.L_x_921:
[----:B------:R-:W-:Y:S05]  /*c080*/  BSYNC.RECONVERGENT B2 ;  /* 0x0000000000027941 */ /* 0x000fea0003800200 */
.L_x_920:
[----:B------:R-:W0:Y:S01]  /*c090*/  LDCU.64 UR4, c[0x0][0x3c0] ;  /* 0x00007800ff0477ac */ /* 0x000e220008000a00 */
[----:B------:R-:W-:-:S04]  /*c0a0*/  IADD3 R3, P1, PT, R8, R3, RZ ;  /* 0x0000000308037210 */ /* 0x000fc80007f3e0ff */
[----:B------:R-:W-:Y:S01]  /*c0b0*/  LOP3.LUT R3, RZ, R3, RZ, 0x33, !PT ;  /* 0x00000003ff037212 */ /* 0x000fe200078e33ff */
[----:B------:R-:W-:-:S03]  /*c0c0*/  IMAD.X R4, RZ, RZ, R6, P1 ;  /* 0x000000ffff047224 */ /* 0x000fc600008e0606 */
[----:B0-----:R-:W-:Y:S02]  /*c0d0*/  IADD3 R6, P1, PT, R3, UR4, RZ ;  /* 0x0000000403067c10 */ /* 0x001fe4000ff3e0ff */
[----:B------:R-:W-:-:S04]  /*c0e0*/  LOP3.LUT R3, RZ, R4, RZ, 0x33, !PT ;  /* 0x00000004ff037212 */ /* 0x000fc800078e33ff */
[----:B------:R-:W-:-:S07]  /*c0f0*/  IADD3.X R5, PT, PT, R3, UR5, RZ, P1, !PT ;  /* 0x0000000503057c10 */ /* 0x000fce0008ffe4ff */
.L_x_919:
[----:B------:R-:W-:Y:S05]  /*c100*/  BSYNC.RECONVERGENT B1 ;  /* 0x0000000000017941 */ /* 0x000fea0003800200 */
.L_x_915:
        /* <DEDUP_REMOVED lines=16> */
.L_x_925:
[----:B------:R-:W-:Y:S05]  /*c210*/  BSYNC.RECONVERGENT B2 ;  /* 0x0000000000027941 */ /* 0x000fea0003800200 */
.L_x_924:
[----:B-----5:R-:W-:-:S04]  /*c220*/  IADD3 R6, P1, PT, R3, R4, RZ ;  /* 0x0000000403067210 */ /* 0x020fc80007f3e0ff */
[----:B------:R-:W-:Y:S01]  /*c230*/  LEA.HI.X.SX32 R5, R3, R5, 0x1, P1 ;  /* 0x0000000503057211 */ /* 0x000fe200008f0eff */
[----:B------:R-:W-:Y:S08]  /*c240*/  BRA `(.L_x_926) ;  /* 0x0000000000407947 */ /* 0x000ff00003800000 */
.L_x_923:
        /* <DEDUP_REMOVED lines=8> */
.L_x_928:
[----:B------:R-:W-:Y:S05]  /*c2d0*/  BSYNC.RECONVERGENT B2 ;  /* 0x0000000000027941 */ /* 0x000fea0003800200 */
.L_x_927:
[----:B------:R-:W0:Y:S01]  /*c2e0*/  LDCU.64 UR4, c[0x0][0x3c0] ;  /* 0x00007800ff0477ac */ /* 0x000e220008000a00 */
[----:B------:R-:W-:-:S04]  /*c2f0*/  IADD3 R3, P1, PT, R8, R3, RZ ;  /* 0x0000000308037210 */ /* 0x000fc80007f3e0ff */
[----:B------:R-:W-:Y:S01]  /*c300*/  LOP3.LUT R3, RZ, R3, RZ, 0x33, !PT ;  /* 0x00000003ff037212 */ /* 0x000fe200078e33ff */
[----:B------:R-:W-:-:S03]  /*c310*/  IMAD.X R4, RZ, RZ, R6, P1 ;  /* 0x000000ffff047224 */ /* 0x000fc600008e0606 */
[----:B0-----:R-:W-:Y:S02]  /*c320*/  IADD3 R6, P1, PT, R3, UR4, RZ ;  /* 0x0000000403067c10 */ /* 0x001fe4000ff3e0ff */
[----:B------:R-:W-:-:S04]  /*c330*/  LOP3.LUT R3, RZ, R4, RZ, 0x33, !PT ;  /* 0x00000004ff037212 */ /* 0x000fc800078e33ff */
[----:B------:R-:W-:-:S07]  /*c340*/  IADD3.X R5, PT, PT, R3, UR5, RZ, P1, !PT ;  /* 0x0000000503057c10 */ /* 0x000fce0008ffe4ff */
.L_x_926:
[----:B------:R-:W-:Y:S05]  /*c350*/  BSYNC.RECONVERGENT B1 ;  /* 0x0000000000017941 */ /* 0x000fea0003800200 */
.L_x_922:
        /* <DEDUP_REMOVED lines=16> */
.L_x_932:
[----:B------:R-:W-:Y:S05]  /*c460*/  BSYNC.RECONVERGENT B2 ;  /* 0x0000000000027941 */ /* 0x000fea0003800200 */
.L_x_931:
[----:B-----5:R-:W-:-:S04]  /*c470*/  IADD3 R6, P1, PT, R3, R4, RZ ;  /* 0x0000000403067210 */ /* 0x020fc80007f3e0ff */
[----:B------:R-:W-:Y:S01]  /*c480*/  LEA.HI.X.SX32 R5, R3, R5, 0x1, P1 ;  /* 0x0000000503057211 */ /* 0x000fe200008f0eff */
[----:B------:R-:W-:Y:S08]  /*c490*/  BRA `(.L_x_933) ;  /* 0x0000000000407947 */ /* 0x000ff00003800000 */
.L_x_930:
        /* <DEDUP_REMOVED lines=8> */
.L_x_935:
[----:B------:R-:W-:Y:S05]  /*c520*/  BSYNC.RECONVERGENT B2 ;  /* 0x0000000000027941 */ /* 0x000fea0003800200 */
.L_x_934:
[----:B------:R-:W0:Y:S01]  /*c530*/  LDCU.64 UR4, c[0x0][0x3c0] ;  /* 0x00007800ff0477ac */ /* 0x000e220008000a00 */
[----:B------:R-:W-:-:S04]  /*c540*/  IADD3 R3, P1, PT, R8, R3, RZ ;  /* 0x0000000308037210 */ /* 0x000fc80007f3e0ff */
[----:B------:R-:W-:Y:S01]  /*c550*/  LOP3.LUT R3, RZ, R3, RZ, 0x33, !PT ;  /* 0x00000003ff037212 */ /* 0x000fe200078e33ff */
[----:B------:R-:W-:-:S03]  /*c560*/  IMAD.X R4, RZ, RZ, R6, P1 ;  /* 0x000000ffff047224 */ /* 0x000fc600008e0606 */
[----:B0-----:R-:W-:Y:S02]  /*c570*/  IADD3 R6, P1, PT, R3, UR4, RZ ;  /* 0x0000000403067c10 */ /* 0x001fe4000ff3e0ff */
[----:B------:R-:W-:-:S04]  /*c580*/  LOP3.LUT R3, RZ, R4, RZ, 0x33, !PT ;  /* 0x00000004ff037212 */ /* 0x000fc800078e33ff */
[----:B------:R-:W-:-:S07]  /*c590*/  IADD3.X R5, PT, PT, R3, UR5, RZ, P1, !PT ;  /* 0x0000000503057c10 */ /* 0x000fce0008ffe4ff */
.L_x_933:
[----:B------:R-:W-:Y:S05]  /*c5a0*/  BSYNC.RECONVERGENT B1 ;  /* 0x0000000000017941 */ /* 0x000fea0003800200 */
.L_x_929:
        /* <DEDUP_REMOVED lines=16> */
.L_x_939:
[----:B------:R-:W-:Y:S05]  /*c6b0*/  BSYNC.RECONVERGENT B2 ;  /* 0x0000000000027941 */ /* 0x000fea0003800200 */
.L_x_938:
[----:B-----5:R-:W-:-:S04]  /*c6c0*/  IADD3 R6, P1, PT, R3, R4, RZ ;  /* 0x0000000403067210 */ /* 0x020fc80007f3e0ff */
[----:B------:R-:W-:Y:S01]  /*c6d0*/  LEA.HI.X.SX32 R5, R3, R5, 0x1, P1 ;  /* 0x0000000503057211 */ /* 0x000fe200008f0eff */
[----:B------:R-:W-:Y:S08]  /*c6e0*/  BRA `(.L_x_940) ;  /* 0x0000000000407947 */ /* 0x000ff00003800000 */
.L_x_937:
        /* <DEDUP_REMOVED lines=8> */
.L_x_942:
[----:B------:R-:W-:Y:S05]  /*c770*/  BSYNC.RECONVERGENT B2 ;  /* 0x0000000000027941 */ /* 0x000fea0003800200 */
.L_x_941:
[----:B------:R-:W0:Y:S01]  /*c780*/  LDCU.64 UR4, c[0x0][0x3c0] ;  /* 0x00007800ff0477ac */ /* 0x000e220008000a00 */
[----:B------:R-:W-:-:S04]  /*c790*/  IADD3 R3, P1, PT, R8, R3, RZ ;  /* 0x0000000308037210 */ /* 0x000fc80007f3e0ff */
[----:B------:R-:W-:Y:S01]  /*c7a0*/  LOP3.LUT R3, RZ, R3, RZ, 0x33, !PT ;  /* 0x00000003ff037212 */ /* 0x000fe200078e33ff */
[----:B------:R-:W-:-:S03]  /*c7b0*/  IMAD.X R4, RZ, RZ, R6, P1 ;  /* 0x000000ffff047224 */ /* 0x000fc600008e0606 */
[----:B0-----:R-:W-:Y:S02]  /*c7c0*/  IADD3 R6, P1, PT, R3, UR4, RZ ;  /* 0x0000000403067c10 */ /* 0x001fe4000ff3e0ff */
[----:B------:R-:W-:-:S04]  /*c7d0*/  LOP3.LUT R3, RZ, R4, RZ, 0x33, !PT ;  /* 0x00000004ff037212 */ /* 0x000fc800078e33ff */
[----:B------:R-:W-:-:S07]  /*c7e0*/  IADD3.X R5, PT, PT, R3, UR5, RZ, P1, !PT ;  /* 0x0000000503057c10 */ /* 0x000fce0008ffe4ff */
.L_x_940:
[----:B------:R-:W-:Y:S05]  /*c7f0*/  BSYNC.RECONVERGENT B1 ;  /* 0x0000000000017941 */ /* 0x000fea0003800200 */
.L_x_936:
        /* <DEDUP_REMOVED lines=16> */
.L_x_946:
[----:B------:R-:W-:Y:S05]  /*c900*/  BSYNC.RECONVERGENT B2 ;  /* 0x0000000000027941 */ /* 0x000fea0003800200 */
.L_x_945:
[----:B-----5:R-:W-:-:S04]  /*c910*/  IADD3 R6, P1, PT, R3, R4, RZ ;  /* 0x0000000403067210 */ /* 0x020fc80007f3e0ff */
[----:B------:R-:W-:Y:S01]  /*c920*/  LEA.HI.X.SX32 R5, R3, R5, 0x1, P1 ;  /* 0x0000000503057211 */ /* 0x000fe200008f0eff */
[----:B------:R-:W-:Y:S08]  /*c930*/  BRA `(.L_x_947) ;  /* 0x0000000000407947 */ /* 0x000ff00003800000 */
.L_x_944:
        /* <DEDUP_REMOVED lines=8> */
.L_x_949:
[----:B------:R-:W-:Y:S05]  /*c9c0*/  BSYNC.RECONVERGENT B2 ;  /* 0x0000000000027941 */ /* 0x000fea0003800200 */
.L_x_948:
[----:B------:R-:W0:Y:S01]  /*c9d0*/  LDCU.64 UR4, c[0x0][0x3c0] ;  /* 0x00007800ff0477ac */ /* 0x000e220008000a00 */
[----:B------:R-:W-:-:S04]  /*c9e0*/  IADD3 R3, P1, PT, R8, R3, RZ ;  /* 0x0000000308037210 */ /* 0x000fc80007f3e0ff */
[----:B------:R-:W-:Y:S01]  /*c9f0*/  LOP3.LUT R3, RZ, R3, RZ, 0x33, !PT ;  /* 0x00000003ff037212 */ /* 0x000fe200078e33ff */
[----:B------:R-:W-:-:S03]  /*ca00*/  IMAD.X R4, RZ, RZ, R6, P1 ;  /* 0x000000ffff047224 */ /* 0x000fc600008e0606 */
[----:B0-----:R-:W-:Y:S02]  /*ca10*/  IADD3 R6, P1, PT, R3, UR4, RZ ;  /* 0x0000000403067c10 */ /* 0x001fe4000ff3e0ff */
[----:B------:R-:W-:-:S04]  /*ca20*/  LOP3.LUT R3, RZ, R4, RZ, 0x33, !PT ;  /* 0x00000004ff037212 */ /* 0x000fc800078e33ff */
[----:B------:R-:W-:-:S07]  /*ca30*/  IADD3.X R5, PT, PT, R3, UR5, RZ, P1, !PT ;  /* 0x0000000503057c10 */ /* 0x000fce0008ffe4ff */
.L_x_947:
[----:B------:R-:W-:Y:S05]  /*ca40*/  BSYNC.RECONVERGENT B1 ;  /* 0x0000000000017941 */ /* 0x000fea0003800200 */
.L_x_943:
        /* <DEDUP_REMOVED lines=16> */
.L_x_953:
[----:B------:R-:W-:Y:S05]  /*cb50*/  BSYNC.RECONVERGENT B2 ;  /* 0x0000000000027941 */ /* 0x000fea0003800200 */
.L_x_952:
[----:B-----5:R-:W-:-:S04]  /*cb60*/  IADD3 R6, P1, PT, R3, R4, RZ ;  /* 0x0000000403067210 */ /* 0x020fc80007f3e0ff */
[----:B------:R-:W-:Y:S01]  /*cb70*/  LEA.HI.X.SX32 R5, R3, R5, 0x1, P1 ;  /* 0x0000000503057211 */ /* 0x000fe200008f0eff */
[----:B------:R-:W-:Y:S08]  /*cb80*/  BRA `(.L_x_954) ;  /* 0x0000000000407947 */ /* 0x000ff00003800000 */
.L_x_951:
        /* <DEDUP_REMOVED lines=8> */
.L_x_956:
[----:B------:R-:W-:Y:S05]  /*cc10*/  BSYNC.RECONVERGENT B2 ;  /* 0x0000000000027941 */ /* 0x000fea0003800200 */
.L_x_955:
[----:B------:R-:W0:Y:S01]  /*cc20*/  LDCU.64 UR4, c[0x0][0x3c0] ;  /* 0x00007800ff0477ac */ /* 0x000e220008000a00 */
[----:B------:R-:W-:-:S04]  /*cc30*/  IADD3 R3, P1, PT, R8, R3, RZ ;  /* 0x0000000308037210 */ /* 0x000fc80007f3e0ff */
[----:B------:R-:W-:Y:S01]  /*cc40*/  LOP3.LUT R3, RZ, R3, RZ, 0x33, !PT ;  /* 0x00000003ff037212 */ /* 0x000fe200078e33ff */
[----:B------:R-:W-:-:S03]  /*cc50*/  IMAD.X R4, RZ, RZ, R6, P1 ;  /* 0x000000ffff047224 */ /* 0x000fc600008e0606 */
[----:B0-----:R-:W-:Y:S02]  /*cc60*/  IADD3 R6, P1, PT, R3, UR4, RZ ;  /* 0x0000000403067c10 */ /* 0x001fe4000ff3e0ff */
[----:B------:R-:W-:-:S04]  /*cc70*/  LOP3.LUT R3, RZ, R4, RZ, 0x33, !PT ;  /* 0x00000004ff037212 */ /* 0x000fc800078e33ff */
[----:B------:R-:W-:-:S07]  /*cc80*/  IADD3.X R5, PT, PT, R3, UR5, RZ, P1, !PT ;  /* 0x0000000503057c10 */ /* 0x000fce0008ffe4ff */
.L_x_954:
[----:B------:R-:W-:Y:S05]  /*cc90*/  BSYNC.RECONVERGENT B1 ;  /* 0x0000000000017941 */ /* 0x000fea0003800200 */
.L_x_950:
        /* <DEDUP_REMOVED lines=16> */
.L_x_960:
[----:B------:R-:W-:Y:S05]  /*cda0*/  BSYNC.RECONVERGENT B2 ;  /* 0x0000000000027941 */ /* 0x000fea0003800200 */
.L_x_959:
[----:B-----5:R-:W-:-:S04]  /*cdb0*/  IADD3 R6, P1, PT, R3, R4, RZ ;  /* 0x0000000403067210 */ /* 0x020fc80007f3e0ff */
[----:B------:R-:W-:Y:S01]  /*cdc0*/  LEA.HI.X.SX32 R5, R3, R5, 0x1, P1 ;  /* 0x0000000503057211 */ /* 0x000fe200008f0eff */
[----:B------:R-:W-:Y:S08]  /*cdd0*/  BRA `(.L_x_961) ;  /* 0x0000000000407947 */ /* 0x000ff00003800000 */
.L_x_958:
        /* <DEDUP_REMOVED lines=8> */
.L_x_963:
[----:B------:R-:W-:Y:S05]  /*ce60*/  BSYNC.RECONVERGENT B2 ;  /* 0x0000000000027941 */ /* 0x000fea0003800200 */
.L_x_962:
[----:B------:R-:W0:Y:S01]  /*ce70*/  LDCU.64 UR4, c[0x0][0x3c0] ;  /* 0x00007800ff0477ac */ /* 0x000e220008000a00 */
[----:B------:R-:W-:-:S04]  /*ce80*/  IADD3 R3, P1, PT, R8, R3, RZ ;  /* 0x0000000308037210 */ /* 0x000fc80007f3e0ff */
[----:B------:R-:W-:Y:S01]  /*ce90*/  LOP3.LUT R3, RZ, R3, RZ, 0x33, !PT ;  /* 0x00000003ff037212 */ /* 0x000fe200078e33ff */
[----:B------:R-:W-:-:S03]  /*cea0*/  IMAD.X R4, RZ, RZ, R6, P1 ;  /* 0x000000ffff047224 */ /* 0x000fc600008e0606 */
[----:B0-----:R-:W-:Y:S02]  /*ceb0*/  IADD3 R6, P1, PT, R3, UR4, RZ ;  /* 0x0000000403067c10 */ /* 0x001fe4000ff3e0ff */
[----:B------:R-:W-:-:S04]  /*cec0*/  LOP3.LUT R3, RZ, R4, RZ, 0x33, !PT ;  /* 0x00000004ff037212 */ /* 0x000fc800078e33ff */
[----:B------:R-:W-:-:S07]  /*ced0*/  IADD3.X R5, PT, PT, R3, UR5, RZ, P1, !PT ;  /* 0x0000000503057c10 */ /* 0x000fce0008ffe4ff */
.L_x_961:
[----:B------:R-:W-:Y:S05]  /*cee0*/  BSYNC.RECONVERGENT B1 ;  /* 0x0000000000017941 */ /* 0x000fea0003800200 */
.L_x_957:
        /* <DEDUP_REMOVED lines=16> */
.L_x_967:
[----:B------:R-:W-:Y:S05]  /*cff0*/  BSYNC.RECONVERGENT B2 ;  /* 0x0000000000027941 */ /* 0x000fea0003800200 */
.L_x_966:
[----:B-----5:R-:W-:-:S04]  /*d000*/  IADD3 R6, P1, PT, R3, R4, RZ ;  /* 0x0000000403067210 */ /* 0x020fc80007f3e0ff */
[----:B------:R-:W-:Y:S01]  /*d010*/  LEA.HI.X.SX32 R5, R3, R5, 0x1, P1 ;  /* 0x0000000503057211 */ /* 0x000fe200008f0eff */
[----:B------:R-:W-:Y:S08]  /*d020*/  BRA `(.L_x_968) ;  /* 0x0000000000407947 */ /* 0x000ff00003800000 */
.L_x_965:
        /* <DEDUP_REMOVED lines=8> */
.L_x_970:
[----:B------:R-:W-:Y:S05]  /*d0b0*/  BSYNC.RECONVERGENT B2 ;  /* 0x0000000000027941 */ /* 0x000fea0003800200 */
.L_x_969:
[----:B------:R-:W0:Y:S01]  /*d0c0*/  LDCU.64 UR4, c[0x0][0x3c0] ;  /* 0x00007800ff0477ac */ /* 0x000e220008000a00 */
[----:B------:R-:W-:-:S04]  /*d0d0*/  IADD3 R3, P1, PT, R8, R3, RZ ;  /* 0x0000000308037210 */ /* 0x000fc80007f3e0ff */
[----:B------:R-:W-:Y:S01]  /*d0e0*/  LOP3.LUT R3, RZ, R3, RZ, 0x33, !PT ;  /* 0x00000003ff037212 */ /* 0x000fe200078e33ff */
[----:B------:R-:W-:-:S03]  /*d0f0*/  IMAD.X R4, RZ, RZ, R6, P1 ;  /* 0x000000ffff047224 */ /* 0x000fc600008e0606 */
[----:B0-----:R-:W-:Y:S02]  /*d100*/  IADD3 R6, P1, PT, R3, UR4, RZ ;  /* 0x0000000403067c10 */ /* 0x001fe4000ff3e0ff */
[----:B------:R-:W-:-:S04]  /*d110*/  LOP3.LUT R3, RZ, R4, RZ, 0x33, !PT ;  /* 0x00000004ff037212 */ /* 0x000fc800078e33ff */
[----:B------:R-:W-:-:S07]  /*d120*/  IADD3.X R5, PT, PT, R3, UR5, RZ, P1, !PT ;  /* 0x0000000503057c10 */ /* 0x000fce0008ffe4ff */
.L_x_968:
[----:B------:R-:W-:Y:S05]  /*d130*/  BSYNC.RECONVERGENT B1 ;  /* 0x0000000000017941 */ /* 0x000fea0003800200 */
.L_x_964:
        /* <DEDUP_REMOVED lines=16> */
.L_x_974:
[----:B------:R-:W-:Y:S05]  /*d240*/  BSYNC.RECONVERGENT B2 ;  /* 0x0000000000027941 */ /* 0x000fea0003800200 */
.L_x_973:
[----:B-----5:R-:W-:-:S04]  /*d250*/  IADD3 R6, P1, PT, R3, R4, RZ ;  /* 0x0000000403067210 */ /* 0x020fc80007f3e0ff */
[----:B------:R-:W-:Y:S01]  /*d260*/  LEA.HI.X.SX32 R5, R3, R5, 0x1, P1 ;  /* 0x0000000503057211 */ /* 0x000fe200008f0eff */
[----:B------:R-:W-:Y:S08]  /*d270*/  BRA `(.L_x_975) ;  /* 0x0000000000407947 */ /* 0x000ff00003800000 */
.L_x_972:
        /* <DEDUP_REMOVED lines=8> */
.L_x_977:
[----:B------:R-:W-:Y:S05]  /*d300*/  BSYNC.RECONVERGENT B2 ;  /* 0x0000000000027941 */ /* 0x000fea0003800200 */
.L_x_976:
[----:B------:R-:W0:Y:S01]  /*d310*/  LDCU.64 UR4, c[0x0][0x3c0] ;  /* 0x00007800ff0477ac */ /* 0x000e220008000a00 */
[----:B------:R-:W-:-:S04]  /*d320*/  IADD3 R3, P1, PT, R8, R3, RZ ;  /* 0x0000000308037210 */ /* 0x000fc80007f3e0ff */
[----:B------:R-:W-:Y:S01]  /*d330*/  LOP3.LUT R3, RZ, R3, RZ, 0x33, !PT ;  /* 0x00000003ff037212 */ /* 0x000fe200078e33ff */
[----:B------:R-:W-:-:S03]  /*d340*/  IMAD.X R4, RZ, RZ, R6, P1 ;  /* 0x000000ffff047224 */ /* 0x000fc600008e0606 */
[----:B0-----:R-:W-:Y:S02]  /*d350*/  IADD3 R6, P1, PT, R3, UR4, RZ ;  /* 0x0000000403067c10 */ /* 0x001fe4000ff3e0ff */
[----:B------:R-:W-:-:S04]  /*d360*/  LOP3.LUT R3, RZ, R4, RZ, 0x33, !PT ;  /* 0x00000004ff037212 */ /* 0x000fc800078e33ff */
[----:B------:R-:W-:-:S07]  /*d370*/  IADD3.X R5, PT, PT, R3, UR5, RZ, P1, !PT ;  /* 0x0000000503057c10 */ /* 0x000fce0008ffe4ff */
.L_x_975:
[----:B------:R-:W-:Y:S05]  /*d380*/  BSYNC.RECONVERGENT B1 ;  /* 0x0000000000017941 */ /* 0x000fea0003800200 */
.L_x_971:
        /* <DEDUP_REMOVED lines=16> */
.L_x_981:
[----:B------:R-:W-:Y:S05]  /*d490*/  BSYNC.RECONVERGENT B2 ;  /* 0x0000000000027941 */ /* 0x000fea0003800200 */
.L_x_980:
[----:B-----5:R-:W-:-:S04]  /*d4a0*/  IADD3 R6, P1, PT, R23, R4, RZ ;  /* 0x0000000417067210 */ /* 0x020fc80007f3e0ff */
[----:B------:R-:W-:Y:S01]  /*d4b0*/  LEA.HI.X.SX32 R5, R23, R5, 0x1, P1 ;  /* 0x0000000517057211 */ /* 0x000fe200008f0eff */
[----:B------:R-:W-:Y:S08]  /*d4c0*/  BRA `(.L_x_982) ;  /* 0x0000000000407947 */ /* 0x000ff00003800000 */
.L_x_979:
        /* <DEDUP_REMOVED lines=8> */
.L_x_984:
[----:B------:R-:W-:Y:S05]  /*d550*/  BSYNC.RECONVERGENT B2 ;  /* 0x0000000000027941 */ /* 0x000fea0003800200 */
.L_x_983:
[----:B------:R-:W0:Y:S01]  /*d560*/  LDCU.64 UR4, c[0x0][0x3c0] ;  /* 0x00007800ff0477ac */ /* 0x000e220008000a00 */
[----:B------:R-:W-:-:S04]  /*d570*/  IADD3 R0, P1, PT, R8, R0, RZ ;  /* 0x0000000008007210 */ /* 0x000fc80007f3e0ff */
[----:B------:R-:W-:Y:S01]  /*d580*/  LOP3.LUT R0, RZ, R0, RZ, 0x33, !PT ;  /* 0x00000000ff007212 */ /* 0x000fe200078e33ff */
[----:B------:R-:W-:-:S03]  /*d590*/  IMAD.X R3, RZ, RZ, R3, P1 ;  /* 0x000000ffff037224 */ /* 0x000fc600008e0603 */
[----:B0-----:R-:W-:Y:S02]  /*d5a0*/  IADD3 R6, P1, PT, R0, UR4, RZ ;  /* 0x0000000400067c10 */ /* 0x001fe4000ff3e0ff */
[----:B------:R-:W-:-:S04]  /*d5b0*/  LOP3.LUT R0, RZ, R3, RZ, 0x33, !PT ;  /* 0x00000003ff007212 */ /* 0x000fc800078e33ff */
[----:B------:R-:W-:-:S07]  /*d5c0*/  IADD3.X R5, PT, PT, R0, UR5, RZ, P1, !PT ;  /* 0x0000000500057c10 */ /* 0x000fce0008ffe4ff */
.L_x_982:
[----:B------:R-:W-:Y:S05]  /*d5d0*/  BSYNC.RECONVERGENT B1 ;  /* 0x0000000000017941 */ /* 0x000fea0003800200 */
.L_x_978:
        /* <DEDUP_REMOVED lines=8> */
.L_x_853:
        /* <DEDUP_REMOVED lines=10> */
[----:B------:R-:W-:-:S04]  /*d700*/  IMAD R22, R23, 0x13, R22 ;  /* 0x0000001317167824 */ /* 0x000fc800078e0216 */
[C---:B------:R-:W-:Y:S01]  /*d710*/  VIADD R24, R22.reuse, 0x20 ;  /* 0x0000002016187836 */ /* 0x040fe20000000000 */
[C---:B------:R-:W-:Y:S01]  /*d720*/  IADD3 R23, P0, P5, R22.reuse, UR5, R2 ;  /* 0x0000000516177c10 */ /* 0x040fe2000fd1e002 */
[C---:B------:R-:W-:Y:S01]  /*d730*/  VIADD R26, R22.reuse, 0x40 ;  /* 0x00000040161a7836 */ /* 0x040fe20000000000 */
[CC--:B------:R-:W-:Y:S01]  /*d740*/  ISETP.GE.AND P4, PT, R22.reuse, R83.reuse, PT ;  /* 0x000000531600720c */ /* 0x0c0fe20003f86270 */
[----:B------:R-:W-:Y:S01]  /*d750*/  VIADD R28, R22, 0xa0 ;  /* 0x000000a0161c7836 */ /* 0x000fe20000000000 */
[-C--:B------:R-:W-:Y:S01]  /*d760*/  ISETP.GE.AND P3, PT, R24, R83.reuse, PT ;  /* 0x000000531800720c */ /* 0x080fe20003f66270 */
[----:B------:R-:W-:Y:S01]  /*d770*/  VIADD R24, R22, 0x60 ;  /* 0x0000006016187836 */ /* 0x000fe20000000000 */
[-C--:B------:R-:W-:Y:S01]  /*d780*/  ISETP.GE.AND P2, PT, R26, R83.reuse, PT ;  /* 0x000000531a00720c */ /* 0x080fe20003f46270 */
[----:B------:R-:W-:Y:S01]  /*d790*/  VIADD R26, R22, 0x80 ;  /* 0x00000080161a7836 */ /* 0x000fe20000000000 */
[-C--:B------:R-:W-:Y:S01]  /*d7a0*/  ISETP.GE.AND P6, PT, R28, R83.reuse, PT ;  /* 0x000000531c00720c */ /* 0x080fe20003fc6270 */
[----:B------:R-:W-:Y:S01]  /*d7b0*/  VIADD R30, R22, 0xc0 ;  /* 0x000000c0161e7836 */ /* 0x000fe20000000000 */
[----:B------:R-:W-:-:S02]  /*d7c0*/  ISETP.GE.AND P1, PT, R24, R83, PT ;  /* 0x000000531800720c */ /* 0x000fc40003f26270 */
[----:B------:R-:W-:Y:S02]  /*d7d0*/  IADD3.X R24, PT, PT, RZ, UR4, R3, P0, P5 ;  /* 0x00000004ff187c10 */ /* 0x000fe400087ea403 */
[C---:B---3--:R-:W-:Y:S02]  /*d7e0*/  LEA R2, P5, R23.reuse, UR6, 0x2 ;  /* 0x0000000617027c11 */ /* 0x048fe4000f8a10ff */
[-C--:B------:R-:W-:Y:S01]  /*d7f0*/  ISETP.GE.AND P0, PT, R26, R83.reuse, PT ;  /* 0x000000531a00720c */ /* 0x080fe20003f06270 */
[C---:B------:R-:W-:Y:S01]  /*d800*/  VIADD R26, R22.reuse, 0x100 ;  /* 0x00000100161a7836 */ /* 0x040fe20000000000 */
[----:B------:R-:W-:Y:S01]  /*d810*/  LEA.HI.X R3, R23, UR7, R24, 0x2, P5 ;  /* 0x0000000717037c11 */ /* 0x000fe2000a8f1418 */
[----:B------:R-:W-:Y:S01]  /*d820*/  VIADD R24, R22, 0xe0 ;  /* 0x000000e016187836 */ /* 0x000fe20000000000 */
[----:B------:R-:W-:-:S03]  /*d830*/  ISETP.GE.AND P5, PT, R30, R83, PT ;  /* 0x000000531e00720c */ /* 0x000fc60003fa6270 */
[----:B------:R-:W2:Y:S01]  /*d840*/  @!P4 LDG.E R0, desc[UR8][R2.64] ;  /* 0x000000080200c981 */ /* 0x000ea2000c1e1900 */
[-C--:B------:R-:W-:Y:S01]  /*d850*/  ISETP.GE.AND P4, PT, R24, R83.reuse, PT ;  /* 0x000000531800720c */ /* 0x080fe20003f86270 */
[----:B------:R-:W-:Y:S02]  /*d860*/  VIADD R24, R22, 0x120 ;  /* 0x0000012016187836 */ /* 0x000fe40000000000 */
[----:B------:R-:W3:Y:S01]  /*d870*/  @!P3 LDG.E R4, desc[UR8][R2.64+0x80] ;  /* 0x000080080204b981 */ /* 0x000ee2000c1e1900 */
[-C--:B------:R-:W-:Y:S01]  /*d880*/  ISETP.GE.AND P3, PT, R26, R83.reuse, PT ;  /* 0x000000531a00720c */ /* 0x080fe20003f66270 */
[----:B------:R-:W-:Y:S02]  /*d890*/  VIADD R26, R22, 0x140 ;  /* 0x00000140161a7836 */ /* 0x000fe40000000000 */
[----:B------:R-:W4:Y:S01]  /*d8a0*/  @!P2 LDG.E R5, desc[UR8][R2.64+0x100] ;  /* 0x000100080205a981 */ /* 0x000f22000c1e1900 */
        /* <DEDUP_REMOVED lines=20> */
[----:B------:R-:W-:Y:S01]  /*d9f0*/  VIADD R22, R22, 0x240 ;  /* 0x0000024016167836 */ /* 0x000fe20000000000 */
        /* <DEDUP_REMOVED lines=17> */
[----:B-1----:R-:W-:-:S02]  /*db10*/  ULEA UR4, UR6, UR4, 0x18 ;  /* 0x0000000406047291 */ /* 0x002fc4000f8ec0ff */
[----:B0-----:R-:W-:-:S05]  /*db20*/  IMAD R22, R85, 0x260, R82 ;  /* 0x0000026055167824 */ /* 0x001fca00078e0252 */
[----:B------:R-:W-:-:S05]  /*db30*/  LEA R23, R22, UR4, 0x2 ;  /* 0x0000000416177c11 */ /* 0x000fca000f8e10ff */
[----:B------:R-:W-:Y:S01]  /*db40*/  IMAD R22, R82, 0x48, R23 ;  /* 0x0000004852167824 */ /* 0x000fe200078e0217 */
[----:B--2---:R-:W-:Y:S04]  /*db50*/  STS [R23], R0 ;  /* 0x0000000017007388 */ /* 0x004fe80000000800 */
[----:B---3--:R-:W-:Y:S04]  /*db60*/  STS [R23+0x80], R4 ;  /* 0x0000800417007388 */ /* 0x008fe80000000800 */
[----:B----4-:R-:W-:Y:S04]  /*db70*/  STS [R23+0x100], R5 ;  /* 0x0001000517007388 */ /* 0x010fe80000000800 */
[----:B-----5:R0:W-:Y:S04]  /*db80*/  STS [R23+0x180], R6 ;  /* 0x0001800617007388 */ /* 0x0201e80000000800 */
[----:B------:R-:W-:Y:S04]  /*db90*/  STS [R23+0x200], R7 ;  /* 0x0002000717007388 */ /* 0x000fe80000000800 */
[----:B------:R-:W-:Y:S01]  /*dba0*/  STS [R23+0x280], R8 ;  /* 0x0002800817007388 */ /* 0x000fe20000000800 */
[----:B0-----:R-:W-:-:S03]  /*dbb0*/  IMAD R6, R32, 0x13, RZ ;  /* 0x0000001320067824 */ /* 0x001fc600078e02ff */
[----:B------:R0:W-:Y:S01]  /*dbc0*/  STS [R23+0x300], R9 ;  /* 0x0003000917007388 */ /* 0x0001e20000000800 */
[C---:B------:R-:W-:Y:S01]  /*dbd0*/  VIADD R4, R6.reuse, 0x5 ;  /* 0x0000000506047836 */ /* 0x040fe20000000000 */
[CC--:B------:R-:W-:Y:S02]  /*dbe0*/  ISETP.GE.AND P0, PT, R6.reuse, R83.reuse, PT ;  /* 0x000000530600720c */ /* 0x0c0fe40003f06270 */
[----:B------:R-:W-:Y:S01]  /*dbf0*/  STS [R23+0x380], R10 ;  /* 0x0003800a17007388 */ /* 0x000fe20000000800 */
[C---:B------:R-:W-:Y:S02]  /*dc00*/  VIADD R0, R6.reuse, 0x1 ;  /* 0x0000000106007836 */ /* 0x040fe40000000000 */
[----:B------:R-:W-:Y:S01]  /*dc10*/  VIADD R2, R6, 0x2 ;  /* 0x0000000206027836 */ /* 0x000fe20000000000 */
[----:B------:R1:W-:Y:S01]  /*dc20*/  STS [R23+0x400], R11 ;  /* 0x0004000b17007388 */ /* 0x0003e20000000800 */
[-C--:B------:R-:W-:Y:S01]  /*dc30*/  ISETP.GE.AND P2, PT, R4, R83.reuse, PT ;  /* 0x000000530400720c */ /* 0x080fe20003f46270 */
[----:B0-----:R-:W-:Y:S01]  /*dc40*/  VIADD R9, R6, 0x10 ;  /* 0x0000001006097836 */ /* 0x001fe20000000000 */
[-C--:B------:R-:W-:Y:S01]  /*dc50*/  ISETP.GE.AND P6, PT, R0, R83.reuse, PT ;  /* 0x000000530000720c */ /* 0x080fe20003fc6270 */
[----:B------:R-:W-:Y:S01]  /*dc60*/  VIADD R0, R6, 0x3 ;  /* 0x0000000306007836 */ /* 0x000fe20000000000 */
[----:B------:R0:W-:Y:S01]  /*dc70*/  STS [R23+0x480], R12 ;  /* 0x0004800c17007388 */ /* 0x0001e20000000800 */
[----:B------:R-:W-:Y:S01]  /*dc80*/  ISETP.GE.AND P5, PT, R2, R83, PT ;  /* 0x000000530200720c */ /* 0x000fe20003fa6270 */
[----:B------:R-:W-:-:S02]  /*dc90*/  VIADD R2, R6, 0x4 ;  /* 0x0000000406027836 */ /* 0x000fc40000000000 */
[----:B------:R2:W-:Y:S01]  /*dca0*/  STS [R23+0x500], R13 ;  /* 0x0005000d17007388 */ /* 0x0005e20000000800 */
[-C--:B------:R-:W-:Y:S01]  /*dcb0*/  ISETP.GE.AND P4, PT, R0, R83.reuse, PT ;  /* 0x000000530000720c */ /* 0x080fe20003f86270 */
[----:B-1----:R-:W-:Y:S01]  /*dcc0*/  VIADD R11, R6, 0xe ;  /* 0x0000000e060b7836 */ /* 0x002fe20000000000 */
[----:B------:R-:W-:Y:S01]  /*dcd0*/  ISETP.GE.AND P3, PT, R2, R83, PT ;  /* 0x000000530200720c */ /* 0x000fe20003f66270 */
[----:B------:R1:W-:Y:S01]  /*dce0*/  STS [R23+0x580], R14 ;  /* 0x0005800e17007388 */ /* 0x0003e20000000800 */
[C---:B------:R-:W-:Y:S02]  /*dcf0*/  VIADD R10, R6.reuse, 0xf ;  /* 0x0000000f060a7836 */ /* 0x040fe40000000000 */
[C---:B0-----:R-:W-:Y:S01]  /*dd00*/  VIADD R12, R6.reuse, 0xd ;  /* 0x0000000d060c7836 */ /* 0x041fe20000000000 */
[----:B------:R0:W-:Y:S01]  /*dd10*/  STS [R23+0x600], R15 ;  /* 0x0006000f17007388 */ /* 0x0001e20000000800 */
[C---:B------:R-:W-:Y:S02]  /*dd20*/  VIADD R8, R6.reuse, 0x11 ;  /* 0x0000001106087836 */ /* 0x040fe40000000000 */
[C---:B--2---:R-:W-:Y:S01]  /*dd30*/  VIADD R13, R6.reuse, 0xc ;  /* 0x0000000c060d7836 */ /* 0x044fe20000000000 */
[----:B------:R2:W-:Y:S01]  /*dd40*/  STS [R23+0x680], R16 ;  /* 0x0006801017007388 */ /* 0x0005e20000000800 */
[----:B-1----:R-:W-:-:S03]  /*dd50*/  VIADD R14, R6, 0xb ;  /* 0x0000000b060e7836 */ /* 0x002fc60000000000 */
[----:B------:R1:W-:Y:S01]  /*dd60*/  STS [R23+0x700], R17 ;  /* 0x0007001117007388 */ /* 0x0003e20000000800 */
[----:B0-----:R-:W-:-:S03]  /*dd70*/  VIADD R15, R6, 0xa ;  /* 0x0000000a060f7836 */ /* 0x001fc60000000000 */
[----:B------:R0:W-:Y:S01]  /*dd80*/  STS [R23+0x780], R18 ;  /* 0x0007801217007388 */ /* 0x0001e20000000800 */
[----:B--2---:R-:W-:-:S03]  /*dd90*/  VIADD R16, R6, 0x9 ;  /* 0x0000000906107836 */ /* 0x004fc60000000000 */
[----:B------:R2:W-:Y:S01]  /*dda0*/  STS [R23+0x800], R19 ;  /* 0x0008001317007388 */ /* 0x0005e20000000800 */
[----:B-1----:R-:W-:-:S03]  /*ddb0*/  VIADD R17, R6, 0x8 ;  /* 0x0000000806117836 */ /* 0x002fc60000000000 */
[----:B------:R-:W-:Y:S01]  /*ddc0*/  STS [R23+0x880], R20 ;  /* 0x0008801417007388 */ /* 0x000fe20000000800 */
[----:B0-----:R-:W-:-:S03]  /*ddd0*/  VIADD R18, R6, 0x7 ;  /* 0x0000000706127836 */ /* 0x001fc60000000000 */
[----:B------:R-:W-:Y:S01]  /*dde0*/  STS [R23+0x900], R21 ;  /* 0x0009001517007388 */ /* 0x000fe20000000800 */
[----:B------:R-:W-:-:S03]  /*ddf0*/  NOP ;  /* 0x0000000000007918 */ /* 0x000fc60000000000 */
[----:B------:R-:W0:Y:S01]  /*de00*/  LDS R81, [R22] ;  /* 0x0000000016517984 */ /* 0x000e220000000800 */
[C---:B--2---:R-:W-:Y:S02]  /*de10*/  VIADD R19, R6.reuse, 0x6 ;  /* 0x0000000606137836 */ /* 0x044fe40000000000 */
[----:B------:R-:W-:Y:S01]  /*de20*/  VIADD R6, R6, 0x12 ;  /* 0x0000001206067836 */ /* 0x000fe20000000000 */
[----:B------:R-:W1:Y:S02]  /*de30*/  LDS R80, [R22+0x4] ;  /* 0x0000040016507984 */ /* 0x000e640000000800 */
[----:B------:R-:W-:Y:S02]  /*de40*/  ISETP.GE.AND P1, PT, R19, R83, PT ;  /* 0x000000531300720c */ /* 0x000fe40003f26270 */
        /* <DEDUP_REMOVED lines=11> */
[----:B-1----:R-:W-:Y:S02]  /*df00*/  LOP3.LUT R4, R80, 0x1, RZ, 0xc, !PT ;  /* 0x0000000150047812 */ /* 0x002fe400078e0cff */
[----:B------:R-:W-:Y:S01]  /*df10*/  SEL R7, R7, 0x1, !P0 ;  /* 0x0000000107077807 */ /* 0x000fe20004000000 */
[----:B------:R-:W1:Y:S01]  /*df20*/  LDS R69, [R22+0x30] ;  /* 0x0000300016457984 */ /* 0x000e620000000800 */
[----:B--2---:R-:W-:Y:S02]  /*df30*/  LOP3.LUT R5, R79, 0x1, RZ, 0xc, !PT ;  /* 0x000000014f057812 */ /* 0x004fe400078e0cff */
[----:B------:R-:W-:Y:S01]  /*df40*/  SEL R4, R4, 0x1, !P6 ;  /* 0x0000000104047807 */ /* 0x000fe20007000000 */
[----:B------:R-:W2:Y:S01]  /*df50*/  LDS R68, [R22+0x34] ;  /* 0x0000340016447984 */ /* 0x000ea20000000800 */
        /* <DEDUP_REMOVED lines=34> */
[----:B0-----:R-:W-:Y:S01]  /*e180*/  LOP3.LUT R50, R70, 0x1, RZ, 0xc, !PT ;  /* 0x0000000146327812 */ /* 0x001fe200078e0cff */
[----:B------:R-:W-:Y:S01]  /*e190*/  IMAD.IADD R49, R46, 0x1, R47 ;  /* 0x000000012e317824 */ /* 0x000fe200078e022f */
[----:B------:R-:W-:Y:S02]  /*e1a0*/  SEL R48, R48, 0x1, !P1 ;  /* 0x0000000130307807 */ /* 0x000fe40004800000 */
[----:B------:R-:W-:-:S02]  /*e1b0*/  ISETP.GE.AND P1, PT, R13, R83, PT ;  /* 0x000000530d00720c */ /* 0x000fc40003f26270 */
[----:B-1----:R-:W-:Y:S01]  /*e1c0*/  LOP3.LUT R52, R69, 0x1, RZ, 0xc, !PT ;  /* 0x0000000145347812 */ /* 0x002fe200078e0cff */
[----:B------:R-:W-:Y:S01]  /*e1d0*/  IMAD.IADD R51, R48, 0x1, R49 ;  /* 0x0000000130337824 */ /* 0x000fe200078e0231 */
[----:B------:R-:W-:Y:S02]  /*e1e0*/  SEL R50, R50, 0x1, !P0 ;  /* 0x0000000132327807 */ /* 0x000fe40004000000 */
[-C--:B------:R-:W-:Y:S02]  /*e1f0*/  ISETP.GE.AND P0, PT, R12, R83.reuse, PT ;  /* 0x000000530c00720c */ /* 0x080fe40003f06270 */
[----:B--2---:R-:W-:Y:S01]  /*e200*/  LOP3.LUT R54, R68, 0x1, RZ, 0xc, !PT ;  /* 0x0000000144367812 */ /* 0x004fe200078e0cff */
        /* <DEDUP_REMOVED lines=26> */
[----:B------:R-:W-:-:S03]  /*e3b0*/  ISETP.NE.AND P2, PT, R82, RZ, PT ;  /* 0x000000ff5200720c */ /* 0x000fc60003f45270 */
        /* <DEDUP_REMOVED lines=33> */
[----:B------:R-:W-:-:S03]  /*e5d0*/  ISETP.NE.AND P0, PT, R85, 0x6, PT ;  /* 0x000000065500780c */ /* 0x000fc60003f05270 */
[----:B--2---:R-:W-:Y:S01]  /*e5e0*/  IMAD.IADD R20, R27, 0x1, R20 ;  /* 0x000000011b147824 */ /* 0x004fe200078e0214 */
[----:B------:R-:W-:Y:S02]  /*e5f0*/  SEL R24, R25, R28, !P0 ;  /* 0x0000001c19187207 */ /* 0x000fe40004000000 */
[----:B------:R-:W0:Y:S01]  /*e600*/  LDS.128 R28, [UR4+0x30] ;  /* 0x00003004ff1c7984 */ /* 0x000e220008000c00 */
        /* <DEDUP_REMOVED lines=9> */
[----:B------:R-:W1:Y:S01]  /*e6a0*/  LDS.128 R24, [UR4+0x40] ;  /* 0x00004004ff187984 */ /* 0x000e620008000c00 */
[----:B------:R-:W-:-:S04]  /*e6b0*/  ISETP.NE.AND P0, PT, R85, 0xa, PT ;  /* 0x0000000a5500780c */ /* 0x000fc80003f05270 */
[----:B------:R-:W-:Y:S02]  /*e6c0*/  SEL R88, R21, R88, !P0 ;  /* 0x0000005815587207 */ /* 0x000fe40004000000 */
[----:B------:R-:W-:-:S04]  /*e6d0*/  ISETP.NE.AND P0, PT, R85, 0xb, PT ;  /* 0x0000000b5500780c */ /* 0x000fc80003f05270 */
[----:B------:R-:W-:Y:S02]  /*e6e0*/  SEL R88, R22, R88, !P0 ;  /* 0x0000005816587207 */ /* 0x000fe40004000000 */
        /* <DEDUP_REMOVED lines=12> */
[----:B------:R-:W-:Y:S01]  /*e7b0*/  ISETP.NE.AND P0, PT, R85, 0x10, PT ;  /* 0x000000105500780c */ /* 0x000fe20003f05270 */
[C---:B-1----:R-:W-:Y:S02]  /*e7c0*/  IMAD.IADD R24, R31.reuse, 0x1, R24 ;  /* 0x000000011f187824 */ /* 0x042fe400078e0218 */
[----:B------:R-:W-:Y:S01]  /*e7d0*/  IMAD.IADD R27, R86, 0x1, -R87 ;  /* 0x00000001561b7824 */ /* 0x000fe200078e0a57 */
[----:B------:R-:W-:Y:S01]  /*e7e0*/  SEL R88, R31, R88, !P0 ;  /* 0x000000581f587207 */ /* 0x000fe20004000000 */
[----:B------:R-:W-:Y:S01]  /*e7f0*/  IMAD.IADD R25, R25, 0x1, R24 ;  /* 0x0000000119197824 */ /* 0x000fe200078e0218 */
[----:B------:R-:W-:Y:S02]  /*e800*/  ISETP.NE.AND P0, PT, R85, 0x12, PT ;  /* 0x000000125500780c */ /* 0x000fe40003f05270 */
[----:B------:R-:W-:Y:S01]  /*e810*/  SEL R88, R24, R88, !P1 ;  /* 0x0000005818587207 */ /* 0x000fe20004800000 */
[----:B------:R-:W-:Y:S01]  /*e820*/  IMAD.IADD R23, R26, 0x1, R25 ;  /* 0x000000011a177824 */ /* 0x000fe200078e0219 */
[----:B------:R-:W-:-:S02]  /*e830*/  SEL R21, R27, RZ, P2 ;  /* 0x000000ff1b157207 */ /* 0x000fc40001000000 */
[----:B------:R-:W-:Y:S02]  /*e840*/  SEL R88, R25, R88, !P0 ;  /* 0x0000005819587207 */ /* 0x000fe40004000000 */
[C---:B------:R-:W-:Y:S02]  /*e850*/  ISETP.GT.U32.AND P0, PT, R32.reuse, 0x1f, PT ;  /* 0x0000001f2000780c */ /* 0x040fe40003f04070 */
[----:B------:R-:W-:Y:S01]  /*e860*/  ISETP.GE.U32.AND P1, PT, R32, 0x20, PT ;  /* 0x000000202000780c */ /* 0x000fe20003f26070 */
[----:B------:R-:W-:-:S05]  /*e870*/  IMAD.IADD R24, R88, 0x1, R21 ;  /* 0x0000000158187824 */ /* 0x000fca00078e0215 */
[----:B------:R-:W-:-:S05]  /*e880*/  SEL R27, R27, R24, !P1 ;  /* 0x000000181b1b7207 */ /* 0x000fca0004800000 */
        /* <DEDUP_REMOVED lines=16> */
.L_x_1167:
[----:B------:R-:W-:Y:S05]  /*e990*/  @!P0 BRA `(.L_x_988) ;  /* 0x0000000000748947 */ /* 0x000fea0003800000 */
[----:B------:R-:W-:-:S07]  /*e9a0*/  IMAD.MOV.U32 R26, RZ, RZ, 0x3ae ;  /* 0x000003aeff1a7424 */ /* 0x000fce00078e00ff */
.L_x_990:
        /* <DEDUP_REMOVED lines=27> */
.L_x_1170:
[----:B------:R-:W-:Y:S05]  /*eb60*/  @P0 BRA `(.L_x_990) ;  /* 0xfffffffc00900947 */ /* 0x000fea000383ffff */
.L_x_988:
        /* <DEDUP_REMOVED lines=38> */
.L_x_1179:
[----:B------:R-:W-:Y:S05]  /*edd0*/  @!P0 BRA `(.L_x_992) ;  /* 0x00000004001c8947 */ /* 0x000fea0003800000 */
[----:B------:R-:W-:-:S07]  /*ede0*/  IMAD.MOV.U32 R92, RZ, RZ, 0x3ae ;  /* 0x000003aeff5c7424 */ /* 0x000fce00078e00ff */
.L_x_998:
        /* <DEDUP_REMOVED lines=8> */
.L_x_1182:
[----:B------:R-:W-:Y:S05]  /*ee70*/  @!P0 BRA `(.L_x_994) ;  /* 0x0000000000748947 */ /* 0x000fea0003800000 */
[----:B------:R-:W-:-:S07]  /*ee80*/  IMAD.MOV.U32 R26, RZ, RZ, R92 ;  /* 0x000000ffff1a7224 */ /* 0x000fce00078e005c */
.L_x_996:
        /* <DEDUP_REMOVED lines=27> */
.L_x_1185:
[----:B------:R-:W-:Y:S05]  /*f040*/  @P0 BRA `(.L_x_996) ;  /* 0xfffffffc00900947 */ /* 0x000fea000383ffff */
.L_x_994:
        /* <DEDUP_REMOVED lines=31> */
.L_x_1194:
[----:B------:R-:W-:Y:S05]  /*f240*/  @P0 BRA `(.L_x_998) ;  /* 0xfffffff800e80947 */ /* 0x000fea000383ffff */
.L_x_992:
        /* <DEDUP_REMOVED lines=8> */
[----:B0-----:R-:W-:-:S05]  /*f2d0*/  @!P1 LEA R20, R21, R20, 0x18 ;  /* 0x0000001415149211 */ /* 0x001fca00078ec0ff */
[----:B------:R1:W-:Y:S04]  /*f2e0*/  @!P1 STS [R20+0x88], R23 ;  /* 0x0000881714009388 */ /* 0x0003e80000000800 */
[----:B------:R1:W-:Y:S01]  /*f2f0*/  @!P1 STS [R20+0x84], R86 ;  /* 0x0000845614009388 */ /* 0x0003e20000000800 */
[----:B--2---:R-:W-:Y:S01]  /*f300*/  @!P0 LEA R25, R25, R24, 0x18 ;  /* 0x0000001819198211 */ /* 0x004fe200078ec0ff */
[----:B------:R-:W-:Y:S02]  /*f310*/  IMAD.MOV.U32 R24, RZ, RZ, R27 ;  /* 0x000000ffff187224 */ /* 0x000fe400078e001b */
[----:B------:R-:W-:Y:S02]  /*f320*/  @!P0 IMAD.MOV.U32 R24, RZ, RZ, R86 ;  /* 0x000000ffff188224 */ /* 0x000fe400078e0056 */
[----:B------:R1:W-:Y:S05]  /*f330*/  @!P0 STS [R25+0x60], R86 ;  /* 0x0000605619008388 */ /* 0x0003ea0000000800 */
.L_x_986:
[----:B-1----:R-:W-:Y:S01]  /*f340*/  IMAD R25, R32, 0x13, RZ ;  /* 0x0000001320197824 */ /* 0x002fe200078e02ff */
[----:B------:R-:W-:Y:S05]  /*f350*/  WARPSYNC.ALL ;  /* 0x0000000000007948 */ /* 0x000fea0003800000 */
[C---:B------:R-:W-:Y:S02]  /*f360*/  VIADD R29, R25.reuse, 0x1 ;  /* 0x00000001191d7836 */ /* 0x040fe40000000000 */
[C---:B------:R-:W-:Y:S02]  /*f370*/  VIADD R31, R25.reuse, 0x2 ;  /* 0x00000002191f7836 */ /* 0x040fe40000000000 */
[----:B------:R-:W-:-:S02]  /*f380*/  VIADD R28, R25, 0x3 ;  /* 0x00000003191c7836 */ /* 0x000fc40000000000 */
[C---:B------:R-:W-:Y:S02]  /*f390*/  VIADD R85, R25.reuse, 0x4 ;  /* 0x0000000419557836 */ /* 0x040fe40000000000 */
[----:B------:R-:W-:Y:S01]  /*f3a0*/  VIADD R87, R25, 0x5 ;  /* 0x0000000519577836 */ /* 0x000fe20000000000 */
        /* <DEDUP_REMOVED lines=8> */
[----:B------:R-:W-:Y:S01]  /*f430*/  BSSY.RECONVERGENT B1, `(.L_x_999) ;  /* 0x00000ad000017945 */ /* 0x000fe20003800200 */
[----:B0-----:R-:W-:-:S09]  /*f440*/  ULEA UR6, UR6, UR4, 0x18 ;  /* 0x0000000406067291 */ /* 0x001fd2000f8ec0ff */
[----:B------:R-:W0:Y:S04]  /*f450*/  LDS.128 R20, [UR6+0x80] ;  /* 0x00008006ff147984 */ /* 0x000e280008000c00 */
[----:B------:R-:W2:Y:S01]  /*f460*/  @P0 LDS R27, [UR6+0x60] ;  /* 0x00006006ff1b0984 */ /* 0x000ea20008000800 */
[----:B0-----:R-:W-:Y:S01]  /*f470*/  R2UR UR7, R21 ;  /* 0x00000000150772ca */ /* 0x001fe200000e0000 */
[----:B--2---:R-:W-:Y:S01]  /*f480*/  @P0 IMAD.IADD R24, R24, 0x1, R27 ;  /* 0x0000000118180824 */ /* 0x004fe200078e021b */
[----:B------:R-:W-:-:S11]  /*f490*/  ISETP.NE.AND P0, PT, R64, RZ, PT ;  /* 0x000000ff4000720c */ /* 0x000fd60003f05270 */
[--C-:B------:R-:W-:Y:S01]  /*f4a0*/  IADD3 R21, PT, PT, -R0, UR7, -R24.reuse ;  /* 0x0000000700157c10 */ /* 0x100fe2000fffe918 */
[----:B------:R-:W-:Y:S02]  /*f4b0*/  UIADD3 UR4, UPT, UPT, UR5, -UR7, URZ ;  /* 0x8000000705047290 */ /* 0x000fe4000fffe0ff */
[--C-:B------:R-:W-:Y:S01]  /*f4c0*/  IADD3 R27, PT, PT, -R55, UR7, -R24.reuse ;  /* 0x00000007371b7c10 */ /* 0x100fe2000fffe918 */
[----:B------:R-:W-:Y:S02]  /*f4d0*/  USHF.R.S32.HI UR5, URZ, 0x1f, UR7 ;  /* 0x0000001fff057899 */ /* 0x000fe40008011407 */
[--C-:B------:R-:W-:Y:S01]  /*f4e0*/  IADD3 R20, PT, PT, -R7, UR7, -R24.reuse ;  /* 0x0000000707147c10 */ /* 0x100fe2000fffe918 */
[----:B------:R-:W-:Y:S01]  /*f4f0*/  IMAD.IADD R21, R28, 0x1, R21 ;  /* 0x000000011c157824 */ /* 0x000fe200078e0215 */
[--C-:B------:R-:W-:Y:S01]  /*f500*/  IADD3 R28, PT, PT, -R45, UR7, -R24.reuse ;  /* 0x000000072d1c7c10 */ /* 0x100fe2000fffe918 */
[----:B------:R-:W-:Y:S01]  /*f510*/  IMAD.IADD R27, R12, 0x1, R27 ;  /* 0x000000010c1b7824 */ /* 0x000fe200078e021b */
[----:B------:R-:W-:Y:S01]  /*f520*/  IADD3 R30, PT, PT, -R53, UR7, -R24 ;  /* 0x00000007351e7c10 */ /* 0x000fe2000fffe918 */
[----:B------:R-:W-:Y:S01]  /*f530*/  USHF.R.S32.HI UR10, URZ, 0x1f, UR4 ;  /* 0x0000001fff0a7899 */ /* 0x000fe20008011404 */
[----:B------:R-:W-:Y:S01]  /*f540*/  IADD3 R12, PT, PT, -R83, 0x2d20, RZ ;  /* 0x00002d20530c7810 */ /* 0x000fe20007ffe1ff */
[----:B------:R-:W-:Y:S01]  /*f550*/  IMAD.IADD R17, R17, 0x1, R28 ;  /* 0x0000000111117824 */ /* 0x000fe200078e021c */
[----:B------:R-:W-:Y:S01]  /*f560*/  IADD3 R28, PT, PT, -R49, UR7, -R24 ;  /* 0x00000007311c7c10 */ /* 0x000fe2000fffe918 */
        /* <DEDUP_REMOVED lines=13> */
[--C-:B------:R-:W-:Y:S01]  /*f640*/  IADD3 R51, PT, PT, -R51, UR7, -R24.reuse ;  /* 0x0000000733337c10 */ /* 0x100fe2000fffe918 */
[----:B------:R-:W-:Y:S01]  /*f650*/  IMAD.IADD R18, R18, 0x1, R43 ;  /* 0x0000000112127824 */ /* 0x000fe200078e022b */
[--C-:B------:R-:W-:Y:S01]  /*f660*/  IADD3 R28, PT, PT, -R57, UR7, -R24.reuse ;  /* 0x00000007391c7c10 */ /* 0x100fe2000fffe918 */
[----:B------:R-:W-:Y:S01]  /*f670*/  IMAD.IADD R16, R16, 0x1, R47 ;  /* 0x0000000110107824 */ /* 0x000fe200078e022f */
[--C-:B------:R-:W-:Y:S01]  /*f680*/  IADD3 R59, PT, PT, -R59, UR7, -R24.reuse ;  /* 0x000000073b3b7c10 */ /* 0x100fe2000fffe918 */
[----:B------:R-:W-:Y:S01]  /*f690*/  IMAD.IADD R14, R14, 0x1, R51 ;  /* 0x000000010e0e7824 */ /* 0x000fe200078e0233 */
[----:B------:R-:W-:Y:S01]  /*f6a0*/  IADD3 R30, PT, PT, -R61, UR7, -R24 ;  /* 0x000000073d1e7c10 */ /* 0x000fe2000fffe918 */
[----:B------:R-:W-:Y:S01]  /*f6b0*/  IMAD.IADD R11, R11, 0x1, R28 ;  /* 0x000000010b0b7824 */ /* 0x000fe200078e021c */
[--C-:B------:R-:W-:Y:S01]  /*f6c0*/  IADD3 R63, PT, PT, -R63, UR7, -R24.reuse ;  /* 0x000000073f3f7c10 */ /* 0x100fe2000fffe918 */
[----:B------:R-:W-:Y:S01]  /*f6d0*/  IMAD.IADD R10, R10, 0x1, R59 ;  /* 0x000000010a0a7824 */ /* 0x000fe200078e023b */
[----:B------:R-:W-:Y:S01]  /*f6e0*/  IADD3 R65, PT, PT, -R65, UR7, -R24 ;  /* 0x0000000741417c10 */ /* 0x000fe2000fffe918 */
[----:B------:R-:W-:Y:S01]  /*f6f0*/  VIADD R24, R24, -UR7 ;  /* 0x8000000718187c36 */ /* 0x000fe20008000000 */
[----:B------:R-:W-:Y:S01]  /*f700*/  IADD3 R23, PT, PT, R83, R12, -R23 ;  /* 0x0000000c53177210 */ /* 0x000fe20007ffe817 */
[----:B------:R-:W-:-:S02]  /*f710*/  IMAD.IADD R9, R9, 0x1, R30 ;  /* 0x0000000109097824 */ /* 0x000fc400078e021e */
[--C-:B------:R-:W-:Y:S02]  /*f720*/  IMAD.IADD R25, R25, 0x1, -R24.reuse ;  /* 0x0000000119197824 */ /* 0x100fe400078e0a18 */
[----:B------:R-:W-:Y:S02]  /*f730*/  IMAD.IADD R24, R23, 0x1, R24 ;  /* 0x0000000117187824 */ /* 0x000fe400078e0218 */
[----:B------:R-:W-:Y:S02]  /*f740*/  IMAD.IADD R8, R8, 0x1, R63 ;  /* 0x0000000108087824 */ /* 0x000fe400078e023f */
[----:B------:R-:W-:Y:S01]  /*f750*/  IMAD.IADD R7, R7, 0x1, R24 ;  /* 0x0000000107077824 */ /* 0x000fe200078e0218 */
[----:B------:R-:W-:Y:S01]  /*f760*/  SEL R25, R25, R24, !P1 ;  /* 0x0000001819197207 */ /* 0x000fe20004800000 */
[----:B------:R-:W-:Y:S01]  /*f770*/  IMAD.IADD R6, R6, 0x1, R65 ;  /* 0x0000000106067824 */ /* 0x000fe200078e0241 */
[----:B------:R-:W-:Y:S01]  /*f780*/  BAR.SYNC.DEFER_BLOCKING 0x0 ;  /* 0x0000000000007b1d */ /* 0x000fe20000010000 */
[----:B------:R-:W-:Y:S01]  /*f790*/  IMAD.IADD R4, R4, 0x1, R7 ;  /* 0x0000000104047824 */ /* 0x000fe200078e0207 */
[----:B------:R-:W-:Y:S01]  /*f7a0*/  SEL R24, R2, R7, !P2 ;  /* 0x0000000702187207 */ /* 0x000fe20005000000 */
[----:B------:R-:W-:Y:S01]  /*f7b0*/  IMAD.IADD R22, R22, 0x1, -R12 ;  /* 0x0000000116167824 */ /* 0x000fe200078e0a0c */
[----:B------:R-:W-:-:S02]  /*f7c0*/  ISETP.NE.AND P1, PT, R5, RZ, PT ;  /* 0x000000ff0500720c */ /* 0x000fc40003f25270 */
[----:B------:R-:W-:Y:S01]  /*f7d0*/  LEA R7, R24, UR6, 0x2 ;  /* 0x0000000618077c11 */ /* 0x000fe2000f8e10ff */
[----:B------:R-:W-:Y:S01]  /*f7e0*/  IMAD.IADD R24, R5, 0x1, R4 ;  /* 0x0000000105187824 */ /* 0x000fe200078e0204 */
[C---:B------:R-:W-:Y:S02]  /*f7f0*/  ISETP.NE.AND P2, PT, R3.reuse, RZ, PT ;  /* 0x000000ff0300720c */ /* 0x040fe40003f45270 */
[----:B------:R-:W-:Y:S01]  /*f800*/  SEL R26, R26, R4, !P1 ;  /* 0x000000041a1a7207 */ /* 0x000fe20004800000 */
[----:B------:R-:W-:Y:S01]  /*f810*/  IMAD.IADD R3, R3, 0x1, R24 ;  /* 0x0000000103037824 */ /* 0x000fe200078e0218 */
[----:B------:R-:W-:Y:S02]  /*f820*/  ISETP.NE.AND P1, PT, R33, RZ, PT ;  /* 0x000000ff2100720c */ /* 0x000fe40003f25270 */
[----:B------:R-:W-:Y:S01]  /*f830*/  SEL R21, R21, R24, !P2 ;  /* 0x0000001815157207 */ /* 0x000fe20005000000 */
[----:B------:R-:W-:Y:S01]  /*f840*/  IMAD.IADD R33, R33, 0x1, R3 ;  /* 0x0000000121217824 */ /* 0x000fe200078e0203 */
[----:B------:R-:W-:-:S02]  /*f850*/  ISETP.NE.AND P2, PT, R36, RZ, PT ;  /* 0x000000ff2400720c */ /* 0x000fc40003f45270 */
[----:B------:R-:W-:Y:S01]  /*f860*/  SEL R20, R20, R3, !P1 ;  /* 0x0000000314147207 */ /* 0x000fe20004800000 */
[----:B------:R-:W-:Y:S01]  /*f870*/  IMAD.IADD R36, R36, 0x1, R33 ;  /* 0x0000000124247824 */ /* 0x000fe200078e0221 */
[C---:B------:R-:W-:Y:S02]  /*f880*/  ISETP.NE.AND P1, PT, R39.reuse, RZ, PT ;  /* 0x000000ff2700720c */ /* 0x040fe40003f25270 */
[----:B------:R-:W-:Y:S01]  /*f890*/  SEL R0, R0, R33, !P2 ;  /* 0x0000002100007207 */ /* 0x000fe20005000000 */
[----:B------:R-:W-:Y:S01]  /*f8a0*/  IMAD.IADD R39, R39, 0x1, R36 ;  /* 0x0000000127277824 */ /* 0x000fe200078e0224 */
[----:B------:R-:W-:Y:S02]  /*f8b0*/  ISETP.NE.AND P2, PT, R42, RZ, PT ;  /* 0x000000ff2a00720c */ /* 0x000fe40003f45270 */
[----:B------:R-:W-:Y:S02]  /*f8c0*/  LEA R2, R25, UR6, 0x2 ;  /* 0x0000000619027c11 */ /* 0x000fe4000f8e10ff */
[----:B------:R-:W-:Y:S01]  /*f8d0*/  SEL R18, R18, R39, !P2 ;  /* 0x0000002712127207 */ /* 0x000fe20005000000 */
[----:B------:R-:W-:Y:S01]  /*f8e0*/  IMAD.IADD R39, R42, 0x1, R39 ;  /* 0x000000012a277824 */ /* 0x000fe200078e0227 */
[----:B------:R-:W-:Y:S01]  /*f8f0*/  SEL R19, R19, R36, !P1 ;  /* 0x0000002413137207 */ /* 0x000fe20004800000 */
[----:B------:R0:W-:Y:S01]  /*f900*/  STS [R2], R81 ;  /* 0x0000005102007388 */ /* 0x0001e20000000800 */
[----:B------:R-:W-:-:S02]  /*f910*/  ISETP.NE.AND P1, PT, R44, RZ, PT ;  /* 0x000000ff2c00720c */ /* 0x000fc40003f25270 */
[----:B------:R-:W-:Y:S01]  /*f920*/  ISETP.NE.AND P2, PT, R46, RZ, PT ;  /* 0x000000ff2e00720c */ /* 0x000fe20003f45270 */
[----:B------:R2:W-:Y:S01]  /*f930*/  STS [R7], R80 ;  /* 0x0000005007007388 */ /* 0x0005e20000000800 */
[----:B------:R-:W-:Y:S02]  /*f940*/  SEL R17, R17, R39, !P1 ;  /* 0x0000002711117207 */ /* 0x000fe40004800000 */
[----:B------:R-:W-:Y:S02]  /*f950*/  ISETP.NE.AND P1, PT, R48, RZ, PT ;  /* 0x000000ff3000720c */ /* 0x000fe40003f25270 */
[----:B------:R-:W-:Y:S02]  /*f960*/  LEA R26, R26, UR6, 0x2 ;  /* 0x000000061a1a7c11 */ /* 0x000fe4000f8e10ff */
[----:B0-----:R-:W-:Y:S02]  /*f970*/  LEA R2, R17, UR6, 0x2 ;  /* 0x0000000611027c11 */ /* 0x001fe4000f8e10ff */
[----:B------:R-:W-:Y:S01]  /*f980*/  LEA R21, R21, UR6, 0x2 ;  /* 0x0000000615157c11 */ /* 0x000fe2000f8e10ff */
[----:B--2---:R-:W-:Y:S01]  /*f990*/  IMAD.IADD R7, R44, 0x1, R39 ;  /* 0x000000012c077824 */ /* 0x004fe200078e0227 */
[----:B------:R-:W-:Y:S01]  /*f9a0*/  LEA R20, R20, UR6, 0x2 ;  /* 0x0000000614147c11 */ /* 0x000fe2000f8e10ff */
[----:B------:R-:W-:Y:S01]  /*f9b0*/  STS [R26], R79 ;  /* 0x0000004f1a007388 */ /* 0x000fe20000000800 */
[----:B------:R-:W-:-:S02]  /*f9c0*/  LEA R3, R0, UR6, 0x2 ;  /* 0x0000000600037c11 */ /* 0x000fc4000f8e10ff */
[----:B------:R-:W-:Y:S01]  /*f9d0*/  SEL R16, R16, R7, !P2 ;  /* 0x0000000710107207 */ /* 0x000fe20005000000 */
[----:B------:R-:W-:Y:S01]  /*f9e0*/  IMAD.IADD R7, R46, 0x1, R7 ;  /* 0x000000012e077824 */ /* 0x000fe200078e0207 */
[----:B------:R-:W-:Y:S01]  /*f9f0*/  ISETP.NE.AND P2, PT, R50, RZ, PT ;  /* 0x000000ff3200720c */ /* 0x000fe20003f45270 */
[----:B------:R-:W-:Y:S01]  /*fa00*/  STS [R21], R78 ;  /* 0x0000004e15007388 */ /* 0x000fe20000000800 */
[----:B------:R-:W-:Y:S01]  /*fa10*/  LEA R0, R19, UR6, 0x2 ;  /* 0x0000000613007c11 */ /* 0x000fe2000f8e10ff */
[----:B------:R-:W-:Y:S01]  /*fa20*/  IMAD.IADD R17, R48, 0x1, R7 ;  /* 0x0000000130117824 */ /* 0x000fe200078e0207 */
[----:B------:R-:W-:Y:S01]  /*fa30*/  SEL R15, R15, R7, !P1 ;  /* 0x000000070f0f7207 */ /* 0x000fe20004800000 */
[----:B------:R-:W-:Y:S01]  /*fa40*/  STS [R20], R77 ;  /* 0x0000004d14007388 */ /* 0x000fe20000000800 */
[----:B------:R-:W-:Y:S02]  /*fa50*/  ISETP.NE.AND P1, PT, R52, RZ, PT ;  /* 0x000000ff3400720c */ /* 0x000fe40003f25270 */
[----:B------:R-:W-:Y:S01]  /*fa60*/  SEL R14, R14, R17, !P2 ;  /* 0x000000110e0e7207 */ /* 0x000fe20005000000 */
[----:B------:R-:W-:Y:S01]  /*fa70*/  IMAD.IADD R17, R50, 0x1, R17 ;  /* 0x0000000132117824 */ /* 0x000fe200078e0211 */
[----:B------:R-:W-:Y:S01]  /*fa80*/  ISETP.NE.AND P2, PT, R54, RZ, PT ;  /* 0x000000ff3600720c */ /* 0x000fe20003f45270 */
[----:B------:R0:W-:Y:S01]  /*fa90*/  STS [R3], R76 ;  /* 0x0000004c03007388 */ /* 0x0001e20000000800 */
[----:B------:R-:W-:Y:S01]  /*faa0*/  LEA R5, R18, UR6, 0x2 ;  /* 0x0000000612057c11 */ /* 0x000fe2000f8e10ff */
[----:B------:R-:W-:Y:S01]  /*fab0*/  IMAD.IADD R52, R52, 0x1, R17 ;  /* 0x0000000134347824 */ /* 0x000fe200078e0211 */
[----:B------:R-:W-:Y:S01]  /*fac0*/  SEL R13, R13, R17, !P1 ;  /* 0x000000110d0d7207 */ /* 0x000fe20004800000 */
[----:B------:R2:W-:Y:S01]  /*fad0*/  STS [R0], R75 ;  /* 0x0000004b00007388 */ /* 0x0005e20000000800 */
[----:B------:R-:W-:-:S02]  /*fae0*/  ISETP.NE.AND P1, PT, R56, RZ, PT ;  /* 0x000000ff3800720c */ /* 0x000fc40003f25270 */
[----:B------:R-:W-:Y:S01]  /*faf0*/  SEL R27, R27, R52, !P2 ;  /* 0x000000341b1b7207 */ /* 0x000fe20005000000 */
[----:B------:R-:W-:Y:S01]  /*fb00*/  IMAD.IADD R52, R54, 0x1, R52 ;  /* 0x0000000136347824 */ /* 0x000fe200078e0234 */
[----:B------:R3:W-:Y:S01]  /*fb10*/  STS [R5], R74 ;  /* 0x0000004a05007388 */ /* 0x0007e20000000800 */
[----:B0-----:R-:W-:Y:S02]  /*fb20*/  LEA R3, R16, UR6, 0x2 ;  /* 0x0000000610037c11 */ /* 0x001fe4000f8e10ff */
[----:B------:R-:W-:Y:S01]  /*fb30*/  ISETP.NE.AND P2, PT, R58, RZ, PT ;  /* 0x000000ff3a00720c */ /* 0x000fe20003f45270 */
[----:B------:R0:W-:Y:S01]  /*fb40*/  STS [R2], R73 ;  /* 0x0000004902007388 */ /* 0x0001e20000000800 */
[----:B------:R-:W-:Y:S02]  /*fb50*/  SEL R11, R11, R52, !P1 ;  /* 0x000000340b0b7207 */ /* 0x000fe40004800000 */
[----:B--2---:R-:W-:Y:S01]  /*fb60*/  LEA R0, R15, UR6, 0x2 ;  /* 0x000000060f007c11 */ /* 0x004fe2000f8e10ff */
[----:B------:R2:W-:Y:S01]  /*fb70*/  STS [R3], R72 ;  /* 0x0000004803007388 */ /* 0x0005e20000000800 */
[----:B------:R-:W-:-:S02]  /*fb80*/  ISETP.NE.AND P1, PT, R60, RZ, PT ;  /* 0x000000ff3c00720c */ /* 0x000fc40003f25270 */
[----:B---3--:R-:W-:Y:S01]  /*fb90*/  LEA R5, R14, UR6, 0x2 ;  /* 0x000000060e057c11 */ /* 0x008fe2000f8e10ff */
[----:B------:R3:W-:Y:S01]  /*fba0*/  STS [R0], R71 ;  /* 0x0000004700007388 */ /* 0x0007e20000000800 */
[----:B------:R-:W-:Y:S02]  /*fbb0*/  LEA R27, R27, UR6, 0x2 ;  /* 0x000000061b1b7c11 */ /* 0x000fe4000f8e10ff */
[----:B0-----:R-:W-:Y:S01]  /*fbc0*/  LEA R2, R13, UR6, 0x2 ;  /* 0x000000060d027c11 */ /* 0x001fe2000f8e10ff */
[----:B------:R-:W-:Y:S01]  /*fbd0*/  STS [R5], R70 ;  /* 0x0000004605007388 */ /* 0x000fe20000000800 */
[----:B--2---:R-:W-:-:S03]  /*fbe0*/  IMAD.IADD R3, R56, 0x1, R52 ;  /* 0x0000000138037824 */ /* 0x004fc600078e0234 */
[----:B------:R0:W-:Y:S01]  /*fbf0*/  STS [R2], R69 ;  /* 0x0000004502007388 */ /* 0x0001e20000000800 */
[----:B------:R-:W-:Y:S01]  /*fc00*/  IMAD.IADD R58, R58, 0x1, R3 ;  /* 0x000000013a3a7824 */ /* 0x000fe200078e0203 */
[----:B------:R-:W-:Y:S02]  /*fc10*/  SEL R10, R10, R3, !P2 ;  /* 0x000000030a0a7207 */ /* 0x000fe40005000000 */
[----:B------:R2:W-:Y:S01]  /*fc20*/  STS [R27], R68 ;  /* 0x000000441b007388 */ /* 0x0005e20000000800 */
[----:B---3--:R-:W-:Y:S01]  /*fc30*/  LEA R0, R11, UR6, 0x2 ;  /* 0x000000060b007c11 */ /* 0x008fe2000f8e10ff */
[----:B------:R-:W-:Y:S01]  /*fc40*/  IMAD.IADD R7, R60, 0x1, R58 ;  /* 0x000000013c077824 */ /* 0x000fe200078e023a */
[----:B------:R-:W-:Y:S02]  /*fc50*/  SEL R9, R9, R58, !P1 ;  /* 0x0000003a09097207 */ /* 0x000fe40004800000 */
[----:B------:R-:W-:Y:S01]  /*fc60*/  LEA R3, R10, UR6, 0x2 ;  /* 0x000000060a037c11 */ /* 0x000fe2000f8e10ff */
[----:B------:R-:W-:Y:S01]  /*fc70*/  @P0 IMAD.IADD R6, R62, 0x1, R7 ;  /* 0x000000013e060824 */ /* 0x000fe200078e0207 */
[----:B------:R-:W-:Y:S01]  /*fc80*/  ISETP.GE.AND P0, PT, R32, R23, PT ;  /* 0x000000172000720c */ /* 0x000fe20003f06270 */
[----:B------:R2:W-:Y:S01]  /*fc90*/  STS [R0], R67 ;  /* 0x0000004300007388 */ /* 0x0005e20000000800 */
[----:B------:R-:W-:-:S02]  /*fca0*/  SEL R8, R8, R7, !P3 ;  /* 0x0000000708087207 */ /* 0x000fc40005800000 */
[----:B0-----:R-:W-:Y:S01]  /*fcb0*/  LEA R2, R9, UR6, 0x2 ;  /* 0x0000000609027c11 */ /* 0x001fe2000f8e10ff */
[----:B------:R2:W-:Y:S01]  /*fcc0*/  STS [R3], R66 ;  /* 0x0000004203007388 */ /* 0x0005e20000000800 */
[----:B------:R-:W-:Y:S02]  /*fcd0*/  LEA R5, R8, UR6, 0x2 ;  /* 0x0000000608057c11 */ /* 0x000fe4000f8e10ff */
[----:B------:R-:W-:Y:S01]  /*fce0*/  LEA R6, R6, UR6, 0x2 ;  /* 0x0000000606067c11 */ /* 0x000fe2000f8e10ff */
[----:B------:R2:W-:Y:S04]  /*fcf0*/  STS [R2], R35 ;  /* 0x0000002302007388 */ /* 0x0005e80000000800 */
[----:B------:R2:W-:Y:S04]  /*fd00*/  STS [R5], R38 ;  /* 0x0000002605007388 */ /* 0x0005e80000000800 */
[----:B------:R2:W-:Y:S01]  /*fd10*/  STS [R6], R41 ;  /* 0x0000002906007388 */ /* 0x0005e20000000800 */
[----:B------:R-:W-:Y:S06]  /*fd20*/  BAR.SYNC.DEFER_BLOCKING 0x0 ;  /* 0x0000000000007b1d */ /* 0x000fec0000010000 */
[----:B-1----:R-:W-:Y:S05]  /*fd30*/  @P0 BRA `(.L_x_1000) ;  /* 0x0000000000480947 */ /* 0x002fea0003800000 */
[----:B------:R-:W-:Y:S01]  /*fd40*/  UISETP.NE.AND UP0, UPT, UR11, URZ, UPT ;  /* 0x000000ff0b00728c */ /* 0x000fe2000bf05270 */
[----:B--2---:R-:W-:Y:S01]  /*fd50*/  IMAD.MOV.U32 R5, RZ, RZ, RZ ;  /* 0x000000ffff057224 */ /* 0x004fe200078e00ff */
        /* <DEDUP_REMOVED lines=9> */
.L_x_1001:
[----:B------:R-:W-:-:S04]  /*fdf0*/  IADD3 R4, P1, P2, R5, UR4, R32 ;  /* 0x0000000405047c10 */ /* 0x000fc8000fa3e020 */
[----:B------:R-:W-:Y:S02]  /*fe00*/  LOP3.LUT R4, RZ, R4, RZ, 0x33, !PT ;  /* 0x00000004ff047212 */ /* 0x000fe400078e33ff */
[----:B------:R-:W-:Y:S02]  /*fe10*/  IADD3.X R3, PT, PT, R0, UR10, RZ, P1, P2 ;  /* 0x0000000a00037c10 */ /* 0x000fe40008fe44ff */
[----:B0-----:R-:W-:Y:S02]  /*fe20*/  IADD3 R4, P1, PT, R4, UR12, RZ ;  /* 0x0000000c04047c10 */ /* 0x001fe4000ff3e0ff */
[----:B------:R-:W-:-:S04]  /*fe30*/  LOP3.LUT R3, RZ, R3, RZ, 0x33, !PT ;  /* 0x00000003ff037212 */ /* 0x000fc800078e33ff */
[----:B------:R-:W-:Y:S01]  /*fe40*/  IADD3.X R3, PT, PT, R3, UR13, RZ, P1, !PT ;  /* 0x0000000d03037c10 */ /* 0x000fe20008ffe4ff */
[----:B------:R-:W-:Y:S06]  /*fe50*/  BRA `(.L_x_1002) ;  /* 0x0000000000287947 */ /* 0x000fec0003800000 */
.L_x_1000:
[----:B------:R-:W-:Y:S01]  /*fe60*/  UISETP.NE.AND UP0, UPT, UR11, URZ, UPT ;  /* 0x000000ff0b00728c */ /* 0x000fe2000bf05270 */
[----:B--2---:R-:W-:Y:S01]  /*fe70*/  IMAD.IADD R5, R32, 0x1, -R23 ;  /* 0x0000000120057824 */ /* 0x004fe200078e0a17 */
[----:B------:R-:W-:-:S04]  /*fe80*/  CS2R R2, SRZ ;  /* 0x0000000000027805 */ /* 0x000fc8000001ff00 */
[----:B------:R-:W-:-:S13]  /*fe90*/  PLOP3.LUT P0, PT, PT, PT, UP0, 0x80, 0x8 ;  /* 0x000000000008781c */ /* 0x000fda0003f0f008 */
[----:B------:R-:W-:Y:S05]  /*fea0*/  @P0 BRA `(.L_x_1003) ;  /* 0x0000000000080947 */ /* 0x000fea0003800000 */
[----:B------:R-:W0:Y:S02]  /*feb0*/  LDC.64 R2, c[0x0][0x3d0] ;  /* 0x0000f400ff027b82 */ /* 0x000e240000000a00 */
[----:B0-----:R-:W5:Y:S02]  /*fec0*/  LDG.E.64 R2, desc[UR8][R2.64] ;  /* 0x0000000802027981 */ /* 0x001f64000c1e1b00 */
.L_x_1003:
[--C-:B-----5:R-:W-:Y:S02]  /*fed0*/  IADD3 R4, P1, P2, R2, UR7, R5.reuse ;  /* 0x0000000702047c10 */ /* 0x120fe4000fa3e005 */
[----:B------:R-:W-:-:S04]  /*fee0*/  SHF.R.S32.HI R5, RZ, 0x1f, R5 ;  /* 0x0000001fff057819 */ /* 0x000fc80000011405 */
[----:B------:R-:W-:-:S07]  /*fef0*/  IADD3.X R3, PT, PT, R3, UR5, R5, P1, P2 ;  /* 0x0000000503037c10 */ /* 0x000fce0008fe4405 */
.L_x_1002:
[----:B------:R-:W-:Y:S05]  /*ff00*/  BSYNC.RECONVERGENT B1 ;  /* 0x0000000000017941 */ /* 0x000fea0003800200 */
.L_x_999:
[C---:B------:R-:W-:Y:S01]  /*ff10*/  ISETP.GE.AND P2, PT, R32.reuse, R83, PT ;  /* 0x000000532000720c */ /* 0x040fe20003f46270 */
[----:B------:R-:W-:Y:S01]  /*ff20*/  BSSY.RECONVERGENT B1, `(.L_x_1004) ;  /* 0x0000025000017945 */ /* 0x000fe20003800200 */
[----:B------:R-:W-:-:S11]  /*ff30*/  LEA R0, R32, UR6, 0x2 ;  /* 0x0000000620007c11 */ /* 0x000fd6000f8e10ff */
[----:B------:R-:W0:Y:S01]  /*ff40*/  @!P2 LDS R5, [R0] ;  /* 0x000000000005a984 */ /* 0x000e220000000800 */
[----:B------:R-:W1:Y:S02]  /*ff50*/  @!P2 LDC.64 R6, c[0x0][0x390] ;  /* 0x0000e400ff06ab82 */ /* 0x000e640000000a00 */
[----:B-1----:R-:W-:Y:S01]  /*ff60*/  @!P2 LEA R2, P1, R4, R6, 0x2 ;  /* 0x000000060402a211 */ /* 0x002fe200078210ff */
[----:B------:R-:W-:-:S03]  /*ff70*/  VIADD R6, R32, 0x260 ;  /* 0x0000026020067836 */ /* 0x000fc60000000000 */
[----:B------:R-:W-:Y:S02]  /*ff80*/  @!P2 LEA.HI.X R3, R4, R7, R3, 0x2, P1 ;  /* 0x000000070403a211 */ /* 0x000fe400008f1403 */
[----:B------:R-:W-:-:S03]  /*ff90*/  ISETP.GE.AND P1, PT, R6, R23, PT ;  /* 0x000000170600720c */ /* 0x000fc60003f26270 */
[----:B0-----:R0:W-:Y:S10]  /*ffa0*/  @!P2 STG.E desc[UR8][R2.64], R5 ;  /* 0x000000050200a986 */ /* 0x0011f4000c101908 */
[----:B------:R-:W-:Y:S05]  /*ffb0*/  @!P1 BRA `(.L_x_1005) ;  /* 0x00000000002c9947 */ /* 0x000fea0003800000 */
[----:B------:R-:W-:Y:S01]  /*ffc0*/  BSSY.RECONVERGENT B2, `(.L_x_1006) ;  /* 0x0000006000027945 */ /* 0x000fe20003800200 */
[----:B0-----:R-:W-:Y:S01]  /*ffd0*/  IMAD.IADD R5, R6, 0x1, -R23 ;  /* 0x0000000106057824 */ /* 0x001fe200078e0a17 */
[----:B------:R-:W-:Y:S02]  /*ffe0*/  CS2R R2, SRZ ;  /* 0x0000000000027805 */ /* 0x000fe4000001ff00 */
[----:B------:R-:W-:Y:S05]  /*fff0*/  @P0 BRA `(.L_x_1007) ;  /* 0x0000000000080947 */ /* 0x000fea0003800000 */
[----:B------:R-:W0:Y:S02]  /*10000*/  LDC.64 R2, c[0x0][0x3d0] ;  /* 0x0000f400ff027b82 */ /* 0x000e240000000a00 */
[----:B0-----:R-:W5:Y:S02]  /*10010*/  LDG.E.64 R2, desc[UR8][R2.64] ;  /* 0x0000000802027981 */ /* 0x001f64000c1e1b00 */
.L_x_1007:
[----:B------:R-:W-:Y:S05]  /*10020*/  BSYNC.RECONVERGENT B2 ;  /* 0x0000000000027941 */ /* 0x000fea0003800200 */
.L_x_1006:
[--C-:B-----5:R-:W-:Y:S02]  /*10030*/  IADD3 R4, P1, P2, R2, UR7, R5.reuse ;  /* 0x0000000702047c10 */ /* 0x120fe4000fa3e005 */
[----:B------:R-:W-:-:S04]  /*10040*/  SHF.R.S32.HI R5, RZ, 0x1f, R5 ;  /* 0x0000001fff057819 */ /* 0x000fc80000011405 */
[----:B------:R-:W-:Y:S01]  /*10050*/  IADD3.X R3, PT, PT, R3, UR5, R5, P1, P2 ;  /* 0x0000000503037c10 */ /* 0x000fe20008fe4405 */
[----:B------:R-:W-:Y:S06]  /*10060*/  BRA `(.L_x_1008) ;  /* 0x0000000000407947 */ /* 0x000fec0003800000 */
.L_x_1005:
        /* <DEDUP_REMOVED lines=8> */
.L_x_1010:
[----:B------:R-:W-:Y:S05]  /*100f0*/  BSYNC.RECONVERGENT B2 ;  /* 0x0000000000027941 */ /* 0x000fea0003800200 */
.L_x_1009:
[----:B------:R-:W0:Y:S01]  /*10100*/  LDCU.64 UR12, c[0x0][0x3c0] ;  /* 0x00007800ff0c77ac */ /* 0x000e220008000a00 */
[----:B------:R-:W-:-:S04]  /*10110*/  IADD3 R2, P1, P2, R4, UR4, R6 ;  /* 0x0000000404027c10 */ /* 0x000fc8000fa3e006 */
[----:B------:R-:W-:Y:S02]  /*10120*/  LOP3.LUT R2, RZ, R2, RZ, 0x33, !PT ;  /* 0x00000002ff027212 */ /* 0x000fe400078e33ff */
[----:B------:R-:W-:Y:S02]  /*10130*/  IADD3.X R3, PT, PT, R5, UR10, RZ, P1, P2 ;  /* 0x0000000a05037c10 */ /* 0x000fe40008fe44ff */
[----:B0-----:R-:W-:Y:S02]  /*10140*/  IADD3 R4, P1, PT, R2, UR12, RZ ;  /* 0x0000000c02047c10 */ /* 0x001fe4000ff3e0ff */
[----:B------:R-:W-:-:S04]  /*10150*/  LOP3.LUT R2, RZ, R3, RZ, 0x33, !PT ;  /* 0x00000003ff027212 */ /* 0x000fc800078e33ff */
[----:B------:R-:W-:-:S07]  /*10160*/  IADD3.X R3, PT, PT, R2, UR13, RZ, P1, !PT ;  /* 0x0000000d02037c10 */ /* 0x000fce0008ffe4ff */
.L_x_1008:
[----:B------:R-:W-:Y:S05]  /*10170*/  BSYNC.RECONVERGENT B1 ;  /* 0x0000000000017941 */ /* 0x000fea0003800200 */
.L_x_1004:
[----:B------:R-:W-:Y:S01]  /*10180*/  ISETP.GE.AND P2, PT, R6, R83, PT ;  /* 0x000000530600720c */ /* 0x000fe20003f46270 */
[----:B------:R-:W-:-:S12]  /*10190*/  BSSY.RECONVERGENT B1, `(.L_x_1011) ;  /* 0x0000024000017945 */ /* 0x000fd80003800200 */
[----:B------:R-:W0:Y:S01]  /*101a0*/  @!P2 LDS R5, [R0+0x980] ;  /* 0x000980000005a984 */ /* 0x000e220000000800 */
        /* <DEDUP_REMOVED lines=13> */
.L_x_1014:
[----:B------:R-:W-:Y:S05]  /*10280*/  BSYNC.RECONVERGENT B2 ;  /* 0x0000000000027941 */ /* 0x000fea0003800200 */
.L_x_1013:
[--C-:B-----5:R-:W-:Y:S02]  /*10290*/  IADD3 R4, P1, P2, R2, UR7, R5.reuse ;  /* 0x0000000702047c10 */ /* 0x120fe4000fa3e005 */
[----:B------:R-:W-:-:S04]  /*102a0*/  SHF.R.S32.HI R5, RZ, 0x1f, R5 ;  /* 0x0000001fff057819 */ /* 0x000fc80000011405 */
[----:B------:R-:W-:Y:S01]  /*102b0*/  IADD3.X R3, PT, PT, R3, UR5, R5, P1, P2 ;  /* 0x0000000503037c10 */ /* 0x000fe20008fe4405 */
[----:B------:R-:W-:Y:S06]  /*102c0*/  BRA `(.L_x_1015) ;  /* 0x0000000000407947 */ /* 0x000fec0003800000 */
.L_x_1012:
        /* <DEDUP_REMOVED lines=8> */
.L_x_1017:
[----:B------:R-:W-:Y:S05]  /*10350*/  BSYNC.RECONVERGENT B2 ;  /* 0x0000000000027941 */ /* 0x000fea0003800200 */
.L_x_1016:
[----:B------:R-:W0:Y:S01]  /*10360*/  LDCU.64 UR12, c[0x0][0x3c0] ;  /* 0x00007800ff0c77ac */ /* 0x000e220008000a00 */
[----:B------:R-:W-:-:S04]  /*10370*/  IADD3 R2, P1, P2, R4, UR4, R6 ;  /* 0x0000000404027c10 */ /* 0x000fc8000fa3e006 */
[----:B------:R-:W-:Y:S02]  /*10380*/  LOP3.LUT R2, RZ, R2, RZ, 0x33, !PT ;  /* 0x00000002ff027212 */ /* 0x000fe400078e33ff */
[----:B------:R-:W-:Y:S02]  /*10390*/  IADD3.X R3, PT, PT, R5, UR10, RZ, P1, P2 ;  /* 0x0000000a05037c10 */ /* 0x000fe40008fe44ff */
[----:B0-----:R-:W-:Y:S02]  /*103a0*/  IADD3 R4, P1, PT, R2, UR12, RZ ;  /* 0x0000000c02047c10 */ /* 0x001fe4000ff3e0ff */
[----:B------:R-:W-:-:S04]  /*103b0*/  LOP3.LUT R2, RZ, R3, RZ, 0x33, !PT ;  /* 0x00000003ff027212 */ /* 0x000fc800078e33ff */
[----:B------:R-:W-:-:S07]  /*103c0*/  IADD3.X R3, PT, PT, R2, UR13, RZ, P1, !PT ;  /* 0x0000000d02037c10 */ /* 0x000fce0008ffe4ff */
.L_x_1015:
[----:B------:R-:W-:Y:S05]  /*103d0*/  BSYNC.RECONVERGENT B1 ;  /* 0x0000000000017941 */ /* 0x000fea0003800200 */
.L_x_1011:
        /* <DEDUP_REMOVED lines=16> */
.L_x_1021:
[----:B------:R-:W-:Y:S05]  /*104e0*/  BSYNC.RECONVERGENT B2 ;  /* 0x0000000000027941 */ /* 0x000fea0003800200 */
.L_x_1020:
[--C-:B-----5:R-:W-:Y:S02]  /*104f0*/  IADD3 R4, P1, P2, R2, UR7, R5.reuse ;  /* 0x0000000702047c10 */ /* 0x120fe4000fa3e005 */
[----:B------:R-:W-:-:S04]  /*10500*/  SHF.R.S32.HI R5, RZ, 0x1f, R5 ;  /* 0x0000001fff057819 */ /* 0x000fc80000011405 */
[----:B------:R-:W-:Y:S01]  /*10510*/  IADD3.X R3, PT, PT, R3, UR5, R5, P1, P2 ;  /* 0x0000000503037c10 */ /* 0x000fe20008fe4405 */
[----:B------:R-:W-:Y:S06]  /*10520*/  BRA `(.L_x_1022) ;  /* 0x0000000000407947 */ /* 0x000fec0003800000 */
.L_x_1019:
        /* <DEDUP_REMOVED lines=8> */
.L_x_1024:
[----:B------:R-:W-:Y:S05]  /*105b0*/  BSYNC.RECONVERGENT B2 ;  /* 0x0000000000027941 */ /* 0x000fea0003800200 */
.L_x_1023:
[----:B------:R-:W0:Y:S01]  /*105c0*/  LDCU.64 UR12, c[0x0][0x3c0] ;  /* 0x00007800ff0c77ac */ /* 0x000e220008000a00 */
[----:B------:R-:W-:-:S04]  /*105d0*/  IADD3 R2, P1, P2, R4, UR4, R6 ;  /* 0x0000000404027c10 */ /* 0x000fc8000fa3e006 */
[----:B------:R-:W-:Y:S02]  /*105e0*/  LOP3.LUT R2, RZ, R2, RZ, 0x33, !PT ;  /* 0x00000002ff027212 */ /* 0x000fe400078e33ff */
[----:B------:R-:W-:Y:S02]  /*105f0*/  IADD3.X R3, PT, PT, R5, UR10, RZ, P1, P2 ;  /* 0x0000000a05037c10 */ /* 0x000fe40008fe44ff */
[----:B0-----:R-:W-:Y:S02]  /*10600*/  IADD3 R4, P1, PT, R2, UR12, RZ ;  /* 0x0000000c02047c10 */ /* 0x001fe4000ff3e0ff */
[----:B------:R-:W-:-:S04]  /*10610*/  LOP3.LUT R2, RZ, R3, RZ, 0x33, !PT ;  /* 0x00000003ff027212 */ /* 0x000fc800078e33ff */
[----:B------:R-:W-:-:S07]  /*10620*/  IADD3.X R3, PT, PT, R2, UR13, RZ, P1, !PT ;  /* 0x0000000d02037c10 */ /* 0x000fce0008ffe4ff */
.L_x_1022:
[----:B------:R-:W-:Y:S05]  /*10630*/  BSYNC.RECONVERGENT B1 ;  /* 0x0000000000017941 */ /* 0x000fea0003800200 */
.L_x_1018:
        /* <DEDUP_REMOVED lines=16> */
.L_x_1028:
[----:B------:R-:W-:Y:S05]  /*10740*/  BSYNC.RECONVERGENT B2 ;  /* 0x0000000000027941 */ /* 0x000fea0003800200 */
.L_x_1027:
[--C-:B-----5:R-:W-:Y:S02]  /*10750*/  IADD3 R4, P1, P2, R2, UR7, R5.reuse ;  /* 0x0000000702047c10 */ /* 0x120fe4000fa3e005 */
[----:B------:R-:W-:-:S04]  /*10760*/  SHF.R.S32.HI R5, RZ, 0x1f, R5 ;  /* 0x0000001fff057819 */ /* 0x000fc80000011405 */
[----:B------:R-:W-:Y:S01]  /*10770*/  IADD3.X R3, PT, PT, R3, UR5, R5, P1, P2 ;  /* 0x0000000503037c10 */ /* 0x000fe20008fe4405 */
[----:B------:R-:W-:Y:S06]  /*10780*/  BRA `(.L_x_1029) ;  /* 0x0000000000407947 */ /* 0x000fec0003800000 */
.L_x_1026:
        /* <DEDUP_REMOVED lines=8> */
.L_x_1031:
[----:B------:R-:W-:Y:S05]  /*10810*/  BSYNC.RECONVERGENT B2 ;  /* 0x0000000000027941 */ /* 0x000fea0003800200 */
.L_x_1030:
[----:B------:R-:W0:Y:S01]  /*10820*/  LDCU.64 UR12, c[0x0][0x3c0] ;  /* 0x00007800ff0c77ac */ /* 0x000e220008000a00 */
[----:B------:R-:W-:-:S04]  /*10830*/  IADD3 R2, P1, P2, R4, UR4, R6 ;  /* 0x0000000404027c10 */ /* 0x000fc8000fa3e006 */
[----:B------:R-:W-:Y:S02]  /*10840*/  LOP3.LUT R2, RZ, R2, RZ, 0x33, !PT ;  /* 0x00000002ff027212 */ /* 0x000fe400078e33ff */
[----:B------:R-:W-:Y:S02]  /*10850*/  IADD3.X R3, PT, PT, R5, UR10, RZ, P1, P2 ;  /* 0x0000000a05037c10 */ /* 0x000fe40008fe44ff */
[----:B0-----:R-:W-:Y:S02]  /*10860*/  IADD3 R4, P1, PT, R2, UR12, RZ ;  /* 0x0000000c02047c10 */ /* 0x001fe4000ff3e0ff */
[----:B------:R-:W-:-:S04]  /*10870*/  LOP3.LUT R2, RZ, R3, RZ, 0x33, !PT ;  /* 0x00000003ff027212 */ /* 0x000fc800078e33ff */
[----:B------:R-:W-:-:S07]  /*10880*/  IADD3.X R3, PT, PT, R2, UR13, RZ, P1, !PT ;  /* 0x0000000d02037c10 */ /* 0x000fce0008ffe4ff */
.L_x_1029:
[----:B------:R-:W-:Y:S05]  /*10890*/  BSYNC.RECONVERGENT B1 ;  /* 0x0000000000017941 */ /* 0x000fea0003800200 */
.L_x_1025:
        /* <DEDUP_REMOVED lines=16> */
.L_x_1035:
[----:B------:R-:W-:Y:S05]  /*109a0*/  BSYNC.RECONVERGENT B2 ;  /* 0x0000000000027941 */ /* 0x000fea0003800200 */
.L_x_1034:
[--C-:B-----5:R-:W-:Y:S02]  /*109b0*/  IADD3 R4, P1, P2, R2, UR7, R5.reuse ;  /* 0x0000000702047c10 */ /* 0x120fe4000fa3e005 */
[----:B------:R-:W-:-:S04]  /*109c0*/  SHF.R.S32.HI R5, RZ, 0x1f, R5 ;  /* 0x0000001fff057819 */ /* 0x000fc80000011405 */
[----:B------:R-:W-:Y:S01]  /*109d0*/  IADD3.X R3, PT, PT, R3, UR5, R5, P1, P2 ;  /* 0x0000000503037c10 */ /* 0x000fe20008fe4405 */
[----:B------:R-:W-:Y:S06]  /*109e0*/  BRA `(.L_x_1036) ;  /* 0x0000000000407947 */ /* 0x000fec0003800000 */
.L_x_1033:
        /* <DEDUP_REMOVED lines=8> */
.L_x_1038:
[----:B------:R-:W-:Y:S05]  /*10a70*/  BSYNC.RECONVERGENT B2 ;  /* 0x0000000000027941 */ /* 0x000fea0003800200 */
.L_x_1037:
[----:B------:R-:W0:Y:S01]  /*10a80*/  LDCU.64 UR12, c[0x0][0x3c0] ;  /* 0x00007800ff0c77ac */ /* 0x000e220008000a00 */
[----:B------:R-:W-:-:S04]  /*10a90*/  IADD3 R2, P1, P2, R4, UR4, R6 ;  /* 0x0000000404027c10 */ /* 0x000fc8000fa3e006 */
[----:B------:R-:W-:Y:S02]  /*10aa0*/  LOP3.LUT R2, RZ, R2, RZ, 0x33, !PT ;  /* 0x00000002ff027212 */ /* 0x000fe400078e33ff */
[----:B------:R-:W-:Y:S02]  /*10ab0*/  IADD3.X R3, PT, PT, R5, UR10, RZ, P1, P2 ;  /* 0x0000000a05037c10 */ /* 0x000fe40008fe44ff */
[----:B0-----:R-:W-:Y:S02]  /*10ac0*/  IADD3 R4, P1, PT, R2, UR12, RZ ;  /* 0x0000000c02047c10 */ /* 0x001fe4000ff3e0ff */
[----:B------:R-:W-:-:S04]  /*10ad0*/  LOP3.LUT R2, RZ, R3, RZ, 0x33, !PT ;  /* 0x00000003ff027212 */ /* 0x000fc800078e33ff */
[----:B------:R-:W-:-:S07]  /*10ae0*/  IADD3.X R3, PT, PT, R2, UR13, RZ, P1, !PT ;  /* 0x0000000d02037c10 */ /* 0x000fce0008ffe4ff */
.L_x_1036:
[----:B------:R-:W-:Y:S05]  /*10af0*/  BSYNC.RECONVERGENT B1 ;  /* 0x0000000000017941 */ /* 0x000fea0003800200 */
.L_x_1032:
        /* <DEDUP_REMOVED lines=16> */
.L_x_1042:
[----:B------:R-:W-:Y:S05]  /*10c00*/  BSYNC.RECONVERGENT B2 ;  /* 0x0000000000027941 */ /* 0x000fea0003800200 */
.L_x_1041:
[--C-:B-----5:R-:W-:Y:S02]  /*10c10*/  IADD3 R4, P1, P2, R2, UR7, R5.reuse ;  /* 0x0000000702047c10 */ /* 0x120fe4000fa3e005 */
[----:B------:R-:W-:-:S04]  /*10c20*/  SHF.R.S32.HI R5, RZ, 0x1f, R5 ;  /* 0x0000001fff057819 */ /* 0x000fc80000011405 */
[----:B------:R-:W-:Y:S01]  /*10c30*/  IADD3.X R3, PT, PT, R3, UR5, R5, P1, P2 ;  /* 0x0000000503037c10 */ /* 0x000fe20008fe4405 */
[----:B------:R-:W-:Y:S06]  /*10c40*/  BRA `(.L_x_1043) ;  /* 0x0000000000407947 */ /* 0x000fec0003800000 */
.L_x_1040:
        /* <DEDUP_REMOVED lines=8> */
.L_x_1045:
[----:B------:R-:W-:Y:S05]  /*10cd0*/  BSYNC.RECONVERGENT B2 ;  /* 0x0000000000027941 */ /* 0x000fea0003800200 */
.L_x_1044:
[----:B------:R-:W0:Y:S01]  /*10ce0*/  LDCU.64 UR12, c[0x0][0x3c0] ;  /* 0x00007800ff0c77ac */ /* 0x000e220008000a00 */
[----:B------:R-:W-:-:S04]  /*10cf0*/  IADD3 R2, P1, P2, R4, UR4, R6 ;  /* 0x0000000404027c10 */ /* 0x000fc8000fa3e006 */
[----:B------:R-:W-:Y:S02]  /*10d00*/  LOP3.LUT R2, RZ, R2, RZ, 0x33, !PT ;  /* 0x00000002ff027212 */ /* 0x000fe400078e33ff */
[----:B------:R-:W-:Y:S02]  /*10d10*/  IADD3.X R3, PT, PT, R5, UR10, RZ, P1, P2 ;  /* 0x0000000a05037c10 */ /* 0x000fe40008fe44ff */
[----:B0-----:R-:W-:Y:S02]  /*10d20*/  IADD3 R4, P1, PT, R2, UR12, RZ ;  /* 0x0000000c02047c10 */ /* 0x001fe4000ff3e0ff */
[----:B------:R-:W-:-:S04]  /*10d30*/  LOP3.LUT R2, RZ, R3, RZ, 0x33, !PT ;  /* 0x00000003ff027212 */ /* 0x000fc800078e33ff */
[----:B------:R-:W-:-:S07]  /*10d40*/  IADD3.X R3, PT, PT, R2, UR13, RZ, P1, !PT ;  /* 0x0000000d02037c10 */ /* 0x000fce0008ffe4ff */
.L_x_1043:
[----:B------:R-:W-:Y:S05]  /*10d50*/  BSYNC.RECONVERGENT B1 ;  /* 0x0000000000017941 */ /* 0x000fea0003800200 */
.L_x_1039:
        /* <DEDUP_REMOVED lines=16> */
.L_x_1049:
[----:B------:R-:W-:Y:S05]  /*10e60*/  BSYNC.RECONVERGENT B2 ;  /* 0x0000000000027941 */ /* 0x000fea0003800200 */
.L_x_1048:
[--C-:B-----5:R-:W-:Y:S02]  /*10e70*/  IADD3 R4, P1, P2, R2, UR7, R5.reuse ;  /* 0x0000000702047c10 */ /* 0x120fe4000fa3e005 */
[----:B------:R-:W-:-:S04]  /*10e80*/  SHF.R.S32.HI R5, RZ, 0x1f, R5 ;  /* 0x0000001fff057819 */ /* 0x000fc80000011405 */
[----:B------:R-:W-:Y:S01]  /*10e90*/  IADD3.X R3, PT, PT, R3, UR5, R5, P1, P2 ;  /* 0x0000000503037c10 */ /* 0x000fe20008fe4405 */
[----:B------:R-:W-:Y:S06]  /*10ea0*/  BRA `(.L_x_1050) ;  /* 0x0000000000407947 */ /* 0x000fec0003800000 */
.L_x_1047:
        /* <DEDUP_REMOVED lines=8> */
.L_x_1052:
[----:B------:R-:W-:Y:S05]  /*10f30*/  BSYNC.RECONVERGENT B2 ;  /* 0x0000000000027941 */ /* 0x000fea0003800200 */
.L_x_1051:
[----:B------:R-:W0:Y:S01]  /*10f40*/  LDCU.64 UR12, c[0x0][0x3c0] ;  /* 0x00007800ff0c77ac */ /* 0x000e220008000a00 */
[----:B------:R-:W-:-:S04]  /*10f50*/  IADD3 R2, P1, P2, R4, UR4, R6 ;  /* 0x0000000404027c10 */ /* 0x000fc8000fa3e006 */
[----:B------:R-:W-:Y:S02]  /*10f60*/  LOP3.LUT R2, RZ, R2, RZ, 0x33, !PT ;  /* 0x00000002ff027212 */ /* 0x000fe400078e33ff */
[----:B------:R-:W-:Y:S02]  /*10f70*/  IADD3.X R3, PT, PT, R5, UR10, RZ, P1, P2 ;  /* 0x0000000a05037c10 */ /* 0x000fe40008fe44ff */
[----:B0-----:R-:W-:Y:S02]  /*10f80*/  IADD3 R4, P1, PT, R2, UR12, RZ ;  /* 0x0000000c02047c10 */ /* 0x001fe4000ff3e0ff */
[----:B------:R-:W-:-:S04]  /*10f90*/  LOP3.LUT R2, RZ, R3, RZ, 0x33, !PT ;  /* 0x00000003ff027212 */ /* 0x000fc800078e33ff */
[----:B------:R-:W-:-:S07]  /*10fa0*/  IADD3.X R3, PT, PT, R2, UR13, RZ, P1, !PT ;  /* 0x0000000d02037c10 */ /* 0x000fce0008ffe4ff */
.L_x_1050:
[----:B------:R-:W-:Y:S05]  /*10fb0*/  BSYNC.RECONVERGENT B1 ;  /* 0x0000000000017941 */ /* 0x000fea0003800200 */
.L_x_1046:
        /* <DEDUP_REMOVED lines=16> */
.L_x_1056:
[----:B------:R-:W-:Y:S05]  /*110c0*/  BSYNC.RECONVERGENT B2 ;  /* 0x0000000000027941 */ /* 0x000fea0003800200 */
.L_x_1055:
[--C-:B-----5:R-:W-:Y:S02]  /*110d0*/  IADD3 R4, P1, P2, R2, UR7, R5.reuse ;  /* 0x0000000702047c10 */ /* 0x120fe4000fa3e005 */
[----:B------:R-:W-:-:S04]  /*110e0*/  SHF.R.S32.HI R5, RZ, 0x1f, R5 ;  /* 0x0000001fff057819 */ /* 0x000fc80000011405 */
[----:B------:R-:W-:Y:S01]  /*110f0*/  IADD3.X R3, PT, PT, R3, UR5, R5, P1, P2 ;  /* 0x0000000503037c10 */ /* 0x000fe20008fe4405 */
[----:B------:R-:W-:Y:S06]  /*11100*/  BRA `(.L_x_1057) ;  /* 0x0000000000407947 */ /* 0x000fec0003800000 */
.L_x_1054:
        /* <DEDUP_REMOVED lines=8> */
.L_x_1059:
[----:B------:R-:W-:Y:S05]  /*11190*/  BSYNC.RECONVERGENT B2 ;  /* 0x0000000000027941 */ /* 0x000fea0003800200 */
.L_x_1058:
[----:B------:R-:W0:Y:S01]  /*111a0*/  LDCU.64 UR12, c[0x0][0x3c0] ;  /* 0x00007800ff0c77ac */ /* 0x000e220008000a00 */
[----:B------:R-:W-:-:S04]  /*111b0*/  IADD3 R2, P1, P2, R4, UR4, R6 ;  /* 0x0000000404027c10 */ /* 0x000fc8000fa3e006 */
[----:B------:R-:W-:Y:S02]  /*111c0*/  LOP3.LUT R2, RZ, R2, RZ, 0x33, !PT ;  /* 0x00000002ff027212 */ /* 0x000fe400078e33ff */
[----:B------:R-:W-:Y:S02]  /*111d0*/  IADD3.X R3, PT, PT, R5, UR10, RZ, P1, P2 ;  /* 0x0000000a05037c10 */ /* 0x000fe40008fe44ff */
[----:B0-----:R-:W-:Y:S02]  /*111e0*/  IADD3 R4, P1, PT, R2, UR12, RZ ;  /* 0x0000000c02047c10 */ /* 0x001fe4000ff3e0ff */
[----:B------:R-:W-:-:S04]  /*111f0*/  LOP3.LUT R2, RZ, R3, RZ, 0x33, !PT ;  /* 0x00000003ff027212 */ /* 0x000fc800078e33ff */
[----:B------:R-:W-:-:S07]  /*11200*/  IADD3.X R3, PT, PT, R2, UR13, RZ, P1, !PT ;  /* 0x0000000d02037c10 */ /* 0x000fce0008ffe4ff */
.L_x_1057:
[----:B------:R-:W-:Y:S05]  /*11210*/  BSYNC.RECONVERGENT B1 ;  /* 0x0000000000017941 */ /* 0x000fea0003800200 */
.L_x_1053:
        /* <DEDUP_REMOVED lines=16> */
.L_x_1063:
[----:B------:R-:W-:Y:S05]  /*11320*/  BSYNC.RECONVERGENT B2 ;  /* 0x0000000000027941 */ /* 0x000fea0003800200 */
.L_x_1062:
[--C-:B-----5:R-:W-:Y:S02]  /*11330*/  IADD3 R4, P1, P2, R2, UR7, R5.reuse ;  /* 0x0000000702047c10 */ /* 0x120fe4000fa3e005 */
[----:B------:R-:W-:-:S04]  /*11340*/  SHF.R.S32.HI R5, RZ, 0x1f, R5 ;  /* 0x0000001fff057819 */ /* 0x000fc80000011405 */
[----:B------:R-:W-:Y:S01]  /*11350*/  IADD3.X R3, PT, PT, R3, UR5, R5, P1, P2 ;  /* 0x0000000503037c10 */ /* 0x000fe20008fe4405 */
[----:B------:R-:W-:Y:S06]  /*11360*/  BRA `(.L_x_1064) ;  /* 0x0000000000407947 */ /* 0x000fec0003800000 */
.L_x_1061:
        /* <DEDUP_REMOVED lines=8> */
.L_x_1066:
[----:B------:R-:W-:Y:S05]  /*113f0*/  BSYNC.RECONVERGENT B2 ;  /* 0x0000000000027941 */ /* 0x000fea0003800200 */
.L_x_1065:
[----:B------:R-:W0:Y:S01]  /*11400*/  LDCU.64 UR12, c[0x0][0x3c0] ;  /* 0x00007800ff0c77ac */ /* 0x000e220008000a00 */
[----:B------:R-:W-:-:S04]  /*11410*/  IADD3 R2, P1, P2, R4, UR4, R6 ;  /* 0x0000000404027c10 */ /* 0x000fc8000fa3e006 */
[----:B------:R-:W-:Y:S02]  /*11420*/  LOP3.LUT R2, RZ, R2, RZ, 0x33, !PT ;  /* 0x00000002ff027212 */ /* 0x000fe400078e33ff */
[----:B------:R-:W-:Y:S02]  /*11430*/  IADD3.X R3, PT, PT, R5, UR10, RZ, P1, P2 ;  /* 0x0000000a05037c10 */ /* 0x000fe40008fe44ff */
[----:B0-----:R-:W-:Y:S02]  /*11440*/  IADD3 R4, P1, PT, R2, UR12, RZ ;  /* 0x0000000c02047c10 */ /* 0x001fe4000ff3e0ff */
[----:B------:R-:W-:-:S04]  /*11450*/  LOP3.LUT R2, RZ, R3, RZ, 0x33, !PT ;  /* 0x00000003ff027212 */ /* 0x000fc800078e33ff */
[----:B------:R-:W-:-:S07]  /*11460*/  IADD3.X R3, PT, PT, R2, UR13, RZ, P1, !PT ;  /* 0x0000000d02037c10 */ /* 0x000fce0008ffe4ff */
.L_x_1064:
[----:B------:R-:W-:Y:S05]  /*11470*/  BSYNC.RECONVERGENT B1 ;  /* 0x0000000000017941 */ /* 0x000fea0003800200 */
.L_x_1060:
        /* <DEDUP_REMOVED lines=16> */
.L_x_1070:
[----:B------:R-:W-:Y:S05]  /*11580*/  BSYNC.RECONVERGENT B2 ;  /* 0x0000000000027941 */ /* 0x000fea0003800200 */
.L_x_1069:
[--C-:B-----5:R-:W-:Y:S02]  /*11590*/  IADD3 R4, P1, P2, R2, UR7, R5.reuse ;  /* 0x0000000702047c10 */ /* 0x120fe4000fa3e005 */
[----:B------:R-:W-:-:S04]  /*115a0*/  SHF.R.S32.HI R5, RZ, 0x1f, R5 ;  /* 0x0000001fff057819 */ /* 0x000fc80000011405 */
[----:B------:R-:W-:Y:S01]  /*115b0*/  IADD3.X R3, PT, PT, R3, UR5, R5, P1, P2 ;  /* 0x0000000503037c10 */ /* 0x000fe20008fe4405 */
[----:B------:R-:W-:Y:S06]  /*115c0*/  BRA `(.L_x_1071) ;  /* 0x0000000000407947 */ /* 0x000fec0003800000 */
.L_x_1068:
        /* <DEDUP_REMOVED lines=8> */
.L_x_1073:
[----:B------:R-:W-:Y:S05]  /*11650*/  BSYNC.RECONVERGENT B2 ;  /* 0x0000000000027941 */ /* 0x000fea0003800200 */
.L_x_1072:
[----:B------:R-:W0:Y:S01]  /*11660*/  LDCU.64 UR12, c[0x0][0x3c0] ;  /* 0x00007800ff0c77ac */ /* 0x000e220008000a00 */
[----:B------:R-:W-:-:S04]  /*11670*/  IADD3 R2, P1, P2, R4, UR4, R6 ;  /* 0x0000000404027c10 */ /* 0x000fc8000fa3e006 */
[----:B------:R-:W-:Y:S02]  /*11680*/  LOP3.LUT R2, RZ, R2, RZ, 0x33, !PT ;  /* 0x00000002ff027212 */ /* 0x000fe400078e33ff */
[----:B------:R-:W-:Y:S02]  /*11690*/  IADD3.X R3, PT, PT, R5, UR10, RZ, P1, P2 ;  /* 0x0000000a05037c10 */ /* 0x000fe40008fe44ff */
[----:B0-----:R-:W-:Y:S02]  /*116a0*/  IADD3 R4, P1, PT, R2, UR12, RZ ;  /* 0x0000000c02047c10 */ /* 0x001fe4000ff3e0ff */
[----:B------:R-:W-:-:S04]  /*116b0*/  LOP3.LUT R2, RZ, R3, RZ, 0x33, !PT ;  /* 0x00000003ff027212 */ /* 0x000fc800078e33ff */
[----:B------:R-:W-:-:S07]  /*116c0*/  IADD3.X R3, PT, PT, R2, UR13, RZ, P1, !PT ;  /* 0x0000000d02037c10 */ /* 0x000fce0008ffe4ff */
.L_x_1071:
[----:B------:R-:W-:Y:S05]  /*116d0*/  BSYNC.RECONVERGENT B1 ;  /* 0x0000000000017941 */ /* 0x000fea0003800200 */
.L_x_1067:
        /* <DEDUP_REMOVED lines=16> */
.L_x_1077:
[----:B------:R-:W-:Y:S05]  /*117e0*/  BSYNC.RECONVERGENT B2 ;  /* 0x0000000000027941 */ /* 0x000fea0003800200 */
.L_x_1076:
[--C-:B-----5:R-:W-:Y:S02]  /*117f0*/  IADD3 R4, P1, P2, R2, UR7, R5.reuse ;  /* 0x0000000702047c10 */ /* 0x120fe4000fa3e005 */
[----:B------:R-:W-:-:S04]  /*11800*/  SHF.R.S32.HI R5, RZ, 0x1f, R5 ;  /* 0x0000001fff057819 */ /* 0x000fc80000011405 */
[----:B------:R-:W-:Y:S01]  /*11810*/  IADD3.X R3, PT, PT, R3, UR5, R5, P1, P2 ;  /* 0x0000000503037c10 */ /* 0x000fe20008fe4405 */
[----:B------:R-:W-:Y:S06]  /*11820*/  BRA `(.L_x_1078) ;  /* 0x0000000000407947 */ /* 0x000fec0003800000 */
.L_x_1075:
        /* <DEDUP_REMOVED lines=8> */
.L_x_1080:
[----:B------:R-:W-:Y:S05]  /*118b0*/  BSYNC.RECONVERGENT B2 ;  /* 0x0000000000027941 */ /* 0x000fea0003800200 */
.L_x_1079:
[----:B------:R-:W0:Y:S01]  /*118c0*/  LDCU.64 UR12, c[0x0][0x3c0] ;  /* 0x00007800ff0c77ac */ /* 0x000e220008000a00 */
[----:B------:R-:W-:-:S04]  /*118d0*/  IADD3 R2, P1, P2, R4, UR4, R6 ;  /* 0x0000000404027c10 */ /* 0x000fc8000fa3e006 */
[----:B------:R-:W-:Y:S02]  /*118e0*/  LOP3.LUT R2, RZ, R2, RZ, 0x33, !PT ;  /* 0x00000002ff027212 */ /* 0x000fe400078e33ff */
[----:B------:R-:W-:Y:S02]  /*118f0*/  IADD3.X R3, PT, PT, R5, UR10, RZ, P1, P2 ;  /* 0x0000000a05037c10 */ /* 0x000fe40008fe44ff */
[----:B0-----:R-:W-:Y:S02]  /*11900*/  IADD3 R4, P1, PT, R2, UR12, RZ ;  /* 0x0000000c02047c10 */ /* 0x001fe4000ff3e0ff */
[----:B------:R-:W-:-:S04]  /*11910*/  LOP3.LUT R2, RZ, R3, RZ, 0x33, !PT ;  /* 0x00000003ff027212 */ /* 0x000fc800078e33ff */
[----:B------:R-:W-:-:S07]  /*11920*/  IADD3.X R3, PT, PT, R2, UR13, RZ, P1, !PT ;  /* 0x0000000d02037c10 */ /* 0x000fce0008ffe4ff */
.L_x_1078:
[----:B------:R-:W-:Y:S05]  /*11930*/  BSYNC.RECONVERGENT B1 ;  /* 0x0000000000017941 */ /* 0x000fea0003800200 */
.L_x_1074:
        /* <DEDUP_REMOVED lines=16> */
.L_x_1084:
[----:B------:R-:W-:Y:S05]  /*11a40*/  BSYNC.RECONVERGENT B2 ;  /* 0x0000000000027941 */ /* 0x000fea0003800200 */
.L_x_1083:
[--C-:B-----5:R-:W-:Y:S02]  /*11a50*/  IADD3 R4, P1, P2, R2, UR7, R5.reuse ;  /* 0x0000000702047c10 */ /* 0x120fe4000fa3e005 */
[----:B------:R-:W-:-:S04]  /*11a60*/  SHF.R.S32.HI R5, RZ, 0x1f, R5 ;  /* 0x0000001fff057819 */ /* 0x000fc80000011405 */
[----:B------:R-:W-:Y:S01]  /*11a70*/  IADD3.X R3, PT, PT, R3, UR5, R5, P1, P2 ;  /* 0x0000000503037c10 */ /* 0x000fe20008fe4405 */
[----:B------:R-:W-:Y:S06]  /*11a80*/  BRA `(.L_x_1085) ;  /* 0x0000000000407947 */ /* 0x000fec0003800000 */
.L_x_1082:
        /* <DEDUP_REMOVED lines=8> */
.L_x_1087:
[----:B------:R-:W-:Y:S05]  /*11b10*/  BSYNC.RECONVERGENT B2 ;  /* 0x0000000000027941 */ /* 0x000fea0003800200 */
.L_x_1086:
[----:B------:R-:W0:Y:S01]  /*11b20*/  LDCU.64 UR12, c[0x0][0x3c0] ;  /* 0x00007800ff0c77ac */ /* 0x000e220008000a00 */
[----:B------:R-:W-:-:S04]  /*11b30*/  IADD3 R2, P1, P2, R4, UR4, R6 ;  /* 0x0000000404027c10 */ /* 0x000fc8000fa3e006 */
[----:B------:R-:W-:Y:S02]  /*11b40*/  LOP3.LUT R2, RZ, R2, RZ, 0x33, !PT ;  /* 0x00000002ff027212 */ /* 0x000fe400078e33ff */
[----:B------:R-:W-:Y:S02]  /*11b50*/  IADD3.X R3, PT, PT, R5, UR10, RZ, P1, P2 ;  /* 0x0000000a05037c10 */ /* 0x000fe40008fe44ff */
[----:B0-----:R-:W-:Y:S02]  /*11b60*/  IADD3 R4, P1, PT, R2, UR12, RZ ;  /* 0x0000000c02047c10 */ /* 0x001fe4000ff3e0ff */
[----:B------:R-:W-:-:S04]  /*11b70*/  LOP3.LUT R2, RZ, R3, RZ, 0x33, !PT ;  /* 0x00000003ff027212 */ /* 0x000fc800078e33ff */
[----:B------:R-:W-:-:S07]  /*11b80*/  IADD3.X R3, PT, PT, R2, UR13, RZ, P1, !PT ;  /* 0x0000000d02037c10 */ /* 0x000fce0008ffe4ff */
.L_x_1085:
[----:B------:R-:W-:Y:S05]  /*11b90*/  BSYNC.RECONVERGENT B1 ;  /* 0x0000000000017941 */ /* 0x000fea0003800200 */
.L_x_1081:
        /* <DEDUP_REMOVED lines=16> */
.L_x_1091:
[----:B------:R-:W-:Y:S05]  /*11ca0*/  BSYNC.RECONVERGENT B2 ;  /* 0x0000000000027941 */ /* 0x000fea0003800200 */
.L_x_1090:
[--C-:B-----5:R-:W-:Y:S02]  /*11cb0*/  IADD3 R4, P1, P2, R2, UR7, R5.reuse ;  /* 0x0000000702047c10 */ /* 0x120fe4000fa3e005 */
[----:B------:R-:W-:-:S04]  /*11cc0*/  SHF.R.S32.HI R5, RZ, 0x1f, R5 ;  /* 0x0000001fff057819 */ /* 0x000fc80000011405 */
[----:B------:R-:W-:Y:S01]  /*11cd0*/  IADD3.X R3, PT, PT, R3, UR5, R5, P1, P2 ;  /* 0x0000000503037c10 */ /* 0x000fe20008fe4405 */
[----:B------:R-:W-:Y:S06]  /*11ce0*/  BRA `(.L_x_1092) ;  /* 0x0000000000407947 */ /* 0x000fec0003800000 */
.L_x_1089:
        /* <DEDUP_REMOVED lines=8> */
.L_x_1094:
[----:B------:R-:W-:Y:S05]  /*11d70*/  BSYNC.RECONVERGENT B2 ;  /* 0x0000000000027941 */ /* 0x000fea0003800200 */
.L_x_1093:
[----:B------:R-:W0:Y:S01]  /*11d80*/  LDCU.64 UR12, c[0x0][0x3c0] ;  /* 0x00007800ff0c77ac */ /* 0x000e220008000a00 */
[----:B------:R-:W-:-:S04]  /*11d90*/  IADD3 R2, P1, P2, R4, UR4, R6 ;  /* 0x0000000404027c10 */ /* 0x000fc8000fa3e006 */
[----:B------:R-:W-:Y:S02]  /*11da0*/  LOP3.LUT R2, RZ, R2, RZ, 0x33, !PT ;  /* 0x00000002ff027212 */ /* 0x000fe400078e33ff */
[----:B------:R-:W-:Y:S02]  /*11db0*/  IADD3.X R3, PT, PT, R5, UR10, RZ, P1, P2 ;  /* 0x0000000a05037c10 */ /* 0x000fe40008fe44ff */
[----:B0-----:R-:W-:Y:S02]  /*11dc0*/  IADD3 R4, P1, PT, R2, UR12, RZ ;  /* 0x0000000c02047c10 */ /* 0x001fe4000ff3e0ff */
[----:B------:R-:W-:-:S04]  /*11dd0*/  LOP3.LUT R2, RZ, R3, RZ, 0x33, !PT ;  /* 0x00000003ff027212 */ /* 0x000fc800078e33ff */
[----:B------:R-:W-:-:S07]  /*11de0*/  IADD3.X R3, PT, PT, R2, UR13, RZ, P1, !PT ;  /* 0x0000000d02037c10 */ /* 0x000fce0008ffe4ff */
.L_x_1092:
[----:B------:R-:W-:Y:S05]  /*11df0*/  BSYNC.RECONVERGENT B1 ;  /* 0x0000000000017941 */ /* 0x000fea0003800200 */
.L_x_1088:
        /* <DEDUP_REMOVED lines=16> */
.L_x_1098:
[----:B------:R-:W-:Y:S05]  /*11f00*/  BSYNC.RECONVERGENT B2 ;  /* 0x0000000000027941 */ /* 0x000fea0003800200 */
.L_x_1097:
[--C-:B-----5:R-:W-:Y:S02]  /*11f10*/  IADD3 R4, P1, P2, R2, UR7, R5.reuse ;  /* 0x0000000702047c10 */ /* 0x120fe4000fa3e005 */
[----:B------:R-:W-:-:S04]  /*11f20*/  SHF.R.S32.HI R5, RZ, 0x1f, R5 ;  /* 0x0000001fff057819 */ /* 0x000fc80000011405 */
[----:B------:R-:W-:Y:S01]  /*11f30*/  IADD3.X R3, PT, PT, R3, UR5, R5, P1, P2 ;  /* 0x0000000503037c10 */ /* 0x000fe20008fe4405 */
[----:B------:R-:W-:Y:S06]  /*11f40*/  BRA `(.L_x_1099) ;  /* 0x0000000000407947 */ /* 0x000fec0003800000 */
.L_x_1096:
        /* <DEDUP_REMOVED lines=8> */
.L_x_1101:
[----:B------:R-:W-:Y:S05]  /*11fd0*/  BSYNC.RECONVERGENT B2 ;  /* 0x0000000000027941 */ /* 0x000fea0003800200 */
.L_x_1100:
[----:B------:R-:W0:Y:S01]  /*11fe0*/  LDCU.64 UR12, c[0x0][0x3c0] ;  /* 0x00007800ff0c77ac */ /* 0x000e220008000a00 */
[----:B------:R-:W-:-:S04]  /*11ff0*/  IADD3 R2, P1, P2, R4, UR4, R6 ;  /* 0x0000000404027c10 */ /* 0x000fc8000fa3e006 */
[----:B------:R-:W-:Y:S02]  /*12000*/  LOP3.LUT R2, RZ, R2, RZ, 0x33, !PT ;  /* 0x00000002ff027212 */ /* 0x000fe400078e33ff */
[----:B------:R-:W-:Y:S02]  /*12010*/  IADD3.X R3, PT, PT, R5, UR10, RZ, P1, P2 ;  /* 0x0000000a05037c10 */ /* 0x000fe40008fe44ff */
[----:B0-----:R-:W-:Y:S02]  /*12020*/  IADD3 R4, P1, PT, R2, UR12, RZ ;  /* 0x0000000c02047c10 */ /* 0x001fe4000ff3e0ff */
[----:B------:R-:W-:-:S04]  /*12030*/  LOP3.LUT R2, RZ, R3, RZ, 0x33, !PT ;  /* 0x00000003ff027212 */ /* 0x000fc800078e33ff */
[----:B------:R-:W-:-:S07]  /*12040*/  IADD3.X R3, PT, PT, R2, UR13, RZ, P1, !PT ;  /* 0x0000000d02037c10 */ /* 0x000fce0008ffe4ff */
.L_x_1099:
[----:B------:R-:W-:Y:S05]  /*12050*/  BSYNC.RECONVERGENT B1 ;  /* 0x0000000000017941 */ /* 0x000fea0003800200 */
.L_x_1095:
        /* <DEDUP_REMOVED lines=16> */
.L_x_1105:
[----:B------:R-:W-:Y:S05]  /*12160*/  BSYNC.RECONVERGENT B2 ;  /* 0x0000000000027941 */ /* 0x000fea0003800200 */
.L_x_1104:
[--C-:B-----5:R-:W-:Y:S02]  /*12170*/  IADD3 R4, P1, P2, R2, UR7, R5.reuse ;  /* 0x0000000702047c10 */ /* 0x120fe4000fa3e005 */
[----:B------:R-:W-:-:S04]  /*12180*/  SHF.R.S32.HI R5, RZ, 0x1f, R5 ;  /* 0x0000001fff057819 */ /* 0x000fc80000011405 */
[----:B------:R-:W-:Y:S01]  /*12190*/  IADD3.X R3, PT, PT, R3, UR5, R5, P1, P2 ;  /* 0x0000000503037c10 */ /* 0x000fe20008fe4405 */
[----:B------:R-:W-:Y:S06]  /*121a0*/  BRA `(.L_x_1106) ;  /* 0x0000000000407947 */ /* 0x000fec0003800000 */
.L_x_1103:
        /* <DEDUP_REMOVED lines=8> */
.L_x_1108:
[----:B------:R-:W-:Y:S05]  /*12230*/  BSYNC.RECONVERGENT B2 ;  /* 0x0000000000027941 */ /* 0x000fea0003800200 */
.L_x_1107:
[----:B------:R-:W0:Y:S01]  /*12240*/  LDCU.64 UR12, c[0x0][0x3c0] ;  /* 0x00007800ff0c77ac */ /* 0x000e220008000a00 */
[----:B------:R-:W-:-:S04]  /*12250*/  IADD3 R2, P1, P2, R4, UR4, R6 ;  /* 0x0000000404027c10 */ /* 0x000fc8000fa3e006 */
[----:B------:R-:W-:Y:S02]  /*12260*/  LOP3.LUT R2, RZ, R2, RZ, 0x33, !PT ;  /* 0x00000002ff027212 */ /* 0x000fe400078e33ff */
[----:B------:R-:W-:Y:S02]  /*12270*/  IADD3.X R3, PT, PT, R5, UR10, RZ, P1, P2 ;  /* 0x0000000a05037c10 */ /* 0x000fe40008fe44ff */
[----:B0-----:R-:W-:Y:S02]  /*12280*/  IADD3 R4, P1, PT, R2, UR12, RZ ;  /* 0x0000000c02047c10 */ /* 0x001fe4000ff3e0ff */
[----:B------:R-:W-:-:S04]  /*12290*/  LOP3.LUT R2, RZ, R3, RZ, 0x33, !PT ;  /* 0x00000003ff027212 */ /* 0x000fc800078e33ff */
[----:B------:R-:W-:-:S07]  /*122a0*/  IADD3.X R3, PT, PT, R2, UR13, RZ, P1, !PT ;  /* 0x0000000d02037c10 */ /* 0x000fce0008ffe4ff */
.L_x_1106:
[----:B------:R-:W-:Y:S05]  /*122b0*/  BSYNC.RECONVERGENT B1 ;  /* 0x0000000000017941 */ /* 0x000fea0003800200 */
.L_x_1102:
        /* <DEDUP_REMOVED lines=16> */
.L_x_1112:
[----:B------:R-:W-:Y:S05]  /*123c0*/  BSYNC.RECONVERGENT B2 ;  /* 0x0000000000027941 */ /* 0x000fea0003800200 */
.L_x_1111:
[--C-:B-----5:R-:W-:Y:S02]  /*123d0*/  IADD3 R4, P1, P2, R2, UR7, R5.reuse ;  /* 0x0000000702047c10 */ /* 0x120fe4000fa3e005 */
[----:B------:R-:W-:-:S04]  /*123e0*/  SHF.R.S32.HI R5, RZ, 0x1f, R5 ;  /* 0x0000001fff057819 */ /* 0x000fc80000011405 */
[----:B------:R-:W-:Y:S01]  /*123f0*/  IADD3.X R3, PT, PT, R3, UR5, R5, P1, P2 ;  /* 0x0000000503037c10 */ /* 0x000fe20008fe4405 */
[----:B------:R-:W-:Y:S06]  /*12400*/  BRA `(.L_x_1113) ;  /* 0x0000000000407947 */ /* 0x000fec0003800000 */
.L_x_1110:
        /* <DEDUP_REMOVED lines=8> */
.L_x_1115:
[----:B------:R-:W-:Y:S05]  /*12490*/  BSYNC.RECONVERGENT B2 ;  /* 0x0000000000027941 */ /* 0x000fea0003800200 */
.L_x_1114:
[----:B------:R-:W0:Y:S01]  /*124a0*/  LDCU.64 UR12, c[0x0][0x3c0] ;  /* 0x00007800ff0c77ac */ /* 0x000e220008000a00 */
[----:B------:R-:W-:-:S04]  /*124b0*/  IADD3 R2, P1, P2, R4, UR4, R6 ;  /* 0x0000000404027c10 */ /* 0x000fc8000fa3e006 */
[----:B------:R-:W-:Y:S02]  /*124c0*/  LOP3.LUT R2, RZ, R2, RZ, 0x33, !PT ;  /* 0x00000002ff027212 */ /* 0x000fe400078e33ff */
[----:B------:R-:W-:Y:S02]  /*124d0*/  IADD3.X R3, PT, PT, R5, UR10, RZ, P1, P2 ;  /* 0x0000000a05037c10 */ /* 0x000fe40008fe44ff */
[----:B0-----:R-:W-:Y:S02]  /*124e0*/  IADD3 R4, P1, PT, R2, UR12, RZ ;  /* 0x0000000c02047c10 */ /* 0x001fe4000ff3e0ff */
[----:B------:R-:W-:-:S04]  /*124f0*/  LOP3.LUT R2, RZ, R3, RZ, 0x33, !PT ;  /* 0x00000003ff027212 */ /* 0x000fc800078e33ff */
[----:B------:R-:W-:-:S07]  /*12500*/  IADD3.X R3, PT, PT, R2, UR13, RZ, P1, !PT ;  /* 0x0000000d02037c10 */ /* 0x000fce0008ffe4ff */
.L_x_1113:
[----:B------:R-:W-:Y:S05]  /*12510*/  BSYNC.RECONVERGENT B1 ;  /* 0x0000000000017941 */ /* 0x000fea0003800200 */
.L_x_1109:
        /* <DEDUP_REMOVED lines=16> */
.L_x_1119:
[----:B------:R-:W-:Y:S05]  /*12620*/  BSYNC.RECONVERGENT B2 ;  /* 0x0000000000027941 */ /* 0x000fea0003800200 */
.L_x_1118:
[--C-:B-----5:R-:W-:Y:S02]  /*12630*/  IADD3 R4, P1, P2, R2, UR7, R5.reuse ;  /* 0x0000000702047c10 */ /* 0x120fe4000fa3e005 */
[----:B------:R-:W-:-:S04]  /*12640*/  SHF.R.S32.HI R5, RZ, 0x1f, R5 ;  /* 0x0000001fff057819 */ /* 0x000fc80000011405 */
[----:B------:R-:W-:Y:S01]  /*12650*/  IADD3.X R3, PT, PT, R3, UR5, R5, P1, P2 ;  /* 0x0000000503037c10 */ /* 0x000fe20008fe4405 */
[----:B------:R-:W-:Y:S06]  /*12660*/  BRA `(.L_x_1120) ;  /* 0x0000000000407947 */ /* 0x000fec0003800000 */
.L_x_1117:
        /* <DEDUP_REMOVED lines=8> */
.L_x_1122:
[----:B------:R-:W-:Y:S05]  /*126f0*/  BSYNC.RECONVERGENT B2 ;  /* 0x0000000000027941 */ /* 0x000fea0003800200 */
.L_x_1121:
[----:B------:R-:W0:Y:S01]  /*12700*/  LDCU.64 UR12, c[0x0][0x3c0] ;  /* 0x00007800ff0c77ac */ /* 0x000e220008000a00 */
[----:B------:R-:W-:-:S04]  /*12710*/  IADD3 R2, P1, P2, R4, UR4, R6 ;  /* 0x0000000404027c10 */ /* 0x000fc8000fa3e006 */
[----:B------:R-:W-:Y:S02]  /*12720*/  LOP3.LUT R2, RZ, R2, RZ, 0x33, !PT ;  /* 0x00000002ff027212 */ /* 0x000fe400078e33ff */
[----:B------:R-:W-:Y:S02]  /*12730*/  IADD3.X R3, PT, PT, R5, UR10, RZ, P1, P2 ;  /* 0x0000000a05037c10 */ /* 0x000fe40008fe44ff */
[----:B0-----:R-:W-:Y:S02]  /*12740*/  IADD3 R4, P1, PT, R2, UR12, RZ ;  /* 0x0000000c02047c10 */ /* 0x001fe4000ff3e0ff */
[----:B------:R-:W-:-:S04]  /*12750*/  LOP3.LUT R2, RZ, R3, RZ, 0x33, !PT ;  /* 0x00000003ff027212 */ /* 0x000fc800078e33ff */
[----:B------:R-:W-:-:S07]  /*12760*/  IADD3.X R3, PT, PT, R2, UR13, RZ, P1, !PT ;  /* 0x0000000d02037c10 */ /* 0x000fce0008ffe4ff */
.L_x_1120:
[----:B------:R-:W-:Y:S05]  /*12770*/  BSYNC.RECONVERGENT B1 ;  /* 0x0000000000017941 */ /* 0x000fea0003800200 */
.L_x_1116:
        /* <DEDUP_REMOVED lines=10> */
[----:B------:R-:W-:Y:S01]  /*12820*/  IMAD.IADD R23, R32, 0x1, -R23 ;  /* 0x0000000120177824 */ /* 0x000fe200078e0a17 */
[----:B------:R-:W-:Y:S01]  /*12830*/  BSSY.RECONVERGENT B2, `(.L_x_1125) ;  /* 0x0000006000027945 */ /* 0x000fe20003800200 */
[----:B0-----:R-:W-:-:S03]  /*12840*/  CS2R R2, SRZ ;  /* 0x0000000000027805 */ /* 0x001fc6000001ff00 */
[----:B------:R-:W-:Y:S01]  /*12850*/  SHF.R.S32.HI R5, RZ, 0x1f, R23 ;  /* 0x0000001fff057819 */ /* 0x000fe20000011417 */
[----:B------:R-:W-:Y:S06]  /*12860*/  @P0 BRA `(.L_x_1126) ;  /* 0x0000000000080947 */ /* 0x000fec0003800000 */
[----:B------:R-:W0:Y:S02]  /*12870*/  LDC.64 R2, c[0x0][0x3d0] ;  /* 0x0000f400ff027b82 */ /* 0x000e240000000a00 */
[----:B0-----:R-:W5:Y:S02]  /*12880*/  LDG.E.64 R2, desc[UR8][R2.64] ;  /* 0x0000000802027981 */ /* 0x001f64000c1e1b00 */
.L_x_1126:
[----:B------:R-:W-:Y:S05]  /*12890*/  BSYNC.RECONVERGENT B2 ;  /* 0x0000000000027941 */ /* 0x000fea0003800200 */
.L_x_1125:
[----:B-----5:R-:W-:-:S04]  /*128a0*/  IADD3 R23, P1, P2, R2, UR7, R23 ;  /* 0x0000000702177c10 */ /* 0x020fc8000fa3e017 */
[----:B------:R-:W-:Y:S01]  /*128b0*/  IADD3.X R4, PT, PT, R3, UR5, R5, P1, P2 ;  /* 0x0000000503047c10 */ /* 0x000fe20008fe4405 */
[----:B------:R-:W-:Y:S08]  /*128c0*/  BRA `(.L_x_1127) ;  /* 0x0000000000407947 */ /* 0x000ff00003800000 */
.L_x_1124:
        /* <DEDUP_REMOVED lines=8> */
.L_x_1129:
[----:B------:R-:W-:Y:S05]  /*12950*/  BSYNC.RECONVERGENT B2 ;  /* 0x0000000000027941 */ /* 0x000fea0003800200 */
.L_x_1128:
[----:B------:R-:W0:Y:S01]  /*12960*/  LDCU.64 UR12, c[0x0][0x3c0] ;  /* 0x00007800ff0c77ac */ /* 0x000e220008000a00 */
[----:B------:R-:W-:-:S04]  /*12970*/  IADD3 R2, P1, P2, R4, UR4, R32 ;  /* 0x0000000404027c10 */ /* 0x000fc8000fa3e020 */
[----:B------:R-:W-:Y:S02]  /*12980*/  LOP3.LUT R2, RZ, R2, RZ, 0x33, !PT ;  /* 0x00000002ff027212 */ /* 0x000fe400078e33ff */
[----:B------:R-:W-:Y:S02]  /*12990*/  IADD3.X R3, PT, PT, R5, UR10, RZ, P1, P2 ;  /* 0x0000000a05037c10 */ /* 0x000fe40008fe44ff */
[----:B0-----:R-:W-:Y:S02]  /*129a0*/  IADD3 R23, P1, PT, R2, UR12, RZ ;  /* 0x0000000c02177c10 */ /* 0x001fe4000ff3e0ff */
[----:B------:R-:W-:-:S04]  /*129b0*/  LOP3.LUT R2, RZ, R3, RZ, 0x33, !PT ;  /* 0x00000003ff027212 */ /* 0x000fc800078e33ff */
[----:B------:R-:W-:-:S07]  /*129c0*/  IADD3.X R4, PT, PT, R2, UR13, RZ, P1, !PT ;  /* 0x0000000d02047c10 */ /* 0x000fce0008ffe4ff */
.L_x_1127:
[----:B------:R-:W-:Y:S05]  /*129d0*/  BSYNC.RECONVERGENT B1 ;  /* 0x0000000000017941 */ /* 0x000fea0003800200 */
.L_x_1123:
[----:B------:R-:W-:-:S13]  /*129e0*/  ISETP.GE.AND P2, PT, R32, R83, PT ;  /* 0x000000532000720c */ /* 0x000fda0003f46270 */
[----:B------:R-:W0:Y:S01]  /*129f0*/  @!P2 LDS R5, [R0+0xab00] ;  /* 0x00ab00000005a984 */ /* 0x000e220000000800 */
[----:B------:R-:W1:Y:S02]  /*12a00*/  @!P2 LDC.64 R2, c[0x0][0x390] ;  /* 0x0000e400ff02ab82 */ /* 0x000e640000000a00 */
[----:B-1----:R-:W-:-:S04]  /*12a10*/  @!P2 LEA R2, P1, R23, R2, 0x2 ;  /* 0x000000021702a211 */ /* 0x002fc800078210ff */
[----:B------:R-:W-:-:S05]  /*12a20*/  @!P2 LEA.HI.X R3, R23, R3, R4, 0x2, P1 ;  /* 0x000000031703a211 */ /* 0x000fca00008f1404 */
[----:B0-----:R1:W-:Y:S04]  /*12a30*/  @!P2 STG.E desc[UR8][R2.64], R5 ;  /* 0x000000050200a986 */ /* 0x0013e8000c101908 */
.L_x_985:
[----:B------:R-:W-:Y:S05]  /*12a40*/  BSYNC.RECONVERGENT B0 ;  /* 0x0000000000007941 */ /* 0x000fea0003800200 */
.L_x_852:
        /* <DEDUP_REMOVED lines=12> */
.L_x_1132:
[----:B------:R-:W-:Y:S05]  /*12b10*/  BSYNC.RECONVERGENT B0 ;  /* 0x0000000000007941 */ /* 0x000fea0003800200 */
.L_x_1131:
[----:B-----5:R-:W-:-:S04]  /*12b20*/  IADD3 R2, P0, PT, R22, R2, RZ ;  /* 0x0000000216027210 */ /* 0x020fc80007f1e0ff */
[----:B------:R-:W-:-:S05]  /*12b30*/  LEA.HI.X.SX32 R3, R22, R3, 0x1, P0 ;  /* 0x0000000316037211 */ /* 0x000fca00000f0eff */
[----:B0-----:R-:W-:Y:S01]  /*12b40*/  STG.E.64 desc[UR8][R4.64], R2 ;  /* 0x0000000204007986 */ /* 0x001fe2000c101b08 */
[----:B------:R-:W-:Y:S05]  /*12b50*/  EXIT ;  /* 0x000000000000794d */ /* 0x000fea0003800000 */
.L_x_1130:
[----:B01----:R-:W0:Y:S01]  /*12b60*/  LDC.64 R4, c[0x0][0x3d8] ;  /* 0x0000f600ff047b82 */ /* 0x003e220000000a00 */
[----:B------:R-:W-:Y:S01]  /*12b70*/  BSSY.RECONVERGENT B0, `(.L_x_1133) ;  /* 0x0000005000007945 */ /* 0x000fe20003800200 */
[----:B------:R-:W-:-:S03]  /*12b80*/  CS2R R2, SRZ ;  /* 0x0000000000027805 */ /* 0x000fc6000001ff00 */
[----:B------:R-:W-:Y:S05]  /*12b90*/  @P0 BRA `(.L_x_1134) ;  /* 0x0000000000080947 */ /* 0x000fea0003800000 */
[----:B------:R-:W1:Y:S02]  /*12ba0*/  LDC.64 R2, c[0x0][0x3d0] ;  /* 0x0000f400ff027b82 */ /* 0x000e640000000a00 */
[----:B-1----:R-:W5:Y:S02]  /*12bb0*/  LDG.E.64 R2, desc[UR8][R2.64] ;  /* 0x0000000802027981 */ /* 0x002f64000c1e1b00 */
.L_x_1134:
[----:B------:R-:W-:Y:S05]  /*12bc0*/  BSYNC.RECONVERGENT B0 ;  /* 0x0000000000007941 */ /* 0x000fea0003800200 */
.L_x_1133:
[----:B-----5:R-:W-:-:S04]  /*12bd0*/  IADD3 R2, P0, PT, R22, R2, RZ ;  /* 0x0000000216027210 */ /* 0x020fc80007f1e0ff */
[----:B------:R-:W-:-:S05]  /*12be0*/  LEA.HI.X.SX32 R3, R22, R3, 0x1, P0 ;  /* 0x0000000316037211 */ /* 0x000fca00000f0eff */
[----:B0-----:R-:W-:Y:S01]  /*12bf0*/  STG.E.64 desc[UR8][R4.64], R2 ;  /* 0x0000000204007986 */ /* 0x001fe2000c101b08 */
[----:B------:R-:W-:Y:S05]  /*12c00*/  EXIT ;  /* 0x000000000000794d */ /* 0x000fea0003800000 */
.L_x_709:
[----:B------:R-:W-:Y:S01]  /*12c10*/  BSSY B0, `(.L_x_1135) ;  /* 0x0000006000007945 */ /* 0x000fe20003800000 */
[----:B------:R-:W-:Y:S01]  /*12c20*/  PLOP3.LUT P0, PT, P0, PT, PT, 0x8, 0x80 ;  /* 0x000000000080781c */ /* 0x000fe2000070e170 */
[----:B------:R-:W-:-:S12]  /*12c30*/  IMAD.MOV.U32 R22, RZ, RZ, -0x1 ;  /* 0xffffffffff167424 */ /* 0x000fd800078e00ff */
[----:B------:R-:W-:Y:S05]  /*12c40*/  WARPSYNC.COLLECTIVE R22, `(.L_x_1136) ;  /* 0x0000000016087348 */ /* 0x000fea0003c00000 */
[----:B------:R-:W-:Y:S01]  /*12c50*/  VOTE.ANY P0, P0 ;  /* 0x0000000000ff7806 */ /* 0x000fe20000000100 */
[----:B------:R-:W-:-:S12]  /*12c60*/  ENDCOLLECTIVE ;  /* 0x000000000000791b */ /* 0x000fd80003800000 */
.L_x_1136:
[----:B------:R-:W-:Y:S05]  /*12c70*/  BSYNC B0 ;  /* 0x0000000000007941 */ /* 0x000fea0003800000 */
.L_x_1135:
[----:B------:R-:W-:Y:S05]  /*12c80*/  BRA `(.L_x_1137) ;  /* 0xffffff2000e47947 */ /* 0x000fea000383ffff */
.L_x_711:
[----:B------:R-:W-:Y:S01]  /*12c90*/  BSSY B0, `(.L_x_1138) ;  /* 0x0000006000007945 */ /* 0x000fe20003800000 */
[----:B------:R-:W-:Y:S01]  /*12ca0*/  PLOP3.LUT P0, PT, P0, PT, PT, 0x8, 0x80 ;  /* 0x000000000080781c */ /* 0x000fe2000070e170 */
[----:B------:R-:W-:-:S12]  /*12cb0*/  IMAD.MOV.U32 R22, RZ, RZ, -0x1 ;  /* 0xffffffffff167424 */ /* 0x000fd800078e00ff */
[----:B------:R-:W-:Y:S05]  /*12cc0*/  WARPSYNC.COLLECTIVE R22, `(.L_x_1139) ;  /* 0x0000000016087348 */ /* 0x000fea0003c00000 */
[----:B------:R-:W-:Y:S01]  /*12cd0*/  VOTE.ANY P0, P0 ;  /* 0x0000000000ff7806 */ /* 0x000fe20000000100 */
[----:B------:R-:W-:-:S12]  /*12ce0*/  ENDCOLLECTIVE ;  /* 0x000000000000791b */ /* 0x000fd80003800000 */
.L_x_1139:
[----:B------:R-:W-:Y:S05]  /*12cf0*/  BSYNC B0 ;  /* 0x0000000000007941 */ /* 0x000fea0003800000 */
.L_x_1138:
[----:B------:R-:W-:Y:S05]  /*12d00*/  BRA `(.L_x_1140) ;  /* 0xffffff2400387947 */ /* 0x000fea000383ffff */
.L_x_713:
[----:B------:R-:W0:Y:S01]  /*12d10*/  S2R R82, SR_GEMASK ;  /* 0x0000000000527919 */ /* 0x000e220000003c00 */
[----:B------:R-:W-:Y:S01]  /*12d20*/  BSSY B0, `(.L_x_1141) ;  /* 0x0000007000007945 */ /* 0x000fe20003800000 */
[----:B------:R-:W-:Y:S01]  /*12d30*/  ISETP.NE.AND P0, PT, R20, 0x65, PT ;  /* 0x000000651400780c */ /* 0x000fe20003f05270 */
[----:B------:R-:W-:Y:S01]  /*12d40*/  IMAD.MOV.U32 R22, RZ, RZ, -0x1 ;  /* 0xffffffffff167424 */ /* 0x000fe200078e00ff */
[----:B------:R-:W-:-:S13]  /*12d50*/  PLOP3.LUT P2, PT, P2, PT, PT, 0x8, 0x80 ;  /* 0x000000000080781c */ /* 0x000fda000174e170 */
[----:B0-----:R-:W-:Y:S05]  /*12d60*/  WARPSYNC.COLLECTIVE R22, `(.L_x_1142) ;  /* 0x0000000016087348 */ /* 0x001fea0003c00000 */
[----:B------:R-:W-:Y:S01]  /*12d70*/  VOTE.ANY R22, PT, P2 ;  /* 0x0000000000167806 */ /* 0x000fe200010e0100 */
[----:B0-----:R-:W-:Y:S06]  /*12d80*/  ENDCOLLECTIVE ;  /* 0x000000000000791b */ /* 0x001fec0003800000 */
.L_x_1142:
[----:B------:R-:W-:Y:S05]  /*12d90*/  BSYNC B0 ;  /* 0x0000000000007941 */ /* 0x000fea0003800000 */
.L_x_1141:
[----:B------:R-:W-:Y:S01]  /*12da0*/  LOP3.LUT R22, R22, 0x80000000, R82, 0xec, !PT ;  /* 0x8000000016167812 */ /* 0x000fe200078eec52 */
[C---:B------:R-:W-:Y:S02]  /*12db0*/  VIADD R87, R67.reuse, 0x2 ;  /* 0x0000000243577836 */ /* 0x040fe40000000000 */
[C---:B------:R-:W-:Y:S02]  /*12dc0*/  VIADD R85, R67.reuse, 0x4 ;  /* 0x0000000443557836 */ /* 0x040fe40000000000 */
[C---:B------:R-:W-:Y:S02]  /*12dd0*/  VIADD R25, R22.reuse, 0xffffffff ;  /* 0xffffffff16197836 */ /* 0x040fe40000000000 */
[C---:B------:R-:W-:Y:S02]  /*12de0*/  VIADD R83, R67.reuse, 0x8 ;  /* 0x0000000843537836 */ /* 0x040fe40000000000 */
[----:B------:R-:W-:Y:S01]  /*12df0*/  VIADD R88, R67, 0x10 ;  /* 0x0000001043587836 */ /* 0x000fe20000000000 */
[----:B------:R-:W-:Y:S01]  /*12e00*/  LOP3.LUT R86, R22, R25, RZ, 0xc, !PT ;  /* 0x0000001916567212 */ /* 0x000fe200078e0cff */
[----:B------:R-:W-:-:S02]  /*12e10*/  IMAD.MOV.U32 R25, RZ, RZ, 0x1 ;  /* 0x00000001ff197424 */ /* 0x000fc400078e00ff */
[----:B------:R-:W-:-:S03]  /*12e20*/  IMAD.MOV.U32 R22, RZ, RZ, -0x1 ;  /* 0xffffffffff167424 */ /* 0x000fc600078e00ff */
[----:B------:R-:W0:Y:S02]  /*12e30*/  POPC R86, R86 ;  /* 0x0000005600567309 */ /* 0x000e240000000000 */
[----:B0-----:R-:W-:-:S07]  /*12e40*/  IMAD.MOV.U32 R24, RZ, RZ, R86 ;  /* 0x000000ffff187224 */ /* 0x001fce00078e0056 */
[----:B------:R-:W-:Y:S05]  /*12e50*/  WARPSYNC.COLLECTIVE R22, `(.L_x_1143) ;  /* 0x0000000016087348 */ /* 0x000fea0003c00000 */
[----:B------:R0:W1:Y:S02]  /*12e60*/  SHFL.DOWN P2, R26, R21, R25, R24 ;  /* 0x08000019151a7389 */ /* 0x0000640000040018 */
[----:B01----:R-:W-:Y:S05]  /*12e70*/  ENDCOLLECTIVE ;  /* 0x000000000000791b */ /* 0x003fea0003800000 */
.L_x_1143:
        /* <DEDUP_REMOVED lines=8> */
.L_x_1144:
        /* <DEDUP_REMOVED lines=8> */
.L_x_1145:
        /* <DEDUP_REMOVED lines=8> */
.L_x_1146:
        /* <DEDUP_REMOVED lines=8> */
.L_x_1147:
[----:B------:R-:W-:Y:S05]  /*13080*/  WARPSYNC.COLLECTIVE R22, `(.L_x_1148) ;  /* 0x0000000016087348 */ /* 0x000fea0003c00000 */
[----:B------:R-:W-:Y:S01]  /*13090*/  VOTE.ALL P0, P0 ;  /* 0x0000000000ff7806 */ /* 0x000fe20000000000 */
[----:B------:R-:W-:-:S12]  /*130a0*/  ENDCOLLECTIVE ;  /* 0x000000000000791b */ /* 0x000fd80003800000 */
.L_x_1148:
[----:B------:R-:W-:-:S04]  /*130b0*/  ISETP.GT.AND P2, PT, R88, R86, PT ;  /* 0x000000565800720c */ /* 0x000fc80003f44270 */
[----:B------:R-:W-:-:S05]  /*130c0*/  SEL R26, R26, RZ, !P2 ;  /* 0x000000ff1a1a7207 */ /* 0x000fca0005000000 */
[----:B------:R-:W-:Y:S02]  /*130d0*/  IMAD.IADD R86, R27, 0x1, R26 ;  /* 0x000000011b567824 */ /* 0x000fe400078e021a */
[----:B------:R-:W0:Y:S02]  /*130e0*/  LDC.64 R26, c[0x0][0x3a0] ;  /* 0x0000e800ff1a7b82 */ /* 0x000e240000000a00 */
[----:B0-----:R-:W-:-:S05]  /*130f0*/  IADD3 R92, P2, PT, R26, 0x100, RZ ;  /* 0x000001001a5c7810 */ /* 0x001fca0007f5e0ff */
[----:B------:R-:W-:Y:S01]  /*13100*/  IMAD.X R93, RZ, RZ, R27, P2 ;  /* 0x000000ffff5d7224 */ /* 0x000fe200010e061b */
[----:B------:R-:W-:Y:S07]  /*13110*/  BRA `(.L_x_1149) ;  /* 0xffffff2000d07947 */ /* 0x000fee000383ffff */
.L_x_715:
[----:B------:R-:W-:Y:S01]  /*13120*/  BSSY B0, `(.L_x_1150) ;  /* 0x0000006000007945 */ /* 0x000fe20003800000 */
[----:B------:R-:W-:Y:S01]  /*13130*/  PLOP3.LUT P0, PT, P0, PT, PT, 0x8, 0x80 ;  /* 0x000000000080781c */ /* 0x000fe2000070e170 */
[----:B------:R-:W-:-:S12]  /*13140*/  IMAD.MOV.U32 R22, RZ, RZ, -0x1 ;  /* 0xffffffffff167424 */ /* 0x000fd800078e00ff */
[----:B------:R-:W-:Y:S05]  /*13150*/  WARPSYNC.COLLECTIVE R22, `(.L_x_1151) ;  /* 0x0000000016087348 */ /* 0x000fea0003c00000 */
[----:B------:R-:W-:Y:S01]  /*13160*/  VOTE.ANY P0, P0 ;  /* 0x0000000000ff7806 */ /* 0x000fe20000000100 */
[----:B------:R-:W-:-:S12]  /*13170*/  ENDCOLLECTIVE ;  /* 0x000000000000791b */ /* 0x000fd80003800000 */
.L_x_1151:
[----:B------:R-:W-:Y:S05]  /*13180*/  BSYNC B0 ;  /* 0x0000000000007941 */ /* 0x000fea0003800000 */
.L_x_1150:
[----:B------:R-:W-:Y:S05]  /*13190*/  BRA `(.L_x_1152) ;  /* 0xffffff2000d87947 */ /* 0x000fea000383ffff */
.L_x_717:
[----:B------:R-:W-:Y:S01]  /*131a0*/  BSSY B0, `(.L_x_1153) ;  /* 0x0000006000007945 */ /* 0x000fe20003800000 */
[----:B------:R-:W-:Y:S01]  /*131b0*/  PLOP3.LUT P0, PT, P0, PT, PT, 0x8, 0x80 ;  /* 0x000000000080781c */ /* 0x000fe2000070e170 */
[----:B------:R-:W-:-:S12]  /*131c0*/  IMAD.MOV.U32 R22, RZ, RZ, -0x1 ;  /* 0xffffffffff167424 */ /* 0x000fd800078e00ff */
[----:B------:R-:W-:Y:S05]  /*131d0*/  WARPSYNC.COLLECTIVE R22, `(.L_x_1154) ;  /* 0x0000000016087348 */ /* 0x000fea0003c00000 */
[----:B------:R-:W-:Y:S01]  /*131e0*/  VOTE.ANY P0, P0 ;  /* 0x0000000000ff7806 */ /* 0x000fe20000000100 */
[----:B------:R-:W-:-:S12]  /*131f0*/  ENDCOLLECTIVE ;  /* 0x000000000000791b */ /* 0x000fd80003800000 */
.L_x_1154:
[----:B------:R-:W-:Y:S05]  /*13200*/  BSYNC B0 ;  /* 0x0000000000007941 */ /* 0x000fea0003800000 */
.L_x_1153:
[----:B------:R-:W-:Y:S05]  /*13210*/  BRA `(.L_x_1155) ;  /* 0xffffff24002c7947 */ /* 0x000fea000383ffff */
.L_x_719:
[----:B------:R-:W-:Y:S01]  /*13220*/  BSSY B0, `(.L_x_1156) ;  /* 0x0000006000007945 */ /* 0x000fe20003800000 */
[----:B------:R-:W-:Y:S01]  /*13230*/  PLOP3.LUT P2, PT, P0, PT, PT, 0x8, 0x80 ;  /* 0x000000000080781c */ /* 0x000fe2000074e170 */
[----:B------:R-:W-:-:S12]  /*13240*/  IMAD.MOV.U32 R22, RZ, RZ, -0x1 ;  /* 0xffffffffff167424 */ /* 0x000fd800078e00ff */
[----:B------:R-:W-:Y:S05]  /*13250*/  WARPSYNC.COLLECTIVE R22, `(.L_x_1157) ;  /* 0x0000000016087348 */ /* 0x000fea0003c00000 */
[----:B------:R-:W-:Y:S01]  /*13260*/  VOTE.ANY R22, PT, P2 ;  /* 0x0000000000167806 */ /* 0x000fe200010e0100 */
[----:B------:R-:W-:Y:S06]  /*13270*/  ENDCOLLECTIVE ;  /* 0x000000000000791b */ /* 0x000fec0003800000 */
.L_x_1157:
[----:B------:R-:W-:Y:S05]  /*13280*/  BSYNC B0 ;  /* 0x0000000000007941 */ /* 0x000fea0003800000 */
.L_x_1156:
[----:B------:R-:W-:Y:S01]  /*13290*/  LOP3.LUT R22, R22, 0x80000000, R82, 0xec, !PT ;  /* 0x8000000016167812 */ /* 0x000fe200078eec52 */
[----:B------:R-:W-:-:S04]  /*132a0*/  VIADD R81, R81, 0xffffffe0 ;  /* 0xffffffe051517836 */ /* 0x000fc80000000000 */
[----:B------:R-:W-:-:S05]  /*132b0*/  VIADD R25, R22, 0xffffffff ;  /* 0xffffffff16197836 */ /* 0x000fca0000000000 */
[----:B------:R-:W-:Y:S01]  /*132c0*/  LOP3.LUT R25, R22, R25, RZ, 0xc, !PT ;  /* 0x0000001916197212 */ /* 0x000fe200078e0cff */
[----:B------:R-:W-:-:S03]  /*132d0*/  IMAD.MOV.U32 R22, RZ, RZ, -0x1 ;  /* 0xffffffffff167424 */ /* 0x000fc600078e00ff */
[----:B------:R0:W1:Y:S02]  /*132e0*/  POPC R24, R25 ;  /* 0x0000001900187309 */ /* 0x0000640000000000 */
[----:B0-----:R-:W-:Y:S01]  /*132f0*/  IMAD.MOV.U32 R25, RZ, RZ, 0x1 ;  /* 0x00000001ff197424 */ /* 0x001fe200078e00ff */
[----:B-1----:R-:W-:-:S13]  /*13300*/  ISETP.GE.AND P0, PT, R67, R24, PT ;  /* 0x000000184300720c */ /* 0x002fda0003f06270 */
[----:B------:R-:W-:Y:S05]  /*13310*/  WARPSYNC.COLLECTIVE R22, `(.L_x_1158) ;  /* 0x0000000016087348 */ /* 0x000fea0003c00000 */
[----:B------:R0:W1:Y:S02]  /*13320*/  SHFL.DOWN P2, R26, R21, R25, R24 ;  /* 0x08000019151a7389 */ /* 0x0000640000040018 */
[----:B01----:R-:W-:Y:S05]  /*13330*/  ENDCOLLECTIVE ;  /* 0x000000000000791b */ /* 0x003fea0003800000 */
.L_x_1158:
        /* <DEDUP_REMOVED lines=8> */
.L_x_1159:
        /* <DEDUP_REMOVED lines=8> */
.L_x_1160:
[----:B------:R-:W-:Y:S01]  /*13440*/  IMAD.MOV.U32 R25, RZ, RZ, 0x8 ;  /* 0x00000008ff197424 */ /* 0x000fe200078e00ff */
[----:B------:R-:W-:Y:S02]  /*13450*/  SEL R26, R26, RZ, !P0 ;  /* 0x000000ff1a1a7207 */ /* 0x000fe40004000000 */
[----:B------:R-:W-:-:S03]  /*13460*/  ISETP.GT.AND P0, PT, R83, R24, PT ;  /* 0x000000185300720c */ /* 0x000fc60003f04270 */
[----:B------:R-:W-:-:S10]  /*13470*/  IMAD.IADD R21, R89, 0x1, R26 ;  /* 0x0000000159157824 */ /* 0x000fd400078e021a */
[----:B------:R-:W-:Y:S05]  /*13480*/  WARPSYNC.COLLECTIVE R22, `(.L_x_1161) ;  /* 0x0000000016087348 */ /* 0x000fea0003c00000 */
[----:B------:R0:W1:Y:S02]  /*13490*/  SHFL.DOWN P2, R26, R21, R25, R24 ;  /* 0x08000019151a7389 */ /* 0x0000640000040018 */
[----:B01----:R-:W-:Y:S05]  /*134a0*/  ENDCOLLECTIVE ;  /* 0x000000000000791b */ /* 0x003fea0003800000 */
.L_x_1161:
        /* <DEDUP_REMOVED lines=8> */
.L_x_1162:
[----:B------:R-:W-:Y:S02]  /*13530*/  SEL R26, R26, RZ, !P0 ;  /* 0x000000ff1a1a7207 */ /* 0x000fe40004000000 */
[----:B------:R-:W-:Y:S02]  /*13540*/  ISETP.NE.AND P0, PT, R20, 0x65, PT ;  /* 0x000000651400780c */ /* 0x000fe40003f05270 */
[----:B------:R-:W-:-:S11]  /*13550*/  IADD3 R86, PT, PT, R89, R26, R86 ;  /* 0x0000001a59567210 */ /* 0x000fd60007ffe056 */
[----:B------:R-:W-:Y:S05]  /*13560*/  WARPSYNC.COLLECTIVE R22, `(.L_x_1163) ;  /* 0x0000000016087348 */ /* 0x000fea0003c00000 */
[----:B------:R-:W-:Y:S01]  /*13570*/  VOTE.ALL P0, P0 ;  /* 0x0000000000ff7806 */ /* 0x000fe20000000000 */
[----:B------:R-:W-:-:S12]  /*13580*/  ENDCOLLECTIVE ;  /* 0x000000000000791b */ /* 0x000fd80003800000 */
.L_x_1163:
[----:B------:R-:W-:Y:S05]  /*13590*/  BRA `(.L_x_1164) ;  /* 0xffffff2000cc7947 */ /* 0x000fea000383ffff */
.L_x_987:
[----:B------:R-:W-:Y:S01]  /*135a0*/  BSSY B1, `(.L_x_1165) ;  /* 0x0000006000017945 */ /* 0x000fe20003800000 */
[----:B------:R-:W-:Y:S01]  /*135b0*/  PLOP3.LUT P0, PT, P0, PT, PT, 0x8, 0x80 ;  /* 0x000000000080781c */ /* 0x000fe2000070e170 */
[----:B------:R-:W-:-:S12]  /*135c0*/  IMAD.MOV.U32 R22, RZ, RZ, -0x1 ;  /* 0xffffffffff167424 */ /* 0x000fd800078e00ff */
[----:B------:R-:W-:Y:S05]  /*135d0*/  WARPSYNC.COLLECTIVE R22, `(.L_x_1166) ;  /* 0x0000000016087348 */ /* 0x000fea0003c00000 */
[----:B------:R-:W-:Y:S01]  /*135e0*/  VOTE.ANY P0, P0 ;  /* 0x0000000000ff7806 */ /* 0x000fe20000000100 */
[----:B------:R-:W-:-:S12]  /*135f0*/  ENDCOLLECTIVE ;  /* 0x000000000000791b */ /* 0x000fd80003800000 */
.L_x_1166:
[----:B------:R-:W-:Y:S05]  /*13600*/  BSYNC B1 ;  /* 0x0000000000017941 */ /* 0x000fea0003800000 */
.L_x_1165:
[----:B------:R-:W-:Y:S05]  /*13610*/  BRA `(.L_x_1167) ;  /* 0xffffffb000dc7947 */ /* 0x000fea000383ffff */
.L_x_989:
[----:B------:R-:W-:Y:S01]  /*13620*/  BSSY B1, `(.L_x_1168) ;  /* 0x0000006000017945 */ /* 0x000fe20003800000 */
[----:B------:R-:W-:Y:S01]  /*13630*/  PLOP3.LUT P0, PT, P0, PT, PT, 0x8, 0x80 ;  /* 0x000000000080781c */ /* 0x000fe2000070e170 */
[----:B------:R-:W-:-:S12]  /*13640*/  IMAD.MOV.U32 R22, RZ, RZ, -0x1 ;  /* 0xffffffffff167424 */ /* 0x000fd800078e00ff */
[----:B------:R-:W-:Y:S05]  /*13650*/  WARPSYNC.COLLECTIVE R22, `(.L_x_1169) ;  /* 0x0000000016087348 */ /* 0x000fea0003c00000 */
[----:B------:R-:W-:Y:S01]  /*13660*/  VOTE.ANY P0, P0 ;  /* 0x0000000000ff7806 */ /* 0x000fe20000000100 */
[----:B------:R-:W-:-:S12]  /*13670*/  ENDCOLLECTIVE ;  /* 0x000000000000791b */ /* 0x000fd80003800000 */
.L_x_1169:
[----:B------:R-:W-:Y:S05]  /*13680*/  BSYNC B1 ;  /* 0x0000000000017941 */ /* 0x000fea0003800000 */
.L_x_1168:
[----:B------:R-:W-:Y:S05]  /*13690*/  BRA `(.L_x_1170) ;  /* 0xffffffb400307947 */ /* 0x000fea000383ffff */
.L_x_991:
        /* <DEDUP_REMOVED lines=8> */
.L_x_1172:
[----:B------:R-:W-:Y:S05]  /*13720*/  BSYNC B1 ;  /* 0x0000000000017941 */ /* 0x000fea0003800000 */
.L_x_1171:
        /* <DEDUP_REMOVED lines=12> */
.L_x_1173:
        /* <DEDUP_REMOVED lines=8> */
.L_x_1174:
        /* <DEDUP_REMOVED lines=9> */
.L_x_1175:
        /* <DEDUP_REMOVED lines=9> */
.L_x_1176:
        /* <DEDUP_REMOVED lines=8> */
.L_x_1177:
[----:B------:R-:W-:Y:S05]  /*13a10*/  WARPSYNC.COLLECTIVE R22, `(.L_x_1178) ;  /* 0x0000000016087348 */ /* 0x000fea0003c00000 */
[----:B------:R-:W-:Y:S01]  /*13a20*/  VOTE.ALL P0, P0 ;  /* 0x0000000000ff7806 */ /* 0x000fe20000000000 */
[----:B------:R-:W-:-:S12]  /*13a30*/  ENDCOLLECTIVE ;  /* 0x000000000000791b */ /* 0x000fd80003800000 */
.L_x_1178:
[----:B------:R-:W0:Y:S01]  /*13a40*/  LDC.64 R20, c[0x0][0x3a0] ;  /* 0x0000e800ff147b82 */ /* 0x000e220000000a00 */
[----:B------:R-:W-:-:S04]  /*13a50*/  ISETP.GT.AND P2, PT, R87, R92, PT ;  /* 0x0000005c5700720c */ /* 0x000fc80003f44270 */
[----:B------:R-:W-:-:S05]  /*13a60*/  SEL R26, R26, RZ, !P2 ;  /* 0x000000ff1a1a7207 */ /* 0x000fca0005000000 */
[----:B------:R-:W-:Y:S01]  /*13a70*/  IMAD.IADD R86, R93, 0x1, R26 ;  /* 0x000000015d567824 */ /* 0x000fe200078e021a */
[----:B0-----:R-:W-:-:S05]  /*13a80*/  IADD3 R88, P2, PT, R20, 0x100, RZ ;  /* 0x0000010014587810 */ /* 0x001fca0007f5e0ff */
[----:B------:R-:W-:Y:S01]  /*13a90*/  IMAD.X R89, RZ, RZ, R21, P2 ;  /* 0x000000ffff597224 */ /* 0x000fe200010e0615 */
[----:B------:R-:W-:Y:S07]  /*13aa0*/  BRA `(.L_x_1179) ;  /* 0xffffffb000c87947 */ /* 0x000fee000383ffff */
.L_x_993:
[----:B------:R-:W-:Y:S01]  /*13ab0*/  BSSY B1, `(.L_x_1180) ;  /* 0x0000006000017945 */ /* 0x000fe20003800000 */
[----:B------:R-:W-:Y:S01]  /*13ac0*/  PLOP3.LUT P0, PT, P0, PT, PT, 0x8, 0x80 ;  /* 0x000000000080781c */ /* 0x000fe2000070e170 */
[----:B------:R-:W-:-:S12]  /*13ad0*/  IMAD.MOV.U32 R22, RZ, RZ, -0x1 ;  /* 0xffffffffff167424 */ /* 0x000fd800078e00ff */
[----:B------:R-:W-:Y:S05]  /*13ae0*/  WARPSYNC.COLLECTIVE R22, `(.L_x_1181) ;  /* 0x0000000016087348 */ /* 0x000fea0003c00000 */
[----:B------:R-:W-:Y:S01]  /*13af0*/  VOTE.ANY P0, P0 ;  /* 0x0000000000ff7806 */ /* 0x000fe20000000100 */
[----:B------:R-:W-:-:S12]  /*13b00*/  ENDCOLLECTIVE ;  /* 0x000000000000791b */ /* 0x000fd80003800000 */
.L_x_1181:
[----:B------:R-:W-:Y:S05]  /*13b10*/  BSYNC B1 ;  /* 0x0000000000017941 */ /* 0x000fea0003800000 */
.L_x_1180:
[----:B------:R-:W-:Y:S05]  /*13b20*/  BRA `(.L_x_1182) ;  /* 0xffffffb000d07947 */ /* 0x000fea000383ffff */
.L_x_995:
[----:B------:R-:W-:Y:S01]  /*13b30*/  BSSY B1, `(.L_x_1183) ;  /* 0x0000006000017945 */ /* 0x000fe20003800000 */
[----:B------:R-:W-:Y:S01]  /*13b40*/  PLOP3.LUT P0, PT, P0, PT, PT, 0x8, 0x80 ;  /* 0x000000000080781c */ /* 0x000fe2000070e170 */
[----:B------:R-:W-:-:S12]  /*13b50*/  IMAD.MOV.U32 R22, RZ, RZ, -0x1 ;  /* 0xffffffffff167424 */ /* 0x000fd800078e00ff */
[----:B------:R-:W-:Y:S05]  /*13b60*/  WARPSYNC.COLLECTIVE R22, `(.L_x_1184) ;  /* 0x0000000016087348 */ /* 0x000fea0003c00000 */
[----:B------:R-:W-:Y:S01]  /*13b70*/  VOTE.ANY P0, P0 ;  /* 0x0000000000ff7806 */ /* 0x000fe20000000100 */
[----:B------:R-:W-:-:S12]  /*13b80*/  ENDCOLLECTIVE ;  /* 0x000000000000791b */ /* 0x000fd80003800000 */
.L_x_1184:
[----:B------:R-:W-:Y:S05]  /*13b90*/  BSYNC B1 ;  /* 0x0000000000017941 */ /* 0x000fea0003800000 */
.L_x_1183:
[----:B------:R-:W-:Y:S05]  /*13ba0*/  BRA `(.L_x_1185) ;  /* 0xffffffb400247947 */ /* 0x000fea000383ffff */
.L_x_997:
[----:B------:R-:W-:Y:S01]  /*13bb0*/  BSSY B1, `(.L_x_1186) ;  /* 0x0000006000017945 */ /* 0x000fe20003800000 */
[----:B------:R-:W-:Y:S01]  /*13bc0*/  PLOP3.LUT P2, PT, P0, PT, PT, 0x8, 0x80 ;  /* 0x000000000080781c */ /* 0x000fe2000074e170 */
[----:B------:R-:W-:-:S12]  /*13bd0*/  IMAD.MOV.U32 R22, RZ, RZ, -0x1 ;  /* 0xffffffffff167424 */ /* 0x000fd800078e00ff */
[----:B------:R-:W-:Y:S05]  /*13be0*/  WARPSYNC.COLLECTIVE R22, `(.L_x_1187) ;  /* 0x0000000016087348 */ /* 0x000fea0003c00000 */
[----:B------:R-:W-:Y:S01]  /*13bf0*/  VOTE.ANY R22, PT, P2 ;  /* 0x0000000000167806 */ /* 0x000fe200010e0100 */
[----:B------:R-:W-:Y:S06]  /*13c00*/  ENDCOLLECTIVE ;  /* 0x000000000000791b */ /* 0x000fec0003800000 */
.L_x_1187:
[----:B------:R-:W-:Y:S05]  /*13c10*/  BSYNC B1 ;  /* 0x0000000000017941 */ /* 0x000fea0003800000 */
.L_x_1186:
        /* <DEDUP_REMOVED lines=11> */
.L_x_1188:
        /* <DEDUP_REMOVED lines=8> */
.L_x_1189:
        /* <DEDUP_REMOVED lines=8> */
.L_x_1190:
[----:B------:R-:W-:Y:S01]  /*13dd0*/  IMAD.MOV.U32 R25, RZ, RZ, 0x8 ;  /* 0x00000008ff197424 */ /* 0x000fe200078e00ff */
[----:B------:R-:W-:Y:S02]  /*13de0*/  SEL R26, R26, RZ, !P0 ;  /* 0x000000ff1a1a7207 */ /* 0x000fe40004000000 */
[----:B------:R-:W-:-:S03]  /*13df0*/  ISETP.GT.AND P0, PT, R31, R24, PT ;  /* 0x000000181f00720c */ /* 0x000fc60003f04270 */
[----:B------:R-:W-:-:S10]  /*13e00*/  IMAD.IADD R21, R93, 0x1, R26 ;  /* 0x000000015d157824 */ /* 0x000fd400078e021a */
[----:B------:R-:W-:Y:S05]  /*13e10*/  WARPSYNC.COLLECTIVE R22, `(.L_x_1191) ;  /* 0x0000000016087348 */ /* 0x000fea0003c00000 */
[----:B------:R0:W1:Y:S02]  /*13e20*/  SHFL.DOWN P2, R26, R21, R25, R24 ;  /* 0x08000019151a7389 */ /* 0x0000640000040018 */
[----:B01----:R-:W-:Y:S05]  /*13e30*/  ENDCOLLECTIVE ;  /* 0x000000000000791b */ /* 0x003fea0003800000 */
.L_x_1191:
        /* <DEDUP_REMOVED lines=8> */
.L_x_1192:
[----:B------:R-:W-:Y:S02]  /*13ec0*/  SEL R26, R26, RZ, !P0 ;  /* 0x000000ff1a1a7207 */ /* 0x000fe40004000000 */
[----:B------:R-:W-:Y:S02]  /*13ed0*/  ISETP.NE.AND P0, PT, R20, 0x65, PT ;  /* 0x000000651400780c */ /* 0x000fe40003f05270 */
[----:B------:R-:W-:-:S11]  /*13ee0*/  IADD3 R86, PT, PT, R93, R26, R86 ;  /* 0x0000001a5d567210 */ /* 0x000fd60007ffe056 */
[----:B------:R-:W-:Y:S05]  /*13ef0*/  WARPSYNC.COLLECTIVE R22, `(.L_x_1193) ;  /* 0x0000000016087348 */ /* 0x000fea0003c00000 */
[----:B------:R-:W-:Y:S01]  /*13f00*/  VOTE.ALL P0, P0 ;  /* 0x0000000000ff7806 */ /* 0x000fe20000000000 */
[----:B------:R-:W-:-:S12]  /*13f10*/  ENDCOLLECTIVE ;  /* 0x000000000000791b */ /* 0x000fd80003800000 */
.L_x_1193:
[----:B------:R-:W-:Y:S05]  /*13f20*/  BRA `(.L_x_1194) ;  /* 0xffffffb000c47947 */ /* 0x000fea000383ffff */
.L_x_1195:
        /* <DEDUP_REMOVED lines=13> */
.L_x_1307:


//--------------------- .text._ZN3cub18CUB_300001_SM_10006detail6select23DeviceSelectSweepKernelINS2_10policy_hubIiNS0_8NullTypeEiLb0ELNS0_10SelectImplE2EE10Policy1000EPiPS5_N6thrust24THRUST_300001_SM_1000_NS6detail15normal_iteratorINSC_10device_ptrIiEEEES9_NS0_13ScanTileStateIiLb1EEE7is_evenS5_iNS2_19streaming_context_tIiLb0EEELS6_2EEEvT0_T1_T2_T3_T4_T5_T6_T7_iT8_NS1_7vsmem_tE --------------------------
	.section	.text._ZN3cub18CUB_300001_SM_10006detail6select23DeviceSelectSweepKernelINS2_10policy_hubIiNS0_8NullTypeEiLb0ELNS0_10SelectImplE2EE10Policy1000EPiPS5_N6thrust24THRUST_300001_SM_1000_NS6detail15normal_iteratorINSC_10device_ptrIiEEEES9_NS0_13ScanTileStateIiLb1EEE7is_evenS5_iNS2_19streaming_context_tIiLb0EEELS6_2EEEvT0_T1_T2_T3_T4_T5_T6_T7_iT8_NS1_7vsmem_tE,"ax",@progbits
	.align	128
        .global         _ZN3cub18CUB_300001_SM_10006detail6select23DeviceSelectSweepKernelINS2_10policy_hubIiNS0_8NullTypeEiLb0ELNS0_10SelectImplE2EE10Policy1000EPiPS5_N6thrust24THRUST_300001_SM_1000_NS6detail15normal_iteratorINSC_10device_ptrIiEEEES9_NS0_13ScanTileStateIiLb1EEE7is_evenS5_iNS2_19streaming_context_tIiLb0EEELS6_2EEEvT0_T1_T2_T3_T4_T5_T6_T7_iT8_NS1_7vsmem_tE
        .type           _ZN3cub18CUB_300001_SM_10006detail6select23DeviceSelectSweepKernelINS2_10policy_hubIiNS0_8NullTypeEiLb0ELNS0_10SelectImplE2EE10Policy1000EPiPS5_N6thrust24THRUST_300001_SM_1000_NS6detail15normal_iteratorINSC_10device_ptrIiEEEES9_NS0_13ScanTileStateIiLb1EEE7is_evenS5_iNS2_19streaming_context_tIiLb0EEELS6_2EEEvT0_T1_T2_T3_T4_T5_T6_T7_iT8_NS1_7vsmem_tE,@function
        .size           _ZN3cub18CUB_300001_SM_10006detail6select23DeviceSelectSweepKernelINS2_10policy_hubIiNS0_8NullTypeEiLb0ELNS0_10SelectImplE2EE10Policy1000EPiPS5_N6thrust24THRUST_300001_SM_1000_NS6detail15normal_iteratorINSC_10device_ptrIiEEEES9_NS0_13ScanTileStateIiLb1EEE7is_evenS5_iNS2_19streaming_context_tIiLb0EEELS6_2EEEvT0_T1_T2_T3_T4_T5_T6_T7_iT8_NS1_7vsmem_tE,(.L_x_1308 - _ZN3cub18CUB_300001_SM_10006detail6select23DeviceSelectSweepKernelINS2_10policy_hubIiNS0_8NullTypeEiLb0ELNS0_10SelectImplE2EE10Policy1000EPiPS5_N6thrust24THRUST_300001_SM_1000_NS6detail15normal_iteratorINSC_10device_ptrIiEEEES9_NS0_13ScanTileStateIiLb1EEE7is_evenS5_iNS2_19streaming_context_tIiLb0EEELS6_2EEEvT0_T1_T2_T3_T4_T5_T6_T7_iT8_NS1_7vsmem_tE)
        .other          _ZN3cub18CUB_300001_SM_10006detail6select23DeviceSelectSweepKernelINS2_10policy_hubIiNS0_8NullTypeEiLb0ELNS0_10SelectImplE2EE10Policy1000EPiPS5_N6thrust24THRUST_300001_SM_1000_NS6detail15normal_iteratorINSC_10device_ptrIiEEEES9_NS0_13ScanTileStateIiLb1EEE7is_evenS5_iNS2_19streaming_context_tIiLb0EEELS6_2EEEvT0_T1_T2_T3_T4_T5_T6_T7_iT8_NS1_7vsmem_tE,@"STO_CUDA_ENTRY STV_DEFAULT"
_ZN3cub18CUB_300001_SM_10006detail6select23DeviceSelectSweepKernelINS2_10policy_hubIiNS0_8NullTypeEiLb0ELNS0_10SelectImplE2EE10Policy1000EPiPS5_N6thrust24THRUST_300001_SM_1000_NS6detail15normal_iteratorINSC_10device_ptrIiEEEES9_NS0_13ScanTileStateIiLb1EEE7is_evenS5_iNS2_19streaming_context_tIiLb0EEELS6_2EEEvT0_T1_T2_T3_T4_T5_T6_T7_iT8_NS1_7vsmem_tE:
.text._ZN3cub18CUB_300001_SM_10006detail6select23DeviceSelectSweepKernelINS2_10policy_hubIiNS0_8NullTypeEiLb0ELNS0_10SelectImplE2EE10Policy1000EPiPS5_N6thrust24THRUST_300001_SM_1000_NS6detail15normal_iteratorINSC_10device_ptrIiEEEES9_NS0_13ScanTileStateIiLb1EEE7is_evenS5_iNS2_19streaming_context_tIiLb0EEELS6_2EEEvT0_T1_T2_T3_T4_T5_T6_T7_iT8_NS1_7vsmem_tE:
        /* <DEDUP_REMOVED lines=14> */
[----:B------:R-:W1:Y:S08]  /*00e0*/  LDC R6, c[0x0][0x374] ;  /* 0x0000dd00ff067b82 */ /* 0x000e700000000800 */
[----:B------:R-:W2:Y:S01]  /*00f0*/  LDC.64 R4, c[0x0][0x380] ;  /* 0x0000e000ff047b82 */ /* 0x000ea20000000a00 */
[----:B-1----:R-:W-:Y:S01]  /*0100*/  IMAD R35, R6, UR6, R35 ;  /* 0x0000000606237c24 */ /* 0x002fe2000f8e0223 */
[----:B0-----:R-:W-:-:S02]  /*0110*/  LOP3.LUT R2, R0, 0x1f, RZ, 0xc0, !PT ;  /* 0x0000001f00027812 */ /* 0x001fc400078ec0ff */
[----:B------:R-:W-:-:S05]  /*0120*/  LOP3.LUT R3, R0, 0x3e0, RZ, 0xc0, !PT ;  /* 0x000003e000037812 */ /* 0x000fca00078ec0ff */
[----:B------:R-:W-:-:S04]  /*0130*/  IMAD R2, R3, 0x13, R2 ;  /* 0x0000001303027824 */ /* 0x000fc800078e0202 */
[----:B------:R-:W-:-:S04]  /*0140*/  IMAD R35, R35, 0x2d20, R2 ;  /* 0x00002d2023237824 */ /* 0x000fc800078e0202 */
[----:B--2---:R-:W-:-:S05]  /*0150*/  IMAD.WIDE.U32 R4, R35, 0x4, R4 ;  /* 0x0000000423047825 */ /* 0x004fca00078e0004 */
        /* <DEDUP_REMOVED lines=20> */
[----:B------:R-:W-:Y:S01]  /*02a0*/  SHF.R.U32.HI R2, RZ, 0x5, R0 ;  /* 0x00000005ff027819 */ /* 0x000fe20000011600 */
[----:B------:R-:W-:Y:S01]  /*02b0*/  UMOV UR4, 0x400 ;  /* 0x0000040000047882 */ /* 0x000fe20000000000 */
[----:B------:R-:W0:Y:S01]  /*02c0*/  S2R R3, SR_LANEID ;  /* 0x0000000000037919 */ /* 0x000e220000000000 */
[C---:B------:R-:W-:Y:S01]  /*02d0*/  ISETP.GE.U32.AND P4, PT, R0.reuse, 0x20, PT ;  /* 0x000000200000780c */ /* 0x040fe20003f86070 */
[----:B------:R-:W-:Y:S01]  /*02e0*/  VIADD R56, R0, 0x260 ;  /* 0x0000026000387836 */ /* 0x000fe20000000000 */
[----:B------:R-:W-:Y:S01]  /*02f0*/  ISETP.NE.AND P3, PT, R2, 0x12, PT ;  /* 0x000000120200780c */ /* 0x000fe20003f65270 */
[----:B------:R-:W-:-:S02]  /*0300*/  VIADD R54, R0, 0x720 ;  /* 0x0000072000367836 */ /* 0x000fc40000000000 */
[C---:B------:R-:W-:Y:S02]  /*0310*/  VIADD R50, R0.reuse, 0xe40 ;  /* 0x00000e4000327836 */ /* 0x040fe40000000000 */
[C---:B------:R-:W-:Y:S02]  /*0320*/  VIADD R62, R0.reuse, 0x1300 ;  /* 0x00001300003e7836 */ /* 0x040fe40000000000 */
[C---:B------:R-:W-:Y:S02]  /*0330*/  VIADD R64, R0.reuse, 0x1560 ;  /* 0x0000156000407836 */ /* 0x040fe40000000000 */
[C---:B------:R-:W-:Y:S02]  /*0340*/  VIADD R66, R0.reuse, 0x1c80 ;  /* 0x00001c8000427836 */ /* 0x040fe40000000000 */
[C---:B------:R-:W-:Y:S02]  /*0350*/  VIADD R68, R0.reuse, 0x1ee0 ;  /* 0x00001ee000447836 */ /* 0x040fe40000000000 */
[----:B------:R-:W-:-:S02]  /*0360*/  VIADD R70, R0, 0x2140 ;  /* 0x0000214000467836 */ /* 0x000fc40000000000 */
[C---:B------:R-:W-:Y:S02]  /*0370*/  VIADD R72, R0.reuse, 0x23a0 ;  /* 0x000023a000487836 */ /* 0x040fe40000000000 */
[C---:B------:R-:W-:Y:S01]  /*0380*/  VIADD R74, R0.reuse, 0x2600 ;  /* 0x00002600004a7836 */ /* 0x040fe20000000000 */
[----:B-1----:R-:W-:Y:S01]  /*0390*/  ULEA UR4, UR5, UR4, 0x18 ;  /* 0x0000000405047291 */ /* 0x002fe2000f8ec0ff */
[C---:B------:R-:W-:Y:S01]  /*03a0*/  VIADD R76, R0.reuse, 0x2860 ;  /* 0x00002860004c7836 */ /* 0x040fe20000000000 */
[----:B------:R-:W1:Y:S01]  /*03b0*/  LDCU UR5, c[0x0][0x3ac] ;  /* 0x00007580ff0577ac */ /* 0x000e620008000800 */
[----:B------:R-:W-:Y:S02]  /*03c0*/  VIADD R78, R0, 0x2ac0 ;  /* 0x00002ac0004e7836 */ /* 0x000fe40000000000 */
[----:B0-----:R-:W-:Y:S01]  /*03d0*/  IMAD R20, R2, 0x260, R3 ;  /* 0x0000026002147824 */ /* 0x001fe200078e0203 */
[C---:B------:R-:W-:Y:S02]  /*03e0*/  ISETP.NE.AND P1, PT, R3.reuse, 0x1f, PT ;  /* 0x0000001f0300780c */ /* 0x040fe40003f25270 */
[----:B------:R-:W-:-:S02]  /*03f0*/  ISETP.NE.AND P2, PT, R3, RZ, PT ;  /* 0x000000ff0300720c */ /* 0x000fc40003f45270 */
[----:B------:R-:W-:Y:S02]  /*0400*/  LEA R29, R20, UR4, 0x2 ;  /* 0x00000004141d7c11 */ /* 0x000fe4000f8e10ff */
[----:B-1----:R-:W-:-:S03]  /*0410*/  IADD3 R57, PT, PT, -R0, UR5, RZ ;  /* 0x0000000500397c10 */ /* 0x002fc6000fffe1ff */
        /* <DEDUP_REMOVED lines=33> */
[----:B0-----:R-:W-:-:S02]  /*0630*/  LOP3.LUT R40, R20, 0x1, RZ, 0xc, !PT ;  /* 0x0000000114287812 */ /* 0x001fc400078e0cff */
[----:B------:R-:W-:Y:S01]  /*0640*/  LOP3.LUT R3, R20, 0x1, RZ, 0xc0, !PT ;  /* 0x0000000114037812 */ /* 0x000fe200078ec0ff */
[----:B------:R-:W0:Y:S01]  /*0650*/  LDS R32, [R4+0x2c] ;  /* 0x00002c0004207984 */ /* 0x000e220000000800 */
[----:B-1----:R-:W-:Y:S02]  /*0660*/  LOP3.LUT R5, R21, 0x1, RZ, 0xc, !PT ;  /* 0x0000000115057812 */ /* 0x002fe400078e0cff */
[----:B------:R-:W-:Y:S01]  /*0670*/  ISETP.NE.AND P5, PT, R3, RZ, PT ;  /* 0x000000ff0300720c */ /* 0x000fe20003fa5270 */
[----:B------:R-:W1:Y:S01]  /*0680*/  LDS R31, [R4+0x30] ;  /* 0x00003000041f7984 */ /* 0x000e620000000800 */
[----:B--2---:R-:W-:-:S03]  /*0690*/  LOP3.LUT R35, R23, 0x1, RZ, 0xc, !PT ;  /* 0x0000000117237812 */ /* 0x004fc600078e0cff */
[----:B------:R-:W2:Y:S01]  /*06a0*/  LDS R30, [R4+0x34] ;  /* 0x00003400041e7984 */ /* 0x000ea20000000800 */
[----:B---3--:R-:W-:Y:S02]  /*06b0*/  LOP3.LUT R36, R17, 0x1, RZ, 0xc, !PT ;  /* 0x0000000111247812 */ /* 0x008fe400078e0cff */
[----:B------:R-:W-:Y:S01]  /*06c0*/  IADD3 R5, PT, PT, R35, R5, R40 ;  /* 0x0000000523057210 */ /* 0x000fe20007ffe028 */
[----:B------:R-:W3:Y:S01]  /*06d0*/  LDS R29, [R4+0x38] ;  /* 0x00003800041d7984 */ /* 0x000ee20000000800 */
[----:B----4-:R-:W-:-:S03]  /*06e0*/  LOP3.LUT R7, R24, 0x1, RZ, 0xc, !PT ;  /* 0x0000000118077812 */ /* 0x010fc600078e0cff */
[----:B------:R-:W4:Y:S01]  /*06f0*/  LDS R28, [R4+0x3c] ;  /* 0x00003c00041c7984 */ /* 0x000f220000000800 */
[----:B------:R-:W-:Y:S02]  /*0700*/  IADD3 R7, PT, PT, R7, R36, R5 ;  /* 0x0000002407077210 */ /* 0x000fe40007ffe005 */
[----:B-----5:R-:W-:Y:S01]  /*0710*/  LOP3.LUT R5, R19, 0x1, RZ, 0xc, !PT ;  /* 0x0000000113057812 */ /* 0x020fe200078e0cff */
[----:B------:R-:W5:Y:S01]  /*0720*/  LDS R27, [R4+0x40] ;  /* 0x00004000041b7984 */ /* 0x000f620000000800 */
[----:B------:R-:W-:-:S03]  /*0730*/  LOP3.LUT R6, R22, 0x1, RZ, 0xc, !PT ;  /* 0x0000000116067812 */ /* 0x000fc600078e0cff */
[----:B------:R-:W5:Y:S01]  /*0740*/  LDS R26, [R4+0x44] ;  /* 0x00004400041a7984 */ /* 0x000f620000000800 */
[----:B------:R-:W-:Y:S02]  /*0750*/  IADD3 R5, PT, PT, R6, R5, R7 ;  /* 0x0000000506057210 */ /* 0x000fe40007ffe007 */
[----:B------:R-:W-:Y:S01]  /*0760*/  LOP3.LUT R38, R16, 0x1, RZ, 0xc, !PT ;  /* 0x0000000110267812 */ /* 0x000fe200078e0cff */
[----:B------:R1:W5:Y:S01]  /*0770*/  LDS R25, [R4+0x48] ;  /* 0x0000480004197984 */ /* 0x0003620000000800 */
[----:B------:R-:W-:Y:S02]  /*0780*/  LOP3.LUT R37, R18, 0x1, RZ, 0xc, !PT ;  /* 0x0000000112257812 */ /* 0x000fe400078e0cff */
[----:B------:R-:W-:Y:S02]  /*0790*/  LOP3.LUT R3, R16, 0x1, RZ, 0xc0, !PT ;  /* 0x0000000110037812 */ /* 0x000fe400078ec0ff */
[----:B------:R-:W-:Y:S02]  /*07a0*/  LOP3.LUT R39, R34, 0x1, RZ, 0xc, !PT ;  /* 0x0000000122277812 */ /* 0x000fe400078e0cff */
[----:B------:R-:W-:-:S02]  /*07b0*/  IADD3 R42, PT, PT, R37, R38, R5 ;  /* 0x00000026252a7210 */ /* 0x000fc40007ffe005 */
[----:B------:R-:W-:-:S03]  /*07c0*/  LOP3.LUT R6, R33, 0x1, RZ, 0xc, !PT ;  /* 0x0000000121067812 */ /* 0x000fc600078e0cff */
[----:B------:R-:W-:Y:S01]  /*07d0*/  IMAD.IADD R41, R39, 0x1, R42 ;  /* 0x0000000127297824 */ /* 0x000fe200078e022a */
[----:B0-----:R-:W-:Y:S02]  /*07e0*/  LOP3.LUT R5, R32, 0x1, RZ, 0xc, !PT ;  /* 0x0000000120057812 */ /* 0x001fe400078e0cff */
[----:B-1----:R-:W-:Y:S02]  /*07f0*/  LOP3.LUT R4, R31, 0x1, RZ, 0xc, !PT ;  /* 0x000000011f047812 */ /* 0x002fe400078e0cff */
[----:B------:R-:W-:Y:S02]  /*0800*/  IADD3 R6, PT, PT, R5, R6, R41 ;  /* 0x0000000605067210 */ /* 0x000fe40007ffe029 */
[----:B--2---:R-:W-:-:S04]  /*0810*/  LOP3.LUT R5, R30, 0x1, RZ, 0xc, !PT ;  /* 0x000000011e057812 */ /* 0x004fc800078e0cff */
[----:B------:R-:W-:Y:S02]  /*0820*/  IADD3 R6, PT, PT, R5, R4, R6 ;  /* 0x0000000405067210 */ /* 0x000fe40007ffe006 */
[----:B---3--:R-:W-:Y:S02]  /*0830*/  LOP3.LUT R4, R29, 0x1, RZ, 0xc, !PT ;  /* 0x000000011d047812 */ /* 0x008fe400078e0cff */
[----:B----4-:R-:W-:-:S04]  /*0840*/  LOP3.LUT R5, R28, 0x1, RZ, 0xc, !PT ;  /* 0x000000011c057812 */ /* 0x010fc800078e0cff */
[----:B------:R-:W-:Y:S02]  /*0850*/  IADD3 R7, PT, PT, R5, R4, R6 ;  /* 0x0000000405077210 */ /* 0x000fe40007ffe006 */
[----:B-----5:R-:W-:Y:S02]  /*0860*/  LOP3.LUT R4, R27, 0x1, RZ, 0xc, !PT ;  /* 0x000000011b047812 */ /* 0x020fe400078e0cff */
[----:B------:R-:W-:Y:S02]  /*0870*/  LOP3.LUT R5, R26, 0x1, RZ, 0xc, !PT ;  /* 0x000000011a057812 */ /* 0x000fe400078e0cff */
[----:B------:R-:W-:Y:S02]  /*0880*/  LOP3.LUT R6, R25, 0x1, RZ, 0xc, !PT ;  /* 0x0000000119067812 */ /* 0x000fe400078e0cff */
[----:B------:R-:W-:-:S05]  /*0890*/  IADD3 R5, PT, PT, R5, R4, R7 ;  /* 0x0000000405057210 */ /* 0x000fca0007ffe007 */
        /* <DEDUP_REMOVED lines=14> */
[----:B------:R0:W-:Y:S01]  /*0980*/  @!P1 STS [R45], R44 ;  /* 0x0000002c2d009388 */ /* 0x0001e20000000800 */
[----:B------:R-:W-:Y:S01]  /*0990*/  BAR.SYNC.DEFER_BLOCKING 0x0 ;  /* 0x0000000000007b1d */ /* 0x000fe20000010000 */
[----:B------:R-:W-:Y:S02]  /*09a0*/  ISETP.NE.AND P1, PT, R2, 0x11, PT ;  /* 0x000000110200780c */ /* 0x000fe40003f25270 */
[----:B0-----:R-:W-:-:S03]  /*09b0*/  LOP3.LUT R44, R26, 0x1, RZ, 0xc, !PT ;  /* 0x000000011a2c7812 */ /* 0x001fc600078e0cff */
        /* <DEDUP_REMOVED lines=31> */
[C---:B------:R-:W-:Y:S02]  /*0bb0*/  ISETP.NE.AND P0, PT, R2.reuse, 0xa, PT ;  /* 0x0000000a0200780c */ /* 0x040fe40003f05270 */
[----:B------:R-:W-:Y:S02]  /*0bc0*/  LOP3.LUT R4, R23, 0x1, RZ, 0xc0, !PT ;  /* 0x0000000117047812 */ /* 0x000fe400078ec0ff */
[----:B------:R-:W-:Y:S02]  /*0bd0*/  SEL R45, R5, R45, !P0 ;  /* 0x0000002d052d7207 */ /* 0x000fe40004000000 */
[----:B------:R-:W-:-:S04]  /*0be0*/  ISETP.NE.AND P0, PT, R2, 0xb, PT ;  /* 0x0000000b0200780c */ /* 0x000fc80003f05270 */
[----:B------:R-:W-:Y:S02]  /*0bf0*/  SEL R45, R6, R45, !P0 ;  /* 0x0000002d062d7207 */ /* 0x000fe40004000000 */
[C---:B------:R-:W-:Y:S01]  /*0c00*/  ISETP.NE.AND P0, PT, R2.reuse, 0xc, PT ;  /* 0x0000000c0200780c */ /* 0x040fe20003f05270 */
[----:B0-----:R-:W-:Y:S01]  /*0c10*/  IMAD.IADD R12, R7, 0x1, R12 ;  /* 0x00000001070c7824 */ /* 0x001fe200078e020c */
[----:B------:R-:W-:Y:S02]  /*0c20*/  LOP3.LUT R6, R25, 0x1, RZ, 0xc0, !PT ;  /* 0x0000000119067812 */ /* 0x000fe400078ec0ff */
[----:B------:R-:W-:Y:S01]  /*0c30*/  SEL R45, R7, R45, !P0 ;  /* 0x0000002d072d7207 */ /* 0x000fe20004000000 */
[----:B------:R-:W-:Y:S01]  /*0c40*/  IMAD.IADD R13, R13, 0x1, R12 ;  /* 0x000000010d0d7824 */ /* 0x000fe200078e020c */
[----:B------:R-:W-:-:S03]  /*0c50*/  ISETP.NE.AND P0, PT, R2, 0xd, PT ;  /* 0x0000000d0200780c */ /* 0x000fc60003f05270 */
[----:B------:R-:W-:Y:S01]  /*0c60*/  IMAD.IADD R14, R14, 0x1, R13 ;  /* 0x000000010e0e7824 */ /* 0x000fe200078e020d */
[----:B------:R-:W-:Y:S02]  /*0c70*/  SEL R45, R12, R45, !P0 ;  /* 0x0000002d0c2d7207 */ /* 0x000fe40004000000 */
[----:B------:R-:W-:Y:S01]  /*0c80*/  ISETP.NE.AND P0, PT, R2, 0xe, PT ;  /* 0x0000000e0200780c */ /* 0x000fe20003f05270 */
[----:B------:R-:W-:-:S03]  /*0c90*/  IMAD.IADD R15, R15, 0x1, R14 ;  /* 0x000000010f0f7824 */ /* 0x000fc600078e020e */
[----:B------:R-:W-:Y:S02]  /*0ca0*/  SEL R45, R13, R45, !P0 ;  /* 0x0000002d0d2d7207 */ /* 0x000fe40004000000 */
[----:B------:R-:W-:Y:S01]  /*0cb0*/  ISETP.NE.AND P0, PT, R2, 0xf, PT ;  /* 0x0000000f0200780c */ /* 0x000fe20003f05270 */
[----:B-1----:R-:W-:Y:S01]  /*0cc0*/  IMAD.IADD R8, R15, 0x1, R8 ;  /* 0x000000010f087824 */ /* 0x002fe200078e0208 */
[----:B------:R-:W-:Y:S02]  /*0cd0*/  LOP3.LUT R13, R21, 0x1, RZ, 0xc, !PT ;  /* 0x00000001150d7812 */ /* 0x000fe400078e0cff */
[----:B------:R-:W-:Y:S01]  /*0ce0*/  SEL R45, R14, R45, !P0 ;  /* 0x0000002d0e2d7207 */ /* 0x000fe20004000000 */
[----:B------:R-:W-:Y:S01]  /*0cf0*/  IMAD.IADD R9, R9, 0x1, R8 ;  /* 0x0000000109097824 */ /* 0x000fe200078e0208 */
[----:B------:R-:W-:Y:S02]  /*0d00*/  ISETP.NE.AND P0, PT, R2, 0x10, PT ;  /* 0x000000100200780c */ /* 0x000fe40003f05270 */
[----:B------:R-:W-:-:S02]  /*0d10*/  LOP3.LUT R2, R17, 0x1, RZ, 0xc0, !PT ;  /* 0x0000000111027812 */ /* 0x000fc400078ec0ff */
[----:B------:R-:W-:Y:S02]  /*0d20*/  SEL R45, R15, R45, !P0 ;  /* 0x0000002d0f2d7207 */ /* 0x000fe40004000000 */
[----:B------:R-:W-:Y:S02]  /*0d30*/  ISETP.NE.U32.AND P0, PT, R4, 0x1, PT ;  /* 0x000000010400780c */ /* 0x000fe40003f05070 */
[----:B------:R-:W-:Y:S02]  /*0d40*/  SEL R45, R8, R45, !P1 ;  /* 0x0000002d082d7207 */ /* 0x000fe40004800000 */
[----:B------:R-:W-:Y:S02]  /*0d50*/  ISETP.NE.AND P1, PT, R2, RZ, PT ;  /* 0x000000ff0200720c */ /* 0x000fe40003f25270 */
[----:B------:R-:W-:Y:S02]  /*0d60*/  SEL R45, R9, R45, !P3 ;  /* 0x0000002d092d7207 */ /* 0x000fe40005800000 */
[----:B------:R-:W-:-:S02]  /*0d70*/  SEL R2, R43, RZ, P2 ;  /* 0x000000ff2b027207 */ /* 0x000fc40001000000 */
[----:B------:R-:W-:Y:S02]  /*0d80*/  SEL R45, R45, RZ, P4 ;  /* 0x000000ff2d2d7207 */ /* 0x000fe40002000000 */
[----:B------:R-:W-:Y:S01]  /*0d90*/  ISETP.NE.U32.AND P2, PT, R3, 0x1, PT ;  /* 0x000000010300780c */ /* 0x000fe20003f45070 */
[----:B------:R-:W-:Y:S01]  /*0da0*/  IMAD.IADD R3, R10, 0x1, R9 ;  /* 0x000000010a037824 */ /* 0x000fe200078e0209 */
[----:B------:R-:W-:Y:S01]  /*0db0*/  LOP3.LUT R4, R18, 0x1, RZ, 0xc0, !PT ;  /* 0x0000000112047812 */ /* 0x000fe200078ec0ff */
[----:B------:R-:W-:Y:S01]  /*0dc0*/  IMAD.IADD R45, R45, 0x1, R2 ;  /* 0x000000012d2d7824 */ /* 0x000fe200078e0202 */
[----:B------:R-:W-:Y:S02]  /*0dd0*/  LOP3.LUT P4, RZ, R21, 0x1, RZ, 0xc0, !PT ;  /* 0x0000000115ff7812 */ /* 0x000fe4000788c0ff */
[----:B------:R-:W-:Y:S01]  /*0de0*/  IADD3 R9, PT, PT, -R3, 0x2d20, RZ ;  /* 0x00002d2003097810 */ /* 0x000fe20007ffe1ff */
[--C-:B------:R-:W-:Y:S01]  /*0df0*/  IMAD.IADD R7, R40, 0x1, R45.reuse ;  /* 0x0000000128077824 */ /* 0x100fe200078e022d */
[----:B------:R-:W-:Y:S01]  /*0e00*/  ISETP.NE.U32.AND P3, PT, R4, 0x1, PT ;  /* 0x000000010400780c */ /* 0x000fe20003f65070 */
[C---:B------:R-:W-:Y:S01]  /*0e10*/  IMAD R8, R0.reuse, 0x13, -R45 ;  /* 0x0000001300087824 */ /* 0x040fe200078e0a2d */
[----:B------:R-:W-:Y:S01]  /*0e20*/  ISETP.GE.AND P6, PT, R0, R9, PT ;  /* 0x000000090000720c */ /* 0x000fe20003fc6270 */
[C---:B------:R-:W-:Y:S01]  /*0e30*/  IMAD.IADD R5, R45.reuse, 0x1, R9 ;  /* 0x000000012d057824 */ /* 0x040fe200078e0209 */
[----:B------:R-:W-:Y:S01]  /*0e40*/  LOP3.LUT R4, R34, 0x1, RZ, 0xc0, !PT ;  /* 0x0000000122047812 */ /* 0x000fe200078ec0ff */
[----:B------:R-:W-:Y:S01]  /*0e50*/  IMAD R7, R0, 0x13, -R7 ;  /* 0x0000001300077824 */ /* 0x000fe200078e0a07 */
[----:B------:R-:W-:Y:S01]  /*0e60*/  LOP3.LUT R10, R22, 0x1, RZ, 0xc, !PT ;  /* 0x00000001160a7812 */ /* 0x000fe200078e0cff */
[----:B------:R-:W-:Y:S01]  /*0e70*/  IMAD.IADD R2, R40, 0x1, R5 ;  /* 0x0000000128027824 */ /* 0x000fe200078e0205 */
[----:B------:R-:W-:Y:S01]  /*0e80*/  IADD3 R40, PT, PT, R45, R13, R40 ;  /* 0x0000000d2d287210 */ /* 0x000fe20007ffe028 */
[----:B------:R-:W-:Y:S01]  /*0e90*/  VIADD R7, R7, 0x1 ;  /* 0x0000000107077836 */ /* 0x000fe20000000000 */
[----:B------:R-:W-:Y:S01]  /*0ea0*/  SEL R8, R5, R8, !P5 ;  /* 0x0000000805087207 */ /* 0x000fe20006800000 */
[----:B------:R-:W-:Y:S01]  /*0eb0*/  IMAD.IADD R13, R2, 0x1, R13 ;  /* 0x00000001020d7824 */ /* 0x000fe200078e020d */
[----:B------:R-:W-:Y:S01]  /*0ec0*/  ISETP.NE.AND P5, PT, R4, RZ, PT ;  /* 0x000000ff0400720c */ /* 0x000fe20003fa5270 */
[--C-:B------:R-:W-:Y:S01]  /*0ed0*/  IMAD.IADD R5, R35, 0x1, R40.reuse ;  /* 0x0000000123057824 */ /* 0x100fe200078e0228 */
[----:B------:R-:W-:Y:S01]  /*0ee0*/  SEL R11, R2, R7, !P4 ;  /* 0x00000007020b7207 */ /* 0x000fe20006000000 */
[----:B------:R-:W-:Y:S01]  /*0ef0*/  IMAD R2, R0, 0x13, -R40 ;  /* 0x0000001300027824 */ /* 0x000fe200078e0a28 */
[----:B------:R-:W-:Y:S01]  /*0f00*/  LOP3.LUT R4, RZ, R0, RZ, 0x33, !PT ;  /* 0x00000000ff047212 */ /* 0x000fe200078e33ff */
[----:B------:R-:W-:Y:S01]  /*0f10*/  IMAD.IADD R15, R36, 0x1, R5 ;  /* 0x00000001240f7824 */ /* 0x000fe200078e0205 */
[----:B------:R-:W-:Y:S01]  /*0f20*/  ISETP.NE.U32.AND P4, PT, R6, 0x1, PT ;  /* 0x000000010600780c */ /* 0x000fe20003f85070 */
[----:B------:R-:W-:Y:S01]  /*0f30*/  VIADD R2, R2, 0x2 ;  /* 0x0000000202027836 */ /* 0x000fe20000000000 */
[----:B------:R-:W-:Y:S01]  /*0f40*/  LOP3.LUT R6, R19, 0x1, RZ, 0xc, !PT ;  /* 0x0000000113067812 */ /* 0x000fe200078e0cff */
[----:B------:R-:W-:-:S02]  /*0f50*/  IMAD.IADD R7, R0, 0x1, -R9 ;  /* 0x0000000100077824 */ /* 0x000fc400078e0a09 */
[----:B------:R-:W-:Y:S01]  /*0f60*/  @!P6 VIADD R7, R4, UR5 ;  /* 0x000000050407ec36 */ /* 0x000fe20008000000 */
[----:B------:R-:W-:Y:S01]  /*0f70*/  SEL R12, R2, R13, !P0 ;  /* 0x0000000d020c7207 */ /* 0x000fe20004000000 */
[----:B------:R-:W-:Y:S01]  /*0f80*/  IMAD.IADD R13, R35, 0x1, R13 ;  /* 0x00000001230d7824 */ /* 0x000fe200078e020d */
[----:B------:R-:W-:Y:S01]  /*0f90*/  LOP3.LUT R4, R24, 0x1, RZ, 0xc, !PT ;  /* 0x0000000118047812 */ /* 0x000fe200078e0cff */
[----:B------:R-:W-:Y:S01]  /*0fa0*/  IMAD R2, R0, 0x13, -R15 ;  /* 0x0000001300027824 */ /* 0x000fe200078e0a0f */
[----:B------:R-:W-:Y:S01]  /*0fb0*/  LOP3.LUT P0, RZ, R24, 0x1, RZ, 0xc0, !PT ;  /* 0x0000000118ff7812 */ /* 0x000fe2000780c0ff */
[----:B------:R-:W-:Y:S01]  /*0fc0*/  IMAD.IADD R47, R42, 0x1, R45 ;  /* 0x000000012a2f7824 */ /* 0x000fe200078e022d */
[----:B------:R-:W-:Y:S01]  /*0fd0*/  ISETP.GE.AND P6, PT, R50, R9, PT ;  /* 0x000000093200720c */ /* 0x000fe20003fc6270 */
[----:B------:R-:W-:Y:S01]  /*0fe0*/  IMAD R5, R0, 0x13, -R5 ;  /* 0x0000001300057824 */ /* 0x000fe200078e0a05 */
[----:B------:R-:W-:Y:S01]  /*0ff0*/  LEA R12, R12, UR4, 0x2 ;  /* 0x000000040c0c7c11 */ /* 0x000fe2000f8e10ff */
[----:B------:R-:W-:-:S02]  /*1000*/  IMAD.IADD R45, R41, 0x1, R45 ;  /* 0x00000001292d7824 */ /* 0x000fc400078e022d */
[----:B------:R-:W-:Y:S02]  /*1010*/  IMAD.IADD R41, R15, 0x1, R4 ;  /* 0x000000010f297824 */ /* 0x000fe400078e0204 */
[----:B------:R-:W-:Y:S02]  /*1020*/  IMAD.IADD R35, R36, 0x1, R13 ;  /* 0x0000000124237824 */ /* 0x000fe400078e020d */
[----:B------:R-:W-:Y:S02]  /*1030*/  VIADD R2, R2, 0x4 ;  /* 0x0000000402027836 */ /* 0x000fe40000000000 */
[----:B------:R-:W-:Y:S02]  /*1040*/  VIADD R5, R5, 0x3 ;  /* 0x0000000305057836 */ /* 0x000fe40000000000 */
[----:B------:R-:W-:Y:S01]  /*1050*/  IMAD.IADD R43, R41, 0x1, R6 ;  /* 0x00000001292b7824 */ /* 0x000fe200078e0206 */
[C---:B------:R-:W-:Y:S01]  /*1060*/  SEL R14, R35.reuse, R2, !P0 ;  /* 0x00000002230e7207 */ /* 0x040fe20004000000 */
[----:B------:R-:W-:Y:S01]  /*1070*/  IMAD.IADD R35, R35, 0x1, R4 ;  /* 0x0000000123237824 */ /* 0x000fe200078e0204 */
[----:B------:R-:W-:Y:S01]  /*1080*/  SEL R15, R13, R5, !P1 ;  /* 0x000000050d0f7207 */ /* 0x000fe20004800000 */
[----:B------:R-:W-:Y:S01]  /*1090*/  IMAD.IADD R13, R43, 0x1, R10 ;  /* 0x000000012b0d7824 */ /* 0x000fe200078e020a */
[----:B------:R-:W-:Y:S01]  /*10a0*/  LOP3.LUT P1, RZ, R22, 0x1, RZ, 0xc0, !PT ;  /* 0x0000000116ff7812 */ /* 0x000fe2000782c0ff */
[C---:B------:R-:W-:Y:S01]  /*10b0*/  IMAD R43, R0.reuse, 0x13, -R43 ;  /* 0x00000013002b7824 */ /* 0x040fe200078e0a2b */
[----:B------:R-:W-:Y:S01]  /*10c0*/  LOP3.LUT P0, RZ, R19, 0x1, RZ, 0xc0, !PT ;  /* 0x0000000113ff7812 */ /* 0x000fe2000780c0ff */
[----:B------:R-:W-:Y:S01]  /*10d0*/  IMAD.IADD R5, R35, 0x1, R6 ;  /* 0x0000000123057824 */ /* 0x000fe200078e0206 */
[----:B------:R-:W-:Y:S01]  /*10e0*/  LOP3.LUT R6, R33, 0x1, RZ, 0xc, !PT ;  /* 0x0000000121067812 */ /* 0x000fe200078e0cff */
[----:B------:R-:W-:-:S02]  /*10f0*/  IMAD R2, R0, 0x13, -R13 ;  /* 0x0000001300027824 */ /* 0x000fc400078e0a0d */
[----:B------:R-:W-:Y:S02]  /*1100*/  VIADD R40, R43, 0x6 ;  /* 0x000000062b287836 */ /* 0x000fe40000000000 */
[C---:B------:R-:W-:Y:S01]  /*1110*/  IMAD.IADD R43, R5.reuse, 0x1, R10 ;  /* 0x00000001052b7824 */ /* 0x040fe200078e020a */
[----:B------:R-:W-:Y:S01]  /*1120*/  LOP3.LUT R10, R32, 0x1, RZ, 0xc, !PT ;  /* 0x00000001200a7812 */ /* 0x000fe200078e0cff */
[----:B------:R-:W-:Y:S01]  /*1130*/  IMAD.IADD R13, R38, 0x1, R13 ;  /* 0x00000001260d7824 */ /* 0x000fe200078e020d */
[----:B------:R-:W-:Y:S01]  /*1140*/  SEL R40, R5, R40, !P1 ;  /* 0x0000002805287207 */ /* 0x000fe20004800000 */
[----:B------:R-:W-:Y:S01]  /*1150*/  IMAD R41, R0, 0x13, -R41 ;  /* 0x0000001300297824 */ /* 0x000fe200078e0a29 */
[----:B------:R-:W-:Y:S01]  /*1160*/  LOP3.LUT P1, RZ, R31, 0x1, RZ, 0xc0, !PT ;  /* 0x000000011fff7812 */ /* 0x000fe2000782c0ff */
[----:B------:R-:W-:Y:S02]  /*1170*/  VIADD R2, R2, 0x7 ;  /* 0x0000000702027836 */ /* 0x000fe40000000000 */
[----:B------:R-:W-:-:S02]  /*1180*/  IMAD.IADD R38, R38, 0x1, R43 ;  /* 0x0000000126267824 */ /* 0x000fc400078e022b */
[----:B------:R-:W-:Y:S02]  /*1190*/  IMAD R13, R0, 0x13, -R13 ;  /* 0x00000013000d7824 */ /* 0x000fe400078e0a0d */
[----:B------:R-:W-:Y:S01]  /*11a0*/  VIADD R36, R41, 0x5 ;  /* 0x0000000529247836 */ /* 0x000fe20000000000 */
[----:B------:R-:W-:Y:S01]  /*11b0*/  SEL R41, R2, R43, !P2 ;  /* 0x0000002b02297207 */ /* 0x000fe20005000000 */
[----:B------:R-:W-:Y:S01]  /*11c0*/  IMAD.IADD R2, R37, 0x1, R38 ;  /* 0x0000000125027824 */ /* 0x000fe200078e0226 */
[----:B------:R-:W-:Y:S01]  /*11d0*/  LOP3.LUT R37, R28, 0x1, RZ, 0xc, !PT ;  /* 0x000000011c257812 */ /* 0x000fe200078e0cff */
[----:B------:R-:W-:Y:S01]  /*11e0*/  VIADD R13, R13, 0x8 ;  /* 0x000000080d0d7836 */ /* 0x000fe20000000000 */
[----:B------:R-:W-:Y:S01]  /*11f0*/  SEL R36, R35, R36, !P0 ;  /* 0x0000002423247207 */ /* 0x000fe20004000000 */
[C---:B------:R-:W-:Y:S01]  /*1200*/  IMAD R47, R0.reuse, 0x13, -R47 ;  /* 0x00000013002f7824 */ /* 0x040fe200078e0a2f */
[----:B------:R-:W-:Y:S01]  /*1210*/  LOP3.LUT P0, RZ, R33, 0x1, RZ, 0xc0, !PT ;  /* 0x0000000121ff7812 */ /* 0x000fe2000780c0ff */
[----:B------:R-:W-:Y:S01]  /*1220*/  IMAD R4, R0, 0x13, -R45 ;  /* 0x0000001300047824 */ /* 0x000fe200078e0a2d */
[----:B------:R-:W-:Y:S01]  /*1230*/  LOP3.LUT P2, RZ, R27, 0x1, RZ, 0xc0, !PT ;  /* 0x000000011bff7812 */ /* 0x000fe2000784c0ff */
[----:B------:R-:W-:Y:S01]  /*1240*/  IMAD.IADD R45, R45, 0x1, R6 ;  /* 0x000000012d2d7824 */ /* 0x000fe200078e0206 */
[----:B------:R-:W-:Y:S01]  /*1250*/  LEA R36, R36, UR4, 0x2 ;  /* 0x0000000424247c11 */ /* 0x000fe2000f8e10ff */
[----:B------:R-:W-:Y:S01]  /*1260*/  IMAD.IADD R5, R39, 0x1, R2 ;  /* 0x0000000127057824 */ /* 0x000fe200078e0202 */
[----:B------:R-:W-:Y:S01]  /*1270*/  SEL R39, R13, R38, !P3 ;  /* 0x000000260d277207 */ /* 0x000fe20005800000 */
[----:B------:R-:W-:Y:S01]  /*1280*/  VIADD R43, R47, 0x9 ;  /* 0x000000092f2b7836 */ /* 0x000fe20000000000 */
[----:B------:R-:W-:Y:S01]  /*1290*/  LOP3.LUT R38, R27, 0x1, RZ, 0xc, !PT ;  /* 0x000000011b267812 */ /* 0x000fe200078e0cff */
[----:B------:R-:W-:Y:S01]  /*12a0*/  VIADD R4, R4, 0xa ;  /* 0x0000000a04047836 */ /* 0x000fe20000000000 */
[----:B------:R-:W-:Y:S01]  /*12b0*/  LOP3.LUT P3, RZ, R26, 0x1, RZ, 0xc0, !PT ;  /* 0x000000011aff7812 */ /* 0x000fe2000786c0ff */
[----:B------:R-:W-:Y:S01]  /*12c0*/  IMAD.IADD R13, R45, 0x1, R10 ;  /* 0x000000012d0d7824 */ /* 0x000fe200078e020a */
[----:B------:R-:W-:Y:S01]  /*12d0*/  SEL R43, R2, R43, !P5 ;  /* 0x0000002b022b7207 */ /* 0x000fe20006800000 */
[----:B------:R-:W-:Y:S01]  /*12e0*/  IMAD R45, R0, 0x13, -R45 ;  /* 0x00000013002d7824 */ /* 0x000fe200078e0a2d */
[C---:B------:R-:W-:Y:S01]  /*12f0*/  SEL R42, R5.reuse, R4, !P0 ;  /* 0x00000004052a7207 */ /* 0x040fe20004000000 */
[----:B------:R-:W-:Y:S01]  /*1300*/  IMAD.IADD R6, R5, 0x1, R6 ;  /* 0x0000000105067824 */ /* 0x000fe200078e0206 */
[----:B------:R-:W-:Y:S01]  /*1310*/  LOP3.LUT P0, RZ, R32, 0x1, RZ, 0xc0, !PT ;  /* 0x0000000120ff7812 */ /* 0x000fe2000780c0ff */
[----:B------:R-:W-:Y:S01]  /*1320*/  IMAD R2, R0, 0x13, -R13 ;  /* 0x0000001300027824 */ /* 0x000fe200078e0a0d */
[----:B------:R-:W-:Y:S01]  /*1330*/  LOP3.LUT R4, R31, 0x1, RZ, 0xc, !PT ;  /* 0x000000011f047812 */ /* 0x000fe200078e0cff */
[----:B------:R-:W-:Y:S01]  /*1340*/  VIADD R45, R45, 0xb ;  /* 0x0000000b2d2d7836 */ /* 0x000fe20000000000 */
[----:B------:R-:W-:Y:S01]  /*1350*/  LEA R41, R41, UR4, 0x2 ;  /* 0x0000000429297c11 */ /* 0x000fe2000f8e10ff */
[----:B------:R-:W-:Y:S01]  /*1360*/  VIADD R2, R2, 0xc ;  /* 0x0000000c02027836 */ /* 0x000fe20000000000 */
[----:B------:R-:W-:Y:S01]  /*1370*/  LEA R39, R39, UR4, 0x2 ;  /* 0x0000000427277c11 */ /* 0x000fe2000f8e10ff */
[C---:B------:R-:W-:Y:S01]  /*1380*/  IMAD.IADD R5, R6.reuse, 0x1, R10 ;  /* 0x0000000106057824 */ /* 0x040fe200078e020a */
[----:B------:R-:W-:Y:S01]  /*1390*/  SEL R46, R6, R45, !P0 ;  /* 0x0000002d062e7207 */ /* 0x000fe20004000000 */
[----:B------:R-:W-:Y:S01]  /*13a0*/  IMAD.IADD R13, R13, 0x1, R4 ;  /* 0x000000010d0d7824 */ /* 0x000fe200078e0204 */
[----:B------:R-:W-:Y:S01]  /*13b0*/  LOP3.LUT R6, R30, 0x1, RZ, 0xc, !PT ;  /* 0x000000011e067812 */ /* 0x000fe200078e0cff */
[----:B------:R-:W-:Y:S01]  /*13c0*/  IMAD.IADD R50, R50, 0x1, -R9 ;  /* 0x0000000132327824 */ /* 0x000fe200078e0a09 */
[----:B------:R-:W-:Y:S01]  /*13d0*/  SEL R45, R5, R2, !P1 ;  /* 0x00000002052d7207 */ /* 0x000fe20004800000 */
[C---:B------:R-:W-:Y:S01]  /*13e0*/  IMAD R2, R0.reuse, 0x13, -R13 ;  /* 0x0000001300027824 */ /* 0x040fe200078e0a0d */
[----:B------:R-:W-:Y:S01]  /*13f0*/  ISETP.NE.AND P0, PT, R0, RZ, PT ;  /* 0x000000ff0000720c */ /* 0x000fe20003f05270 */
[----:B------:R-:W-:Y:S01]  /*1400*/  IMAD.IADD R13, R13, 0x1, R6 ;  /* 0x000000010d0d7824 */ /* 0x000fe200078e0206 */
[----:B------:R-:W-:Y:S01]  /*1410*/  LOP3.LUT R10, R29, 0x1, RZ, 0xc, !PT ;  /* 0x000000011d0a7812 */ /* 0x000fe200078e0cff */
[----:B------:R-:W-:Y:S01]  /*1420*/  IMAD.IADD R5, R5, 0x1, R4 ;  /* 0x0000000105057824 */ /* 0x000fe200078e0204 */
[----:B------:R-:W-:Y:S01]  /*1430*/  LOP3.LUT P1, RZ, R30, 0x1, RZ, 0xc0, !PT ;  /* 0x000000011eff7812 */ /* 0x000fe2000782c0ff */
[----:B------:R-:W-:Y:S01]  /*1440*/  VIADD R2, R2, 0xd ;  /* 0x0000000d02027836 */ /* 0x000fe20000000000 */
[----:B------:R-:W-:Y:S01]  /*1450*/  LEA R43, R43, UR4, 0x2 ;  /* 0x000000042b2b7c11 */ /* 0x000fe2000f8e10ff */
[----:B------:R-:W-:Y:S01]  /*1460*/  IMAD.IADD R35, R13, 0x1, R10 ;  /* 0x000000010d237824 */ /* 0x000fe200078e020a */
[----:B------:R-:W-:Y:S01]  /*1470*/  LEA R42, R42, UR4, 0x2 ;  /* 0x000000042a2a7c11 */ /* 0x000fe2000f8e10ff */
[----:B------:R-:W-:Y:S01]  /*1480*/  IMAD R4, R0, 0x13, -R13 ;  /* 0x0000001300047824 */ /* 0x000fe200078e0a0d */
[----:B------:R-:W-:Y:S01]  /*1490*/  SEL R47, R5, R2, !P1 ;  /* 0x00000002052f7207 */ /* 0x000fe20004800000 */
[----:B------:R-:W-:Y:S01]  /*14a0*/  IMAD.IADD R49, R35, 0x1, R37 ;  /* 0x0000000123317824 */ /* 0x000fe200078e0225 */
[----:B------:R-:W-:Y:S01]  /*14b0*/  LOP3.LUT P1, RZ, R29, 0x1, RZ, 0xc0, !PT ;  /* 0x000000011dff7812 */ /* 0x000fe2000782c0ff */
[----:B------:R-:W-:Y:S01]  /*14c0*/  IMAD.IADD R13, R5, 0x1, R6 ;  /* 0x00000001050d7824 */ /* 0x000fe200078e0206 */
[----:B------:R-:W-:Y:S01]  /*14d0*/  LEA R47, R47, UR4, 0x2 ;  /* 0x000000042f2f7c11 */ /* 0x000fe2000f8e10ff */
[----:B------:R-:W-:-:S02]  /*14e0*/  VIADD R48, R4, 0xe ;  /* 0x0000000e04307836 */ /* 0x000fc40000000000 */
[----:B------:R-:W0:Y:S01]  /*14f0*/  @!P0 LDC.64 R4, c[0x0][0x3a0] ;  /* 0x0000e800ff048b82 */ /* 0x000e220000000a00 */
[----:B------:R-:W-:Y:S02]  /*1500*/  IMAD.IADD R51, R49, 0x1, R38 ;  /* 0x0000000131337824 */ /* 0x000fe400078e0226 */
[C---:B------:R-:W-:Y:S01]  /*1510*/  IMAD.IADD R10, R13.reuse, 0x1, R10 ;  /* 0x000000010d0a7824 */ /* 0x040fe200078e020a */
[----:B------:R-:W-:Y:S01]  /*1520*/  SEL R48, R13, R48, !P1 ;  /* 0x000000300d307207 */ /* 0x000fe20004800000 */
[----:B------:R-:W-:Y:S01]  /*1530*/  IMAD R35, R0, 0x13, -R35 ;  /* 0x0000001300237824 */ /* 0x000fe200078e0a23 */
[----:B------:R-:W-:Y:S01]  /*1540*/  LOP3.LUT P1, RZ, R28, 0x1, RZ, 0xc0, !PT ;  /* 0x000000011cff7812 */ /* 0x000fe2000782c0ff */
[----:B------:R-:W-:Y:S01]  /*1550*/  IMAD R49, R0, 0x13, -R49 ;  /* 0x0000001300317824 */ /* 0x000fe200078e0a31 */
[----:B------:R-:W-:Y:S01]  /*1560*/  LEA R48, R48, UR4, 0x2 ;  /* 0x0000000430307c11 */ /* 0x000fe2000f8e10ff */
[----:B------:R-:W-:Y:S02]  /*1570*/  IMAD.IADD R13, R51, 0x1, R44 ;  /* 0x00000001330d7824 */ /* 0x000fe400078e022c */
[----:B------:R-:W-:-:S02]  /*1580*/  IMAD.IADD R6, R10, 0x1, R37 ;  /* 0x000000010a067824 */ /* 0x000fc400078e0225 */
[----:B------:R-:W-:Y:S02]  /*1590*/  VIADD R35, R35, 0xf ;  /* 0x0000000f23237836 */ /* 0x000fe40000000000 */
[----:B------:R-:W-:Y:S02]  /*15a0*/  VIADD R49, R49, 0x10 ;  /* 0x0000001031317836 */ /* 0x000fe40000000000 */
[----:B------:R-:W-:Y:S01]  /*15b0*/  IMAD R51, R0, 0x13, -R51 ;  /* 0x0000001300337824 */ /* 0x000fe200078e0a33 */
[----:B------:R-:W-:Y:S01]  /*15c0*/  SEL R58, R10, R35, !P1 ;  /* 0x000000230a3a7207 */ /* 0x000fe20004800000 */
[----:B------:R-:W-:Y:S01]  /*15d0*/  IMAD R13, R0, 0x13, -R13 ;  /* 0x00000013000d7824 */ /* 0x000fe200078e0a0d */
[C---:B------:R-:W-:Y:S01]  /*15e0*/  SEL R59, R6.reuse, R49, !P2 ;  /* 0x00000031063b7207 */ /* 0x040fe20005000000 */
[----:B------:R-:W-:Y:S01]  /*15f0*/  IMAD.IADD R38, R6, 0x1, R38 ;  /* 0x0000000106267824 */ /* 0x000fe200078e0226 */
[----:B------:R-:W-:Y:S01]  /*1600*/  ISETP.GE.AND P2, PT, R54, R9, PT ;  /* 0x000000093600720c */ /* 0x000fe20003f46270 */
[----:B------:R-:W-:-:S02]  /*1610*/  VIADD R51, R51, 0x11 ;  /* 0x0000001133337836 */ /* 0x000fc40000000000 */
[C---:B------:R-:W-:Y:S02]  /*1620*/  VIADD R6, R0.reuse, 0x4c0 ;  /* 0x000004c000067836 */ /* 0x040fe40000000000 */
[----:B------:R-:W-:Y:S01]  /*1630*/  VIADD R10, R0, 0x980 ;  /* 0x00000980000a7836 */ /* 0x000fe20000000000 */
[----:B------:R-:W-:Y:S01]  /*1640*/  SEL R60, R38, R51, !P3 ;  /* 0x00000033263c7207 */ /* 0x000fe20005800000 */
[----:B------:R-:W-:Y:S01]  /*1650*/  VIADD R52, R13, 0x12 ;  /* 0x000000120d347836 */ /* 0x000fe20000000000 */
[-C--:B------:R-:W-:Y:S01]  /*1660*/  ISETP.GE.AND P3, PT, R6, R9.reuse, PT ;  /* 0x000000090600720c */ /* 0x080fe20003f66270 */
[----:B------:R-:W-:Y:S01]  /*1670*/  @P4 IMAD.IADD R52, R38, 0x1, R44 ;  /* 0x0000000126344824 */ /* 0x000fe200078e022c */
[-C--:B------:R-:W-:Y:S01]  /*1680*/  ISETP.GE.AND P4, PT, R56, R9.reuse, PT ;  /* 0x000000093800720c */ /* 0x080fe20003f86270 */
[----:B------:R-:W-:Y:S01]  /*1690*/  @!P0 IMAD.MOV.U32 R2, RZ, RZ, 0x65 ;  /* 0x00000065ff028424 */ /* 0x000fe200078e00ff */
[-C--:B------:R-:W-:Y:S01]  /*16a0*/  ISETP.GE.AND P1, PT, R10, R9.reuse, PT ;  /* 0x000000090a00720c */ /* 0x080fe20003f26270 */
[----:B------:R-:W-:Y:S01]  /*16b0*/  VIADD R38, R0, 0xbe0 ;  /* 0x00000be000267836 */ /* 0x000fe20000000000 */
[----:B------:R-:W-:Y:S01]  /*16c0*/  LEA R52, R52, UR4, 0x2 ;  /* 0x0000000434347c11 */ /* 0x000fe2000f8e10ff */
[----:B------:R-:W-:Y:S01]  /*16d0*/  VIADD R44, R0, 0x10a0 ;  /* 0x000010a0002c7836 */ /* 0x000fe20000000000 */
[----:B0-----:R0:W-:Y:S01]  /*16e0*/  @!P0 ST.E.64.STRONG.GPU desc[UR8][R4.64+0x100], R2 ;  /* 0x0001000204008985 */ /* 0x0011e2000c10fb08 */
[--C-:B------:R-:W-:Y:S01]  /*16f0*/  IMAD.IADD R56, R56, 0x1, -R9.reuse ;  /* 0x0000000138387824 */ /* 0x100fe200078e0a09 */
[-C--:B------:R-:W-:Y:S01]  /*1700*/  ISETP.GE.AND P0, PT, R38, R9.reuse, PT ;  /* 0x000000092600720c */ /* 0x080fe20003f06270 */
[--C-:B------:R-:W-:Y:S01]  /*1710*/  IMAD.IADD R55, R6, 0x1, -R9.reuse ;  /* 0x0000000106377824 */ /* 0x100fe200078e0a09 */
[----:B------:R-:W-:Y:S01]  /*1720*/  ISETP.GE.AND P5, PT, R44, R9, PT ;  /* 0x000000092c00720c */ /* 0x000fe20003fa6270 */
[----:B------:R-:W-:-:S02]  /*1730*/  IMAD.IADD R54, R54, 0x1, -R9 ;  /* 0x0000000136367824 */ /* 0x000fc400078e0a09 */
[--C-:B------:R-:W-:Y:S02]  /*1740*/  IMAD.IADD R53, R10, 0x1, -R9.reuse ;  /* 0x000000010a357824 */ /* 0x100fe400078e0a09 */
[C---:B------:R-:W-:Y:S01]  /*1750*/  @!P4 VIADD R56, R57.reuse, 0xfffffd9f ;  /* 0xfffffd9f3938c836 */ /* 0x040fe20000000000 */
[-C--:B------:R-:W-:Y:S01]  /*1760*/  ISETP.GE.AND P4, PT, R62, R9.reuse, PT ;  /* 0x000000093e00720c */ /* 0x080fe20003f86270 */
[C---:B------:R-:W-:Y:S01]  /*1770*/  @!P3 VIADD R55, R57.reuse, 0xfffffb3f ;  /* 0xfffffb3f3937b836 */ /* 0x040fe20000000000 */
[-C--:B------:R-:W-:Y:S01]  /*1780*/  ISETP.GE.AND P3, PT, R64, R9.reuse, PT ;  /* 0x000000094000720c */ /* 0x080fe20003f66270 */
[C---:B------:R-:W-:Y:S02]  /*1790*/  @!P2 VIADD R54, R57.reuse, 0xfffff8df ;  /* 0xfffff8df3936a836 */ /* 0x040fe40000000000 */
[C---:B0-----:R-:W-:Y:S02]  /*17a0*/  VIADD R2, R0.reuse, 0x17c0 ;  /* 0x000017c000027836 */ /* 0x041fe40000000000 */
[C---:B------:R-:W-:Y:S01]  /*17b0*/  VIADD R4, R0.reuse, 0x1a20 ;  /* 0x00001a2000047836 */ /* 0x040fe20000000000 */
[----:B------:R-:W-:Y:S01]  /*17c0*/  LEA R0, R0, UR4, 0x2 ;  /* 0x0000000400007c11 */ /* 0x000fe2000f8e10ff */
[----:B------:R-:W-:Y:S01]  /*17d0*/  BAR.SYNC.DEFER_BLOCKING 0x0 ;  /* 0x0000000000007b1d */ /* 0x000fe20000010000 */
[----:B------:R-:W-:Y:S01]  /*17e0*/  @!P1 VIADD R53, R57, 0xfffff67f ;  /* 0xfffff67f39359836 */ /* 0x000fe20000000000 */
[-C--:B------:R-:W-:Y:S01]  /*17f0*/  ISETP.GE.AND P2, PT, R2, R9.reuse, PT ;  /* 0x000000090200720c */ /* 0x080fe20003f46270 */
[--C-:B------:R-:W-:Y:S01]  /*1800*/  IMAD.IADD R51, R38, 0x1, -R9.reuse ;  /* 0x0000000126337824 */ /* 0x100fe200078e0a09 */
[----:B------:R-:W-:Y:S01]  /*1810*/  ISETP.GE.AND P1, PT, R4, R9, PT ;  /* 0x000000090400720c */ /* 0x000fe20003f26270 */
[----:B------:R-:W-:-:S02]  /*1820*/  IMAD.IADD R49, R44, 0x1, -R9 ;  /* 0x000000012c317824 */ /* 0x000fc400078e0a09 */
[--C-:B------:R-:W-:Y:S01]  /*1830*/  IMAD.IADD R44, R62, 0x1, -R9.reuse ;  /* 0x000000013e2c7824 */ /* 0x100fe200078e0a09 */
[----:B------:R-:W-:Y:S01]  /*1840*/  LEA R62, R15, UR4, 0x2 ;  /* 0x000000040f3e7c11 */ /* 0x000fe2000f8e10ff */
[--C-:B------:R-:W-:Y:S01]  /*1850*/  IMAD.IADD R38, R64, 0x1, -R9.reuse ;  /* 0x0000000140267824 */ /* 0x100fe200078e0a09 */
[----:B------:R-:W-:Y:S01]  /*1860*/  LEA R15, R40, UR4, 0x2 ;  /* 0x00000004280f7c11 */ /* 0x000fe2000f8e10ff */
[--C-:B------:R-:W-:Y:S02]  /*1870*/  IMAD.IADD R37, R2, 0x1, -R9.reuse ;  /* 0x0000000102257824 */ /* 0x100fe400078e0a09 */
[--C-:B------:R-:W-:Y:S02]  /*1880*/  IMAD.IADD R35, R4, 0x1, -R9.reuse ;  /* 0x0000000104237824 */ /* 0x100fe400078e0a09 */
[C---:B------:R-:W-:Y:S01]  /*1890*/  @!P0 VIADD R51, R57.reuse, 0xfffff41f ;  /* 0xfffff41f39338836 */ /* 0x040fe20000000000 */
[-C--:B------:R-:W-:Y:S01]  /*18a0*/  ISETP.GE.AND P0, PT, R66, R9.reuse, PT ;  /* 0x000000094200720c */ /* 0x080fe20003f06270 */
        /* <DEDUP_REMOVED lines=10> */
[----:B------:R-:W-:Y:S01]  /*1950*/  @!P1 VIADD R35, R57, 0xffffe5df ;  /* 0xffffe5df39239836 */ /* 0x000fe20000000000 */
[----:B------:R-:W-:Y:S01]  /*1960*/  ISETP.GE.AND P1, PT, R78, R9, PT ;  /* 0x000000094e00720c */ /* 0x000fe20003f26270 */
[----:B------:R-:W-:-:S02]  /*1970*/  IMAD.IADD R13, R66, 0x1, -R9 ;  /* 0x00000001420d7824 */ /* 0x000fc400078e0a09 */
[--C-:B------:R-:W-:Y:S02]  /*1980*/  IMAD.IADD R10, R68, 0x1, -R9.reuse ;  /* 0x00000001440a7824 */ /* 0x100fe400078e0a09 */
[--C-:B------:R-:W-:Y:S02]  /*1990*/  IMAD.IADD R6, R70, 0x1, -R9.reuse ;  /* 0x0000000146067824 */ /* 0x100fe400078e0a09 */
[--C-:B------:R-:W-:Y:S02]  /*19a0*/  IMAD.IADD R5, R72, 0x1, -R9.reuse ;  /* 0x0000000148057824 */ /* 0x100fe400078e0a09 */
[--C-:B------:R-:W-:Y:S02]  /*19b0*/  IMAD.IADD R3, R74, 0x1, -R9.reuse ;  /* 0x000000014a037824 */ /* 0x100fe400078e0a09 */
[--C-:B------:R-:W-:Y:S02]  /*19c0*/  IMAD.IADD R2, R76, 0x1, -R9.reuse ;  /* 0x000000014c027824 */ /* 0x100fe400078e0a09 */
[----:B------:R-:W-:Y:S01]  /*19d0*/  IMAD.IADD R4, R78, 0x1, -R9 ;  /* 0x000000014e047824 */ /* 0x000fe200078e0a09 */
[----:B------:R-:W-:Y:S01]  /*19e0*/  LEA R9, R8, UR4, 0x2 ;  /* 0x0000000408097c11 */ /* 0x000fe2000f8e10ff */
[----:B------:R-:W-:Y:S01]  /*19f0*/  @!P0 VIADD R13, R57, 0xffffe37f ;  /* 0xffffe37f390d8836 */ /* 0x000fe20000000000 */
[----:B------:R-:W-:Y:S01]  /*1a00*/  LEA R8, R11, UR4, 0x2 ;  /* 0x000000040b087c11 */ /* 0x000fe2000f8e10ff */
[C---:B------:R-:W-:Y:S01]  /*1a10*/  @!P6 VIADD R10, R57.reuse, 0xffffe11f ;  /* 0xffffe11f390ae836 */ /* 0x040fe20000000000 */
[----:B------:R-:W-:Y:S01]  /*1a20*/  LEA R11, R14, UR4, 0x2 ;  /* 0x000000040e0b7c11 */ /* 0x000fe2000f8e10ff */
[----:B------:R0:W-:Y:S01]  /*1a30*/  STS [R9], R20 ;  /* 0x0000001409007388 */ /* 0x0001e20000000800 */
[----:B------:R-:W-:-:S02]  /*1a40*/  @!P5 VIADD R6, R57, 0xffffdebf ;  /* 0xffffdebf3906d836 */ /* 0x000fc40000000000 */
[C---:B------:R-:W-:Y:S01]  /*1a50*/  @!P4 VIADD R5, R57.reuse, 0xffffdc5f ;  /* 0xffffdc5f3905c836 */ /* 0x040fe20000000000 */
[----:B------:R1:W-:Y:S01]  /*1a60*/  STS [R8], R21 ;  /* 0x0000001508007388 */ /* 0x0003e20000000800 */
[C---:B------:R-:W-:Y:S02]  /*1a70*/  @!P3 VIADD R3, R57.reuse, 0xffffd9ff ;  /* 0xffffd9ff3903b836 */ /* 0x040fe40000000000 */
[C---:B------:R-:W-:Y:S01]  /*1a80*/  @!P2 VIADD R2, R57.reuse, 0xffffd79f ;  /* 0xffffd79f3902a836 */ /* 0x040fe20000000000 */
[----:B------:R2:W-:Y:S01]  /*1a90*/  STS [R12], R23 ;  /* 0x000000170c007388 */ /* 0x0005e20000000800 */
[----:B------:R-:W-:Y:S01]  /*1aa0*/  @!P1 VIADD R4, R57, 0xffffd53f ;  /* 0xffffd53f39049836 */ /* 0x000fe20000000000 */
[----:B0-----:R-:W-:Y:S02]  /*1ab0*/  LEA R9, R46, UR4, 0x2 ;  /* 0x000000042e097c11 */ /* 0x001fe4000f8e10ff */
[----:B------:R-:W-:Y:S01]  /*1ac0*/  STS [R62], R17 ;  /* 0x000000113e007388 */ /* 0x000fe20000000800 */
[----:B-1----:R-:W-:-:S03]  /*1ad0*/  LEA R8, R45, UR4, 0x2 ;  /* 0x000000042d087c11 */ /* 0x002fc6000f8e10ff */
[----:B------:R0:W-:Y:S01]  /*1ae0*/  STS [R11], R24 ;  /* 0x000000180b007388 */ /* 0x0001e20000000800 */
[----:B--2---:R-:W-:-:S03]  /*1af0*/  LEA R12, R59, UR4, 0x2 ;  /* 0x000000043b0c7c11 */ /* 0x004fc6000f8e10ff */
[----:B------:R-:W-:Y:S04]  /*1b00*/  STS [R36], R19 ;  /* 0x0000001324007388 */ /* 0x000fe80000000800 */
[----:B------:R1:W-:Y:S01]  /*1b10*/  STS [R15], R22 ;  /* 0x000000160f007388 */ /* 0x0003e20000000800 */
[----:B0-----:R-:W-:-:S03]  /*1b20*/  LEA R11, R58, UR4, 0x2 ;  /* 0x000000043a0b7c11 */ /* 0x001fc6000f8e10ff */
[----:B------:R-:W-:Y:S04]  /*1b30*/  STS [R41], R16 ;  /* 0x0000001029007388 */ /* 0x000fe80000000800 */
[----:B------:R-:W-:Y:S01]  /*1b40*/  STS [R39], R18 ;  /* 0x0000001227007388 */ /* 0x000fe20000000800 */
[----:B-1----:R-:W-:-:S03]  /*1b50*/  LEA R15, R60, UR4, 0x2 ;  /* 0x000000043c0f7c11 */ /* 0x002fc6000f8e10ff */
[----:B------:R-:W-:Y:S04]  /*1b60*/  STS [R43], R34 ;  /* 0x000000222b007388 */ /* 0x000fe80000000800 */
[----:B------:R-:W-:Y:S04]  /*1b70*/  STS [R42], R33 ;  /* 0x000000212a007388 */ /* 0x000fe80000000800 */
[----:B------:R-:W-:Y:S04]  /*1b80*/  STS [R9], R32 ;  /* 0x0000002009007388 */ /* 0x000fe80000000800 */
[----:B------:R0:W-:Y:S04]  /*1b90*/  STS [R8], R31 ;  /* 0x0000001f08007388 */ /* 0x0001e80000000800 */
[----:B------:R-:W-:Y:S04]  /*1ba0*/  STS [R47], R30 ;  /* 0x0000001e2f007388 */ /* 0x000fe80000000800 */
[----:B------:R-:W-:Y:S01]  /*1bb0*/  STS [R48], R29 ;  /* 0x0000001d30007388 */ /* 0x000fe20000000800 */
[----:B0-----:R-:W0:Y:S03]  /*1bc0*/  LDC.64 R8, c[0x0][0x390] ;  /* 0x0000e400ff087b82 */ /* 0x001e260000000a00 */
[----:B------:R-:W-:Y:S04]  /*1bd0*/  STS [R11], R28 ;  /* 0x0000001c0b007388 */ /* 0x000fe80000000800 */
[----:B------:R-:W-:Y:S04]  /*1be0*/  STS [R12], R27 ;  /* 0x0000001b0c007388 */ /* 0x000fe80000000800 */
[----:B------:R0:W-:Y:S04]  /*1bf0*/  STS [R15], R26 ;  /* 0x0000001a0f007388 */ /* 0x0001e80000000800 */
[----:B------:R1:W-:Y:S01]  /*1c00*/  STS [R52], R25 ;  /* 0x0000001934007388 */ /* 0x0003e20000000800 */
[----:B------:R-:W-:Y:S01]  /*1c10*/  BAR.SYNC.DEFER_BLOCKING 0x0 ;  /* 0x0000000000007b1d */ /* 0x000fe20000010000 */
[----:B0-----:R-:W-:-:S04]  /*1c20*/  IMAD.WIDE R14, R7, 0x4, R8 ;  /* 0x00000004070e7825 */ /* 0x001fc800078e0208 */
[----:B------:R-:W-:-:S04]  /*1c30*/  IMAD.WIDE R56, R56, 0x4, R8 ;  /* 0x0000000438387825 */ /* 0x000fc800078e0208 */
[----:B------:R-:W-:-:S04]  /*1c40*/  IMAD.WIDE R16, R55, 0x4, R8 ;  /* 0x0000000437107825 */ /* 0x000fc800078e0208 */
[----:B------:R-:W-:-:S04]  /*1c50*/  IMAD.WIDE R54, R54, 0x4, R8 ;  /* 0x0000000436367825 */ /* 0x000fc800078e0208 */
[--C-:B------:R-:W-:Y:S01]  /*1c60*/  IMAD.WIDE R18, R53, 0x4, R8.reuse ;  /* 0x0000000435127825 */ /* 0x100fe200078e0208 */
[----:B------:R-:W0:Y:S03]  /*1c70*/  LDS R33, [R0] ;  /* 0x0000000000217984 */ /* 0x000e260000000800 */
[--C-:B------:R-:W-:Y:S01]  /*1c80*/  IMAD.WIDE R20, R51, 0x4, R8.reuse ;  /* 0x0000000433147825 */ /* 0x100fe200078e0208 */
[----:B------:R-:W2:Y:S03]  /*1c90*/  LDS R41, [R0+0x980] ;  /* 0x0009800000297984 */ /* 0x000ea60000000800 */
[--C-:B------:R-:W-:Y:S01]  /*1ca0*/  IMAD.WIDE R50, R50, 0x4, R8.reuse ;  /* 0x0000000432327825 */ /* 0x100fe200078e0208 */
[----:B------:R-:W3:Y:S03]  /*1cb0*/  LDS R43, [R0+0x1300] ;  /* 0x00130000002b7984 */ /* 0x000ee60000000800 */
[--C-:B------:R-:W-:Y:S01]  /*1cc0*/  IMAD.WIDE R22, R49, 0x4, R8.reuse ;  /* 0x0000000431167825 */ /* 0x100fe200078e0208 */
[----:B------:R-:W4:Y:S03]  /*1cd0*/  LDS R47, [R0+0x1c80] ;  /* 0x001c8000002f7984 */ /* 0x000f260000000800 */
[--C-:B------:R-:W-:Y:S01]  /*1ce0*/  IMAD.WIDE R44, R44, 0x4, R8.reuse ;  /* 0x000000042c2c7825 */ /* 0x100fe200078e0208 */
[----:B------:R-:W5:Y:S03]  /*1cf0*/  LDS R59, [R0+0x2600] ;  /* 0x00260000003b7984 */ /* 0x000f660000000800 */
[--C-:B------:R-:W-:Y:S01]  /*1d00*/  IMAD.WIDE R38, R38, 0x4, R8.reuse ;  /* 0x0000000426267825 */ /* 0x100fe200078e0208 */
[----:B------:R-:W5:Y:S03]  /*1d10*/  LDS R61, [R0+0x2f80] ;  /* 0x002f8000003d7984 */ /* 0x000f660000000800 */
[--C-:B-1----:R-:W-:Y:S01]  /*1d20*/  IMAD.WIDE R24, R37, 0x4, R8.reuse ;  /* 0x0000000425187825 */ /* 0x102fe200078e0208 */
[----:B------:R-:W1:Y:S03]  /*1d30*/  LDS R63, [R0+0x3900] ;  /* 0x00390000003f7984 */ /* 0x000e660000000800 */
[--C-:B------:R-:W-:Y:S01]  /*1d40*/  IMAD.WIDE R26, R35, 0x4, R8.reuse ;  /* 0x00000004231a7825 */ /* 0x100fe200078e0208 */
        /* <DEDUP_REMOVED lines=13> */
[----:B------:R-:W-:Y:S01]  /*1e20*/  IMAD.WIDE R4, R4, 0x4, R8 ;  /* 0x0000000404047825 */ /* 0x000fe200078e0208 */
[----:B------:R-:W1:Y:S04]  /*1e30*/  LDS R79, [R0+0x8500] ;  /* 0x00850000004f7984 */ /* 0x000e680000000800 */
[----:B------:R-:W1:Y:S04]  /*1e40*/  LDS R81, [R0+0x8e80] ;  /* 0x008e800000517984 */ /* 0x000e680000000800 */
[----:B------:R-:W1:Y:S04]  /*1e50*/  LDS R83, [R0+0x9800] ;  /* 0x0098000000537984 */ /* 0x000e680000000800 */
[----:B------:R-:W1:Y:S04]  /*1e60*/  LDS R85, [R0+0xa180] ;  /* 0x00a1800000557984 */ /* 0x000e680000000800 */
[----:B------:R-:W1:Y:S04]  /*1e70*/  LDS R87, [R0+0xab00] ;  /* 0x00ab000000577984 */ /* 0x000e680000000800 */
[----:B0-----:R-:W-:Y:S04]  /*1e80*/  STG.E desc[UR8][R14.64], R33 ;  /* 0x000000210e007986 */ /* 0x001fe8000c101908 */
[----:B--2---:R-:W-:Y:S04]  /*1e90*/  STG.E desc[UR8][R56.64], R41 ;  /* 0x0000002938007986 */ /* 0x004fe8000c101908 */
[----:B---3--:R-:W-:Y:S04]  /*1ea0*/  STG.E desc[UR8][R16.64], R43 ;  /* 0x0000002b10007986 */ /* 0x008fe8000c101908 */
[----:B----4-:R-:W-:Y:S04]  /*1eb0*/  STG.E desc[UR8][R54.64], R47 ;  /* 0x0000002f36007986 */ /* 0x010fe8000c101908 */
[----:B-----5:R-:W-:Y:S04]  /*1ec0*/  STG.E desc[UR8][R18.64], R59 ;  /* 0x0000003b12007986 */ /* 0x020fe8000c101908 */
[----:B------:R-:W-:Y:S04]  /*1ed0*/  STG.E desc[UR8][R20.64], R61 ;  /* 0x0000003d14007986 */ /* 0x000fe8000c101908 */
[----:B-1----:R-:W-:Y:S04]  /*1ee0*/  STG.E desc[UR8][R50.64], R63 ;  /* 0x0000003f32007986 */ /* 0x002fe8000c101908 */
[----:B------:R-:W-:Y:S04]  /*1ef0*/  STG.E desc[UR8][R22.64], R65 ;  /* 0x0000004116007986 */ /* 0x000fe8000c101908 */
        /* <DEDUP_REMOVED lines=10> */
[----:B------:R-:W-:Y:S01]  /*1fa0*/  STG.E desc[UR8][R4.64], R87 ;  /* 0x0000005704007986 */ /* 0x000fe2000c101908 */
[----:B------:R-:W-:Y:S05]  /*1fb0*/  EXIT ;  /* 0x000000000000794d */ /* 0x000fea0003800000 */
.L_x_1197:
[----:B------:R-:W0:Y:S01]  /*1fc0*/  S2R R0, SR_TID.X ;  /* 0x0000000000007919 */ /* 0x000e220000002100 */
[----:B------:R-:W1:Y:S01]  /*1fd0*/  LDC R2, c[0x0][0x374] ;  /* 0x0000dd00ff027b82 */ /* 0x000e620000000800 */
[----:B------:R-:W2:Y:S01]  /*1fe0*/  LDCU.64 UR4, c[0x0][0x380] ;  /* 0x00007000ff0477ac */ /* 0x000ea20008000a00 */
[----:B-1----:R-:W-:-:S04]  /*1ff0*/  IMAD R35, R2, UR6, R35 ;  /* 0x0000000602237c24 */ /* 0x002fc8000f8e0223 */
[----:B------:R-:W-:Y:S01]  /*2000*/  IMAD R33, R35, 0x2d20, RZ ;  /* 0x00002d2023217824 */ /* 0x000fe200078e02ff */
[C---:B0-----:R-:W-:Y:S02]  /*2010*/  LOP3.LUT R3, R0.reuse, 0x1f, RZ, 0xc0, !PT ;  /* 0x0000001f00037812 */ /* 0x041fe400078ec0ff */
[----:B------:R-:W-:-:S05]  /*2020*/  LOP3.LUT R4, R0, 0x3e0, RZ, 0xc0, !PT ;  /* 0x000003e000047812 */ /* 0x000fca00078ec0ff */
[----:B------:R-:W-:-:S05]  /*2030*/  IMAD R4, R4, 0x13, R3 ;  /* 0x0000001304047824 */ /* 0x000fca00078e0203 */
[----:B------:R-:W-:-:S04]  /*2040*/  IADD3 R3, P0, PT, R4, R33, RZ ;  /* 0x0000002104037210 */ /* 0x000fc80007f1e0ff */
[----:B------:R-:W-:Y:S02]  /*2050*/  LEA.HI.X.SX32 R4, R33, RZ, 0x1, P0 ;  /* 0x000000ff21047211 */ /* 0x000fe400000f0eff */
[----:B--2---:R-:W-:-:S04]  /*2060*/  LEA R2, P0, R3, UR4, 0x2 ;  /* 0x0000000403027c11 */ /* 0x004fc8000f8010ff */
        /* <DEDUP_REMOVED lines=20> */
[----:B------:R-:W0:Y:S01]  /*21b0*/  S2R R34, SR_LANEID ;  /* 0x0000000000227919 */ /* 0x000e220000000000 */
[----:B------:R-:W1:Y:S01]  /*21c0*/  S2UR UR5, SR_CgaCtaId ;  /* 0x00000000000579c3 */ /* 0x000e620000008800 */
[----:B------:R-:W-:Y:S01]  /*21d0*/  SHF.R.U32.HI R37, RZ, 0x5, R0 ;  /* 0x00000005ff257819 */ /* 0x000fe20000011600 */
[----:B------:R-:W-:-:S02]  /*21e0*/  UMOV UR4, 0x400 ;  /* 0x0000040000047882 */ /* 0x000fc40000000000 */
[----:B-1----:R-:W-:Y:S02]  /*21f0*/  ULEA UR4, UR5, UR4, 0x18 ;  /* 0x0000000405047291 */ /* 0x002fe4000f8ec0ff */
[----:B0-----:R-:W-:-:S05]  /*2200*/  IMAD R16, R37, 0x260, R34 ;  /* 0x0000026025107824 */ /* 0x001fca00078e0222 */
[----:B------:R-:W-:-:S05]  /*2210*/  LEA R25, R16, UR4, 0x2 ;  /* 0x0000000410197c11 */ /* 0x000fca000f8e10ff */
[----:B--2---:R0:W-:Y:S04]  /*2220*/  STS [R25+0x180], R7 ;  /* 0x0001800719007388 */ /* 0x0041e80000000800 */
[----:B---3--:R-:W-:Y:S01]  /*2230*/  STS [R25], R4 ;  /* 0x0000000419007388 */ /* 0x008fe20000000800 */
[----:B0-----:R-:W-:-:S03]  /*2240*/  IMAD R7, R34, 0x48, R25 ;  /* 0x0000004822077824 */ /* 0x001fc600078e0219 */
        /* <DEDUP_REMOVED lines=34> */
[----:B------:R-:W5:Y:S01]  /*2470*/  LDS R22, [R7+0x40] ;  /* 0x0000400007167984 */ /* 0x000f620000000800 */
[----:B0-----:R-:W-:-:S02]  /*2480*/  LOP3.LUT R4, R16, 0x1, RZ, 0xc, !PT ;  /* 0x0000000110047812 */ /* 0x001fc400078e0cff */
[----:B-1----:R-:W-:Y:S01]  /*2490*/  LOP3.LUT R5, R17, 0x1, RZ, 0xc, !PT ;  /* 0x0000000111057812 */ /* 0x002fe200078e0cff */
[----:B------:R-:W0:Y:S01]  /*24a0*/  LDS R21, [R7+0x44] ;  /* 0x0000440007157984 */ /* 0x000e220000000800 */
[----:B--2---:R-:W-:-:S03]  /*24b0*/  LOP3.LUT R6, R18, 0x1, RZ, 0xc, !PT ;  /* 0x0000000112067812 */ /* 0x004fc600078e0cff */
[----:B------:R-:W1:Y:S01]  /*24c0*/  LDS R20, [R7+0x48] ;  /* 0x0000480007147984 */ /* 0x000e620000000800 */
[----:B------:R-:W-:Y:S02]  /*24d0*/  IADD3 R6, PT, PT, R6, R5, R4 ;  /* 0x0000000506067210 */ /* 0x000fe40007ffe004 */
[----:B---3--:R-:W-:Y:S02]  /*24e0*/  LOP3.LUT R4, R19, 0x1, RZ, 0xc, !PT ;  /* 0x0000000113047812 */ /* 0x008fe400078e0cff */
[----:B----4-:R-:W-:-:S04]  /*24f0*/  LOP3.LUT R5, R2, 0x1, RZ, 0xc, !PT ;  /* 0x0000000102057812 */ /* 0x010fc800078e0cff */
[----:B------:R-:W-:Y:S02]  /*2500*/  IADD3 R6, PT, PT, R5, R4, R6 ;  /* 0x0000000405067210 */ /* 0x000fe40007ffe006 */
[----:B-----5:R-:W-:Y:S02]  /*2510*/  LOP3.LUT R4, R3, 0x1, RZ, 0xc, !PT ;  /* 0x0000000103047812 */ /* 0x020fe400078e0cff */
[----:B------:R-:W-:-:S04]  /*2520*/  LOP3.LUT R5, R32, 0x1, RZ, 0xc, !PT ;  /* 0x0000000120057812 */ /* 0x000fc800078e0cff */
[----:B------:R-:W-:Y:S02]  /*2530*/  IADD3 R6, PT, PT, R5, R4, R6 ;  /* 0x0000000405067210 */ /* 0x000fe40007ffe006 */
[----:B------:R-:W-:Y:S02]  /*2540*/  LOP3.LUT R4, R31, 0x1, RZ, 0xc, !PT ;  /* 0x000000011f047812 */ /* 0x000fe400078e0cff */
        /* <DEDUP_REMOVED lines=12> */
[----:B------:R-:W-:Y:S02]  /*2610*/  LOP3.LUT R5, R22, 0x1, RZ, 0xc, !PT ;  /* 0x0000000116057812 */ /* 0x000fe400078e0cff */
[----:B0-----:R-:W-:Y:S02]  /*2620*/  LOP3.LUT R6, R21, 0x1, RZ, 0xc, !PT ;  /* 0x0000000115067812 */ /* 0x001fe400078e0cff */
[----:B-1----:R-:W-:Y:S02]  /*2630*/  LOP3.LUT R7, R20, 0x1, RZ, 0xc, !PT ;  /* 0x0000000114077812 */ /* 0x002fe400078e0cff */
[----:B------:R-:W-:Y:S01]  /*2640*/  IADD3 R4, PT, PT, R5, R4, R8 ;  /* 0x0000000405047210 */ /* 0x000fe20007ffe008 */
[----:B------:R-:W-:Y:S03]  /*2650*/  BAR.SYNC.DEFER_BLOCKING 0x0 ;  /* 0x0000000000007b1d */ /* 0x000fe60000010000 */
[----:B------:R-:W-:-:S05]  /*2660*/  IADD3 R36, PT, PT, R7, R6, R4 ;  /* 0x0000000607247210 */ /* 0x000fca0007ffe004 */
[----:B------:R-:W0:Y:S02]  /*2670*/  SHFL.UP P0, R5, R36, 0x1, RZ ;  /* 0x0420000024057989 */ /* 0x000e2400000000ff */
[----:B0-----:R-:W-:-:S05]  /*2680*/  @P0 IMAD.IADD R5, R36, 0x1, R5 ;  /* 0x0000000124050824 */ /* 0x001fca00078e0205 */
[----:B------:R-:W0:Y:S02]  /*2690*/  SHFL.UP P0, R4, R5, 0x2, RZ ;  /* 0x0440000005047989 */ /* 0x000e2400000000ff */
[----:B0-----:R-:W-:-:S05]  /*26a0*/  @P0 IMAD.IADD R4, R5, 0x1, R4 ;  /* 0x0000000105040824 */ /* 0x001fca00078e0204 */
[----:B------:R-:W0:Y:S02]  /*26b0*/  SHFL.UP P0, R7, R4, 0x4, RZ ;  /* 0x0480000004077989 */ /* 0x000e2400000000ff */
[----:B0-----:R-:W-:-:S05]  /*26c0*/  @P0 IMAD.IADD R7, R4, 0x1, R7 ;  /* 0x0000000104070824 */ /* 0x001fca00078e0207 */
[----:B------:R-:W0:Y:S01]  /*26d0*/  SHFL.UP P0, R6, R7, 0x8, RZ ;  /* 0x0500000007067989 */ /* 0x000e2200000000ff */
[----:B------:R-:W-:Y:S01]  /*26e0*/  ISETP.NE.AND P1, PT, R34, 0x1f, PT ;  /* 0x0000001f2200780c */ /* 0x000fe20003f25270 */
[----:B0-----:R-:W-:-:S05]  /*26f0*/  @P0 IMAD.IADD R6, R7, 0x1, R6 ;  /* 0x0000000107060824 */ /* 0x001fca00078e0206 */
[----:B------:R-:W0:Y:S07]  /*2700*/  SHFL.UP P0, R39, R6, 0x10, RZ ;  /* 0x0600000006277989 */ /* 0x000e2e00000000ff */
[----:B------:R-:W-:Y:S01]  /*2710*/  @!P1 LEA R38, R37, UR4, 0x2 ;  /* 0x0000000425269c11 */ /* 0x000fe2000f8e10ff */
[----:B0-----:R-:W-:-:S05]  /*2720*/  @P0 IMAD.IADD R39, R6, 0x1, R39 ;  /* 0x0000000106270824 */ /* 0x001fca00078e0227 */
[----:B------:R-:W-:Y:S01]  /*2730*/  @!P1 STS [R38], R39 ;  /* 0x0000002726009388 */ /* 0x000fe20000000800 */
[----:B------:R-:W-:Y:S06]  /*2740*/  BAR.SYNC.DEFER_BLOCKING 0x0 ;  /* 0x0000000000007b1d */ /* 0x000fec0000010000 */
[----:B------:R-:W0:Y:S04]  /*2750*/  LDS.128 R12, [UR4] ;  /* 0x00000004ff0c7984 */ /* 0x000e280008000c00 */
[----:B------:R-:W1:Y:S01]  /*2760*/  LDS.128 R8, [UR4+0x10] ;  /* 0x00001004ff087984 */ /* 0x000e620008000c00 */
[----:B------:R-:W-:-:S03]  /*2770*/  ISETP.NE.AND P0, PT, R37, 0x2, PT ;  /* 0x000000022500780c */ /* 0x000fc60003f05270 */
[----:B------:R-:W2:Y:S01]  /*2780*/  LDS.128 R4, [UR4+0x20] ;  /* 0x00002004ff047984 */ /* 0x000ea20008000c00 */
        /* <DEDUP_REMOVED lines=9> */
[----:B------:R-:W-:-:S04]  /*2820*/  ISETP.NE.AND P0, PT, R37, 0x5, PT ;  /* 0x000000052500780c */ /* 0x000fc80003f05270 */
[----:B------:R-:W-:Y:S02]  /*2830*/  SEL R38, R8, R12, !P0 ;  /* 0x0000000c08267207 */ /* 0x000fe40004000000 */
[----:B------:R-:W0:Y:S01]  /*2840*/  LDS.128 R12, [UR4+0x30] ;  /* 0x00003004ff0c7984 */ /* 0x000e220008000c00 */
        /* <DEDUP_REMOVED lines=8> */
[----:B--2---:R-:W-:-:S03]  /*28d0*/  IMAD.IADD R4, R11, 0x1, R4 ;  /* 0x000000010b047824 */ /* 0x004fc600078e0204 */
[----:B------:R-:W-:Y:S02]  /*28e0*/  SEL R38, R11, R38, !P0 ;  /* 0x000000260b267207 */ /* 0x000fe40004000000 */
[----:B------:R-:W1:Y:S01]  /*28f0*/  LDS.128 R8, [UR4+0x40] ;  /* 0x00004004ff087984 */ /* 0x000e620008000c00 */
        /* <DEDUP_REMOVED lines=10> */
[----:B0-----:R-:W-:-:S03]  /*29a0*/  IMAD.IADD R12, R7, 0x1, R12 ;  /* 0x00000001070c7824 */ /* 0x001fc600078e020c */
        /* <DEDUP_REMOVED lines=11> */
[----:B-1----:R-:W-:Y:S01]  /*2a60*/  IMAD.IADD R8, R15, 0x1, R8 ;  /* 0x000000010f087824 */ /* 0x002fe200078e0208 */
        /* <DEDUP_REMOVED lines=8> */
[----:B------:R-:W-:Y:S02]  /*2af0*/  ISETP.GT.U32.AND P0, PT, R0, 0x1f, PT ;  /* 0x0000001f0000780c */ /* 0x000fe40003f04070 */
        /* <DEDUP_REMOVED lines=21> */
.L_x_1231:
[----:B------:R-:W-:Y:S05]  /*2c50*/  @!P0 BRA `(.L_x_1200) ;  /* 0x0000000000848947 */ /* 0x000fea0003800000 */
[----:B------:R-:W-:-:S07]  /*2c60*/  IMAD.MOV.U32 R8, RZ, RZ, 0x16a ;  /* 0x0000016aff087424 */ /* 0x000fce00078e00ff */
.L_x_1202:
        /* <DEDUP_REMOVED lines=29> */
.L_x_1234:
[----:B------:R-:W-:Y:S05]  /*2e40*/  @P0 BRA `(.L_x_1202) ;  /* 0xfffffffc00880947 */ /* 0x000fea000383ffff */
[----:B------:R-:W-:Y:S02]  /*2e50*/  IMAD.MOV.U32 R8, RZ, RZ, R36 ;  /* 0x000000ffff087224 */ /* 0x000fe400078e0024 */
[----:B------:R-:W-:-:S07]  /*2e60*/  IMAD.MOV.U32 R9, RZ, RZ, R37 ;  /* 0x000000ffff097224 */ /* 0x000fce00078e0025 */
.L_x_1200:
[----:B------:R-:W-:Y:S01]  /*2e70*/  UMOV UR5, 0xffffffff ;  /* 0xffffffff00057882 */ /* 0x000fe20000000000 */
[----:B------:R-:W-:Y:S02]  /*2e80*/  ISETP.NE.AND P0, PT, R8, 0x65, PT ;  /* 0x000000650800780c */ /* 0x000fe40003f05270 */
[----:B------:R-:W-:Y:S11]  /*2e90*/  BRA.DIV UR5, `(.L_x_1203) ;  /* 0x0000007a05d47947 */ /* 0x000ff6000b800000 */
[----:B------:R-:W0:Y:S01]  /*2ea0*/  S2R R14, SR_GEMASK ;  /* 0x00000000000e7919 */ /* 0x000e220000003c00 */
[----:B------:R-:W-:Y:S01]  /*2eb0*/  VOTE.ANY R13, PT, !P0 ;  /* 0x00000000000d7806 */ /* 0x000fe200040e0100 */
[C---:B------:R-:W-:Y:S01]  /*2ec0*/  VIADD R36, R34.reuse, 0x2 ;  /* 0x0000000222247836 */ /* 0x040fe20000000000 */
[----:B------:R-:W1:Y:S01]  /*2ed0*/  LDC.64 R44, c[0x0][0x3a0] ;  /* 0x0000e800ff2c7b82 */ /* 0x000e620000000a00 */
[C---:B------:R-:W-:Y:S02]  /*2ee0*/  VIADD R39, R34.reuse, 0x4 ;  /* 0x0000000422277836 */ /* 0x040fe40000000000 */
[----:B------:R-:W-:Y:S01]  /*2ef0*/  VIADD R40, R34, 0x8 ;  /* 0x0000000822287836 */ /* 0x000fe20000000000 */
[----:B-1----:R-:W-:Y:S02]  /*2f00*/  IADD3 R44, P2, PT, R44, 0x100, RZ ;  /* 0x000001002c2c7810 */ /* 0x002fe40007f5e0ff */
[----:B0-----:R-:W-:-:S03]  /*2f10*/  LOP3.LUT R13, R13, 0x80000000, R14, 0xec, !PT ;  /* 0x800000000d0d7812 */ /* 0x001fc600078eec0e */
[----:B------:R-:W-:Y:S02]  /*2f20*/  IMAD.X R45, RZ, RZ, R45, P2 ;  /* 0x000000ffff2d7224 */ /* 0x000fe400010e062d */
        /* <DEDUP_REMOVED lines=24> */
[----:B0-----:R-:W-:-:S05]  /*30b0*/  SEL R42, R37, RZ, !P1 ;  /* 0x000000ff252a7207 */ /* 0x001fca0004800000 */
[----:B------:R-:W-:-:S07]  /*30c0*/  IMAD.IADD R42, R13, 0x1, R42 ;  /* 0x000000010d2a7824 */ /* 0x000fce00078e022a */
.L_x_1243:
[----:B------:R-:W-:Y:S05]  /*30d0*/  @!P0 BRA `(.L_x_1204) ;  /* 0x00000004002c8947 */ /* 0x000fea0003800000 */
[----:B------:R-:W-:-:S07]  /*30e0*/  IMAD.MOV.U32 R43, RZ, RZ, 0x16a ;  /* 0x0000016aff2b7424 */ /* 0x000fce00078e00ff */
.L_x_1210:
        /* <DEDUP_REMOVED lines=8> */
.L_x_1246:
[----:B------:R-:W-:Y:S05]  /*3170*/  @!P0 BRA `(.L_x_1206) ;  /* 0x0000000000848947 */ /* 0x000fea0003800000 */
[----:B------:R-:W-:-:S07]  /*3180*/  IMAD.MOV.U32 R12, RZ, RZ, R43 ;  /* 0x000000ffff0c7224 */ /* 0x000fce00078e002b */
.L_x_1208:
[----:B------:R-:W-:Y:S01]  /*3190*/  SHF.R.U32.HI R15, RZ, 0x1, R12 ;  /* 0x00000001ff0f7819 */ /* 0x000fe2000001160c */
[----:B------:R-:W-:-:S03]  /*31a0*/  IMAD R46, R35, 0x41a7, RZ ;  /* 0x000041a7232e7824 */ /* 0x000fc600078e02ff */
[----:B------:R-:W-:-:S04]  /*31b0*/  IADD3 R4, PT, PT, R12, 0x1, -R15 ;  /* 0x000000010c047810 */ /* 0x000fc80007ffe80f */
        /* <DEDUP_REMOVED lines=8> */
[----:B------:R-:W-:Y:S01]  /*3240*/  IMAD.HI.U32 R38, R13, R35, R12 ;  /* 0x000000230d267227 */ /* 0x000fe200078e000c */
[----:B------:R-:W-:-:S05]  /*3250*/  LOP3.LUT R35, R46, 0x7fffffff, RZ, 0xc0, !PT ;  /* 0x7fffffff2e237812 */ /* 0x000fca00078ec0ff */
        /* <DEDUP_REMOVED lines=16> */
.L_x_1249:
[----:B------:R-:W-:Y:S05]  /*3360*/  @P0 BRA `(.L_x_1208) ;  /* 0xfffffffc00880947 */ /* 0x000fea000383ffff */
[----:B------:R-:W-:Y:S02]  /*3370*/  IMAD.MOV.U32 R12, RZ, RZ, R46 ;  /* 0x000000ffff0c7224 */ /* 0x000fe400078e002e */
[----:B------:R-:W-:-:S07]  /*3380*/  IMAD.MOV.U32 R13, RZ, RZ, R47 ;  /* 0x000000ffff0d7224 */ /* 0x000fce00078e002f */
.L_x_1206:
        /* <DEDUP_REMOVED lines=31> */
.L_x_1258:
[----:B------:R-:W-:Y:S05]  /*3580*/  @P0 BRA `(.L_x_1210) ;  /* 0xfffffff800d80947 */ /* 0x000fea000383ffff */
.L_x_1204:
        /* <DEDUP_REMOVED lines=16> */
.L_x_1198:
[----:B------:R-:W-:Y:S05]  /*3690*/  WARPSYNC.ALL ;  /* 0x0000000000007948 */ /* 0x000fea0003800000 */
[----:B------:R-:W0:Y:S08]  /*36a0*/  S2UR UR6, SR_CgaCtaId ;  /* 0x00000000000679c3 */ /* 0x000e300000008800 */
[----:B------:R-:W-:Y:S01]  /*36b0*/  BAR.SYNC.DEFER_BLOCKING 0x0 ;  /* 0x0000000000007b1d */ /* 0x000fe20000010000 */
[C---:B------:R-:W-:Y:S01]  /*36c0*/  ISETP.NE.AND P0, PT, R0.reuse, RZ, PT ;  /* 0x000000ff0000720c */ /* 0x040fe20003f05270 */
[----:B------:R-:W-:Y:S01]  /*36d0*/  VIADD R56, R0, 0x2600 ;  /* 0x0000260000387836 */ /* 0x000fe20000000000 */
[----:B--2---:R-:W-:Y:S01]  /*36e0*/  LOP3.LUT R6, R16, 0x1, RZ, 0xc, !PT ;  /* 0x0000000110067812 */ /* 0x004fe200078e0cff */
[----:B------:R-:W-:Y:S01]  /*36f0*/  VIADD R58, R0, 0x2ac0 ;  /* 0x00002ac0003a7836 */ /* 0x000fe20000000000 */
[----:B------:R-:W-:Y:S01]  /*3700*/  LOP3.LUT R67, R17, 0x1, RZ, 0xc, !PT ;  /* 0x0000000111437812 */ /* 0x000fe200078e0cff */
[----:B------:R-:W-:Y:S01]  /*3710*/  UMOV UR5, 0x400 ;  /* 0x0000040000057882 */ /* 0x000fe20000000000 */
[----:B------:R-:W-:-:S02]  /*3720*/  LOP3.LUT R41, R18, 0x1, RZ, 0xc, !PT ;  /* 0x0000000112297812 */ /* 0x000fc400078e0cff */
[----:B------:R-:W-:Y:S02]  /*3730*/  LOP3.LUT R39, R19, 0x1, RZ, 0xc, !PT ;  /* 0x0000000113277812 */ /* 0x000fe400078e0cff */
[----:B------:R-:W-:Y:S02]  /*3740*/  LOP3.LUT R38, R2, 0x1, RZ, 0xc, !PT ;  /* 0x0000000102267812 */ /* 0x000fe400078e0cff */
[----:B------:R-:W-:Y:S02]  /*3750*/  LOP3.LUT R36, R3, 0x1, RZ, 0xc, !PT ;  /* 0x0000000103247812 */ /* 0x000fe400078e0cff */
[----:B------:R-:W-:Y:S02]  /*3760*/  LOP3.LUT R34, R32, 0x1, RZ, 0xc, !PT ;  /* 0x0000000120227812 */ /* 0x000fe400078e0cff */
[----:B------:R-:W-:Y:S02]  /*3770*/  LOP3.LUT R15, R31, 0x1, RZ, 0xc, !PT ;  /* 0x000000011f0f7812 */ /* 0x000fe400078e0cff */
[----:B------:R-:W-:-:S02]  /*3780*/  LOP3.LUT R14, R30, 0x1, RZ, 0xc, !PT ;  /* 0x000000011e0e7812 */ /* 0x000fc400078e0cff */
[----:B------:R-:W-:Y:S01]  /*3790*/  LOP3.LUT R37, R29, 0x1, RZ, 0xc, !PT ;  /* 0x000000011d257812 */ /* 0x000fe200078e0cff */
[----:B0-----:R-:W-:Y:S01]  /*37a0*/  ULEA UR5, UR6, UR5, 0x18 ;  /* 0x0000000506057291 */ /* 0x001fe2000f8ec0ff */
[----:B------:R-:W-:Y:S01]  /*37b0*/  LOP3.LUT R35, R28, 0x1, RZ, 0xc, !PT ;  /* 0x000000011c237812 */ /* 0x000fe200078e0cff */
[----:B------:R-:W0:Y:S01]  /*37c0*/  LDCU UR6, c[0x0][0x3ac] ;  /* 0x00007580ff0677ac */ /* 0x000e220008000800 */
[----:B------:R-:W-:Y:S02]  /*37d0*/  LOP3.LUT R13, R27, 0x1, RZ, 0xc, !PT ;  /* 0x000000011b0d7812 */ /* 0x000fe400078e0cff */
[----:B------:R-:W-:Y:S02]  /*37e0*/  LOP3.LUT R12, R26, 0x1, RZ, 0xc, !PT ;  /* 0x000000011a0c7812 */ /* 0x000fe400078e0cff */
[----:B------:R-:W-:Y:S02]  /*37f0*/  LOP3.LUT R10, R24, 0x1, RZ, 0xc, !PT ;  /* 0x00000001180a7812 */ /* 0x000fe400078e0cff */
[----:B------:R-:W1:Y:S01]  /*3800*/  @P0 LDS R4, [UR5+0x60] ;  /* 0x00006005ff040984 */ /* 0x000e620008000800 */
[----:B------:R-:W-:-:S02]  /*3810*/  LOP3.LUT R9, R23, 0x1, RZ, 0xc, !PT ;  /* 0x0000000117097812 */ /* 0x000fc400078e0cff */
[----:B------:R-:W-:Y:S01]  /*3820*/  LOP3.LUT R7, R20, 0x1, RZ, 0xc0, !PT ;  /* 0x0000000114077812 */ /* 0x000fe200078ec0ff */
[----:B------:R-:W2:Y:S01]  /*3830*/  LDS R81, [UR5+0x84] ;  /* 0x00008405ff517984 */ /* 0x000ea20008000800 */
[----:B------:R-:W-:Y:S02]  /*3840*/  LOP3.LUT P5, RZ, R17, 0x1, RZ, 0xc0, !PT ;  /* 0x0000000111ff7812 */ /* 0x000fe400078ac0ff */
[----:B------:R-:W-:Y:S01]  /*3850*/  ISETP.NE.U32.AND P4, PT, R7, 0x1, PT ;  /* 0x000000010700780c */ /* 0x000fe20003f85070 */
[----:B------:R-:W3:Y:S01]  /*3860*/  LDS R51, [UR5+0x8c] ;  /* 0x00008c05ff337984 */ /* 0x000ee20008000800 */
[----:B------:R-:W-:Y:S01]  /*3870*/  LOP3.LUT R7, R22, 0x1, RZ, 0xc, !PT ;  /* 0x0000000116077812 */ /* 0x000fe200078e0cff */
[----:B------:R-:W-:Y:S01]  /*3880*/  BAR.SYNC.DEFER_BLOCKING 0x0 ;  /* 0x0000000000007b1d */ /* 0x000fe20000010000 */
[----:B------:R-:W-:Y:S02]  /*3890*/  LOP3.LUT P6, RZ, R18, 0x1, RZ, 0xc0, !PT ;  /* 0x0000000112ff7812 */ /* 0x000fe400078cc0ff */
[----:B------:R-:W-:Y:S01]  /*38a0*/  LOP3.LUT R8, R21, 0x1, RZ, 0xc, !PT ;  /* 0x0000000115087812 */ /* 0x000fe200078e0cff */
[----:B-1----:R-:W-:Y:S01]  /*38b0*/  @P0 IMAD.IADD R11, R11, 0x1, R4 ;  /* 0x000000010b0b0824 */ /* 0x002fe200078e0204 */
[----:B------:R-:W-:-:S03]  /*38c0*/  LOP3.LUT P0, RZ, R16, 0x1, RZ, 0xc0, !PT ;  /* 0x0000000110ff7812 */ /* 0x000fc6000780c0ff */
[----:B------:R-:W-:Y:S01]  /*38d0*/  IMAD.IADD R40, R6, 0x1, R11 ;  /* 0x0000000106287824 */ /* 0x000fe200078e020b */
[--C-:B--2---:R-:W-:Y:S01]  /*38e0*/  IADD3 R33, PT, PT, R0, R33, -R81.reuse ;  /* 0x0000002100217210 */ /* 0x104fe20007ffe851 */
[----:B------:R-:W-:Y:S02]  /*38f0*/  IMAD.IADD R11, R11, 0x1, -R81 ;  /* 0x000000010b0b7824 */ /* 0x000fe400078e0a51 */
[----:B------:R-:W-:Y:S01]  /*3900*/  IMAD.IADD R42, R40, 0x1, R67 ;  /* 0x00000001282a7824 */ /* 0x000fe200078e0243 */
[----:B---3--:R-:W-:Y:S01]  /*3910*/  IADD3 R5, PT, PT, -R51, 0x2d20, RZ ;  /* 0x00002d2033057810 */ /* 0x008fe20007ffe1ff */
[----:B------:R-:W-:Y:S01]  /*3920*/  IMAD R4, R0, 0x13, -R11 ;  /* 0x0000001300047824 */ /* 0x000fe200078e0a0b */
[----:B------:R-:W-:Y:S01]  /*3930*/  LOP3.LUT R33, RZ, R33, RZ, 0x33, !PT ;  /* 0x00000021ff217212 */ /* 0x000fe200078e33ff */
[----:B------:R-:W-:Y:S02]  /*3940*/  IMAD.IADD R44, R42, 0x1, R41 ;  /* 0x000000012a2c7824 */ /* 0x000fe400078e0229 */
[----:B------:R-:W-:-:S02]  /*3950*/  IMAD.IADD R11, R5, 0x1, R11 ;  /* 0x00000001050b7824 */ /* 0x000fc400078e020b */
[----:B------:R-:W-:Y:S02]  /*3960*/  IMAD.IADD R43, R44, 0x1, R39 ;  /* 0x000000012c2b7824 */ /* 0x000fe400078e0227 */
[----:B------:R-:W-:Y:S01]  /*3970*/  IMAD.IADD R54, R6, 0x1, R11 ;  /* 0x0000000106367824 */ /* 0x000fe200078e020b */
[----:B------:R-:W-:Y:S01]  /*3980*/  SEL R4, R11, R4, !P0 ;  /* 0x000000040b047207 */ /* 0x000fe20004000000 */
[----:B------:R-:W-:Y:S01]  /*3990*/  IMAD.IADD R45, R43, 0x1, R38 ;  /* 0x000000012b2d7824 */ /* 0x000fe200078e0226 */
[----:B------:R-:W-:Y:S01]  /*39a0*/  LOP3.LUT R11, R25, 0x1, RZ, 0xc, !PT ;  /* 0x00000001190b7812 */ /* 0x000fe200078e0cff */
[----:B------:R-:W-:Y:S01]  /*39b0*/  IMAD.IADD R69, R81, 0x1, -R40 ;  /* 0x0000000151457824 */ /* 0x000fe200078e0a28 */
[----:B------:R-:W-:Y:S01]  /*39c0*/  IADD3 R6, PT, PT, R0, R51, R81 ;  /* 0x0000003300067210 */ /* 0x000fe20007ffe051 */
[----:B------:R-:W-:Y:S02]  /*39d0*/  IMAD.IADD R47, R45, 0x1, R36 ;  /* 0x000000012d2f7824 */ /* 0x000fe400078e0224 */
[----:B------:R-:W-:-:S02]  /*39e0*/  IMAD.IADD R71, R81, 0x1, -R42 ;  /* 0x0000000151477824 */ /* 0x000fc400078e0a2a */
[----:B------:R-:W-:Y:S02]  /*39f0*/  IMAD.IADD R46, R47, 0x1, R34 ;  /* 0x000000012f2e7824 */ /* 0x000fe400078e0222 */
[C---:B------:R-:W-:Y:S02]  /*3a00*/  IMAD.IADD R79, R81.reuse, 0x1, -R47 ;  /* 0x00000001514f7824 */ /* 0x040fe400078e0a2f */
[----:B------:R-:W-:Y:S02]  /*3a10*/  IMAD.IADD R63, R46, 0x1, R15 ;  /* 0x000000012e3f7824 */ /* 0x000fe400078e020f */
[----:B------:R-:W-:Y:S02]  /*3a20*/  IMAD.IADD R73, R81, 0x1, -R44 ;  /* 0x0000000151497824 */ /* 0x000fe400078e0a2c */
[----:B------:R-:W-:Y:S02]  /*3a30*/  IMAD.IADD R48, R63, 0x1, R14 ;  /* 0x000000013f307824 */ /* 0x000fe400078e020e */
[----:B------:R-:W-:-:S02]  /*3a40*/  IMAD R69, R0, 0x13, R69 ;  /* 0x0000001300457824 */ /* 0x000fc400078e0245 */
[----:B------:R-:W-:Y:S02]  /*3a50*/  IMAD.IADD R50, R48, 0x1, R37 ;  /* 0x0000000130327824 */ /* 0x000fe400078e0225 */
[----:B------:R-:W-:Y:S02]  /*3a60*/  IMAD R71, R0, 0x13, R71 ;  /* 0x0000001300477824 */ /* 0x000fe400078e0247 */
[----:B------:R-:W-:Y:S02]  /*3a70*/  IMAD.IADD R52, R50, 0x1, R35 ;  /* 0x0000000132347824 */ /* 0x000fe400078e0223 */
[C---:B------:R-:W-:Y:S02]  /*3a80*/  IMAD.IADD R75, R81.reuse, 0x1, -R43 ;  /* 0x00000001514b7824 */ /* 0x040fe400078e0a2b */
[----:B------:R-:W-:Y:S02]  /*3a90*/  IMAD.IADD R49, R52, 0x1, R13 ;  /* 0x0000000134317824 */ /* 0x000fe400078e020d */
[----:B------:R-:W-:-:S02]  /*3aa0*/  IMAD.IADD R77, R81, 0x1, -R45 ;  /* 0x00000001514d7824 */ /* 0x000fc400078e0a2d */
[----:B------:R-:W-:Y:S02]  /*3ab0*/  IMAD.IADD R40, R49, 0x1, R12 ;  /* 0x0000000131287824 */ /* 0x000fe400078e020c */
[C---:B------:R-:W-:Y:S02]  /*3ac0*/  IMAD.IADD R47, R81.reuse, 0x1, -R49 ;  /* 0x00000001512f7824 */ /* 0x040fe400078e0a31 */
[----:B------:R-:W-:Y:S02]  /*3ad0*/  IMAD.IADD R51, R40, 0x1, R11 ;  /* 0x0000000128337824 */ /* 0x000fe400078e020b */
[----:B------:R-:W-:Y:S02]  /*3ae0*/  IMAD.IADD R53, R81, 0x1, -R40 ;  /* 0x0000000151357824 */ /* 0x000fe400078e0a28 */
[----:B------:R-:W-:Y:S02]  /*3af0*/  VIADD R40, R0, 0x260 ;  /* 0x0000026000287836 */ /* 0x000fe40000000000 */
[----:B------:R-:W-:-:S02]  /*3b00*/  IMAD.IADD R42, R51, 0x1, R10 ;  /* 0x00000001332a7824 */ /* 0x000fc400078e020a */
[----:B------:R-:W-:Y:S01]  /*3b10*/  VIADD R71, R71, 0x2 ;  /* 0x0000000247477836 */ /* 0x000fe20000000000 */
[-C--:B------:R-:W-:Y:S01]  /*3b20*/  ISETP.GE.AND P3, PT, R40, R5.reuse, PT ;  /* 0x000000052800720c */ /* 0x080fe20003f66270 */
[----:B------:R-:W-:Y:S02]  /*3b30*/  VIADD R40, R0, 0x4c0 ;  /* 0x000004c000287836 */ /* 0x000fe40000000000 */
[----:B------:R-:W-:Y:S02]  /*3b40*/  IMAD.IADD R44, R42, 0x1, R9 ;  /* 0x000000012a2c7824 */ /* 0x000fe400078e0209 */
[----:B------:R-:W-:Y:S01]  /*3b50*/  IMAD.IADD R49, R81, 0x1, -R42 ;  /* 0x0000000151317824 */ /* 0x000fe200078e0a2a */
[----:B------:R-:W-:Y:S01]  /*3b60*/  ISETP.GE.AND P2, PT, R40, R5, PT ;  /* 0x000000052800720c */ /* 0x000fe20003f46270 */
[C---:B------:R-:W-:Y:S02]  /*3b70*/  VIADD R42, R0.reuse, 0x720 ;  /* 0x00000720002a7836 */ /* 0x040fe40000000000 */
[----:B------:R-:W-:-:S02]  /*3b80*/  VIADD R40, R0, 0x980 ;  /* 0x0000098000287836 */ /* 0x000fc40000000000 */
[----:B------:R-:W-:Y:S01]  /*3b90*/  IMAD R73, R0, 0x13, R73 ;  /* 0x0000001300497824 */ /* 0x000fe200078e0249 */
[-C--:B------:R-:W-:Y:S01]  /*3ba0*/  ISETP.GE.AND P1, PT, R42, R5.reuse, PT ;  /* 0x000000052a00720c */ /* 0x080fe20003f26270 */
[----:B------:R-:W-:Y:S01]  /*3bb0*/  IMAD.IADD R42, R67, 0x1, R54 ;  /* 0x00000001432a7824 */ /* 0x000fe200078e0236 */
[----:B------:R-:W-:Y:S01]  /*3bc0*/  ISETP.GE.AND P0, PT, R40, R5, PT ;  /* 0x000000052800720c */ /* 0x000fe20003f06270 */
[----:B------:R-:W-:Y:S02]  /*3bd0*/  VIADD R40, R69, 0x1 ;  /* 0x0000000145287836 */ /* 0x000fe40000000000 */
[----:B------:R-:W-:Y:S02]  /*3be0*/  IMAD.IADD R45, R44, 0x1, R7 ;  /* 0x000000012c2d7824 */ /* 0x000fe400078e0207 */
[----:B------:R-:W-:Y:S01]  /*3bf0*/  IMAD.IADD R61, R81, 0x1, -R44 ;  /* 0x00000001513d7824 */ /* 0x000fe200078e0a2c */
[----:B------:R-:W-:Y:S01]  /*3c00*/  SEL R40, R54, R40, !P5 ;  /* 0x0000002836287207 */ /* 0x000fe20006800000 */
[----:B------:R-:W-:Y:S01]  /*3c10*/  IMAD.IADD R44, R41, 0x1, R42 ;  /* 0x00000001292c7824 */ /* 0x000fe200078e022a */
[----:B------:R-:W-:Y:S01]  /*3c20*/  SEL R41, R42, R71, !P6 ;  /* 0x000000472a297207 */ /* 0x000fe20007000000 */
[----:B------:R-:W-:Y:S01]  /*3c30*/  IMAD R75, R0, 0x13, R75 ;  /* 0x00000013004b7824 */ /* 0x000fe200078e024b */
[----:B------:R-:W-:Y:S01]  /*3c40*/  LOP3.LUT P5, RZ, R19, 0x1, RZ, 0xc0, !PT ;  /* 0x0000000113ff7812 */ /* 0x000fe200078ac0ff */
[----:B------:R-:W-:Y:S01]  /*3c50*/  VIADD R73, R73, 0x3 ;  /* 0x0000000349497836 */ /* 0x000fe20000000000 */
[----:B------:R-:W-:Y:S01]  /*3c60*/  LOP3.LUT P6, RZ, R2, 0x1, RZ, 0xc0, !PT ;  /* 0x0000000102ff7812 */ /* 0x000fe200078cc0ff */
[----:B------:R-:W-:Y:S01]  /*3c70*/  IMAD.IADD R42, R39, 0x1, R44 ;  /* 0x00000001272a7824 */ /* 0x000fe200078e022c */
[----:B------:R-:W-:Y:S01]  /*3c80*/  LEA R40, R40, UR5, 0x2 ;  /* 0x0000000528287c11 */ /* 0x000fe2000f8e10ff */
[----:B------:R-:W-:Y:S01]  /*3c90*/  VIADD R75, R75, 0x4 ;  /* 0x000000044b4b7836 */ /* 0x000fe20000000000 */
[----:B------:R-:W-:Y:S01]  /*3ca0*/  SEL R39, R44, R73, !P5 ;  /* 0x000000492c277207 */ /* 0x000fe20006800000 */
[----:B------:R-:W-:Y:S01]  /*3cb0*/  IMAD R77, R0, 0x13, R77 ;  /* 0x00000013004d7824 */ /* 0x000fe200078e024d */
[----:B------:R-:W-:Y:S01]  /*3cc0*/  LOP3.LUT P5, RZ, R3, 0x1, RZ, 0xc0, !PT ;  /* 0x0000000103ff7812 */ /* 0x000fe200078ac0ff */
[----:B------:R-:W-:Y:S01]  /*3cd0*/  IMAD.IADD R44, R38, 0x1, R42 ;  /* 0x00000001262c7824 */ /* 0x000fe200078e022a */
[----:B------:R-:W-:Y:S01]  /*3ce0*/  SEL R38, R42, R75, !P6 ;  /* 0x0000004b2a267207 */ /* 0x000fe20007000000 */
[----:B------:R-:W-:Y:S01]  /*3cf0*/  IMAD.IADD R65, R81, 0x1, -R46 ;  /* 0x0000000151417824 */ /* 0x000fe200078e0a2e */
[----:B------:R-:W-:Y:S01]  /*3d00*/  LOP3.LUT P6, RZ, R32, 0x1, RZ, 0xc0, !PT ;  /* 0x0000000120ff7812 */ /* 0x000fe200078cc0ff */
[----:B------:R-:W-:Y:S01]  /*3d10*/  IMAD R79, R0, 0x13, R79 ;  /* 0x00000013004f7824 */ /* 0x000fe200078e024f */
[----:B------:R-:W-:Y:S01]  /*3d20*/  LEA R41, R41, UR5, 0x2 ;  /* 0x0000000529297c11 */ /* 0x000fe2000f8e10ff */
[----:B------:R-:W-:-:S02]  /*3d30*/  VIADD R77, R77, 0x5 ;  /* 0x000000054d4d7836 */ /* 0x000fc40000000000 */
[----:B------:R-:W-:Y:S02]  /*3d40*/  IMAD.IADD R42, R36, 0x1, R44 ;  /* 0x00000001242a7824 */ /* 0x000fe400078e022c */
[----:B------:R-:W-:Y:S01]  /*3d50*/  IMAD.IADD R63, R81, 0x1, -R63 ;  /* 0x00000001513f7824 */ /* 0x000fe200078e0a3f */
[----:B------:R-:W-:Y:S01]  /*3d60*/  SEL R36, R44, R77, !P5 ;  /* 0x0000004d2c247207 */ /* 0x000fe20006800000 */
[----:B------:R-:W-:Y:S01]  /*3d70*/  VIADD R79, R79, 0x6 ;  /* 0x000000064f4f7836 */ /* 0x000fe20000000000 */
[----:B------:R-:W-:Y:S01]  /*3d80*/  LOP3.LUT P5, RZ, R31, 0x1, RZ, 0xc0, !PT ;  /* 0x000000011fff7812 */ /* 0x000fe200078ac0ff */
[----:B------:R-:W-:Y:S01]  /*3d90*/  IMAD R65, R0, 0x13, R65 ;  /* 0x0000001300417824 */ /* 0x000fe200078e0241 */
[----:B------:R-:W-:Y:S01]  /*3da0*/  LEA R36, R36, UR5, 0x2 ;  /* 0x0000000524247c11 */ /* 0x000fe2000f8e10ff */
[----:B------:R-:W-:Y:S01]  /*3db0*/  IMAD.IADD R44, R34, 0x1, R42 ;  /* 0x00000001222c7824 */ /* 0x000fe200078e022a */
[----:B------:R-:W-:Y:S01]  /*3dc0*/  SEL R34, R42, R79, !P6 ;  /* 0x0000004f2a227207 */ /* 0x000fe20007000000 */
[----:B------:R-:W-:Y:S01]  /*3dd0*/  IMAD.IADD R59, R81, 0x1, -R48 ;  /* 0x00000001513b7824 */ /* 0x000fe200078e0a30 */
[----:B------:R-:W-:Y:S01]  /*3de0*/  LOP3.LUT P6, RZ, R30, 0x1, RZ, 0xc0, !PT ;  /* 0x000000011eff7812 */ /* 0x000fe200078cc0ff */
[----:B------:R-:W-:-:S02]  /*3df0*/  IMAD R63, R0, 0x13, R63 ;  /* 0x00000013003f7824 */ /* 0x000fc400078e023f */
[----:B------:R-:W-:Y:S02]  /*3e00*/  VIADD R65, R65, 0x7 ;  /* 0x0000000741417836 */ /* 0x000fe40000000000 */
[----:B------:R-:W-:Y:S02]  /*3e10*/  IMAD.IADD R42, R15, 0x1, R44 ;  /* 0x000000010f2a7824 */ /* 0x000fe400078e022c */
[----:B------:R-:W-:Y:S01]  /*3e20*/  IMAD.IADD R57, R81, 0x1, -R50 ;  /* 0x0000000151397824 */ /* 0x000fe200078e0a32 */
[----:B------:R-:W-:Y:S01]  /*3e30*/  SEL R15, R44, R65, !P5 ;  /* 0x000000412c0f7207 */ /* 0x000fe20006800000 */
[----:B------:R-:W-:Y:S01]  /*3e40*/  VIADD R63, R63, 0x8 ;  /* 0x000000083f3f7836 */ /* 0x000fe20000000000 */
[----:B------:R-:W-:Y:S01]  /*3e50*/  LOP3.LUT P5, RZ, R29, 0x1, RZ, 0xc0, !PT ;  /* 0x000000011dff7812 */ /* 0x000fe200078ac0ff */
[----:B------:R-:W-:Y:S02]  /*3e60*/  IMAD R59, R0, 0x13, R59 ;  /* 0x00000013003b7824 */ /* 0x000fe400078e023b */
[----:B------:R-:W-:Y:S01]  /*3e70*/  IMAD.IADD R44, R14, 0x1, R42 ;  /* 0x000000010e2c7824 */ /* 0x000fe200078e022a */
[----:B------:R-:W-:Y:S01]  /*3e80*/  SEL R14, R42, R63, !P6 ;  /* 0x0000003f2a0e7207 */ /* 0x000fe20007000000 */
[----:B------:R-:W-:Y:S01]  /*3e90*/  IMAD R57, R0, 0x13, R57 ;  /* 0x0000001300397824 */ /* 0x000fe200078e0239 */
[----:B------:R-:W-:Y:S01]  /*3ea0*/  LOP3.LUT P6, RZ, R28, 0x1, RZ, 0xc0, !PT ;  /* 0x000000011cff7812 */ /* 0x000fe200078cc0ff */
[----:B------:R-:W-:-:S02]  /*3eb0*/  VIADD R59, R59, 0x9 ;  /* 0x000000093b3b7836 */ /* 0x000fc40000000000 */
[----:B------:R-:W-:Y:S02]  /*3ec0*/  IMAD.IADD R42, R37, 0x1, R44 ;  /* 0x00000001252a7824 */ /* 0x000fe400078e022c */
[----:B------:R-:W-:Y:S01]  /*3ed0*/  IMAD.IADD R55, R81, 0x1, -R52 ;  /* 0x0000000151377824 */ /* 0x000fe200078e0a34 */
[----:B------:R-:W-:Y:S01]  /*3ee0*/  SEL R37, R44, R59, !P5 ;  /* 0x0000003b2c257207 */ /* 0x000fe20006800000 */
[----:B------:R-:W-:Y:S01]  /*3ef0*/  VIADD R57, R57, 0xa ;  /* 0x0000000a39397836 */ /* 0x000fe20000000000 */
[----:B------:R-:W-:Y:S01]  /*3f00*/  LOP3.LUT P5, RZ, R27, 0x1, RZ, 0xc0, !PT ;  /* 0x000000011bff7812 */ /* 0x000fe200078ac0ff */
[----:B------:R-:W-:Y:S02]  /*3f10*/  IMAD.IADD R44, R35, 0x1, R42 ;  /* 0x00000001232c7824 */ /* 0x000fe400078e022a */
[----:B------:R-:W-:Y:S01]  /*3f20*/  IMAD R55, R0, 0x13, R55 ;  /* 0x0000001300377824 */ /* 0x000fe200078e0237 */
[----:B------:R-:W-:Y:S01]  /*3f30*/  SEL R35, R42, R57, !P6 ;  /* 0x000000392a237207 */ /* 0x000fe20007000000 */
[----:B------:R-:W-:Y:S01]  /*3f40*/  IMAD.IADD R42, R13, 0x1, R44 ;  /* 0x000000010d2a7824 */ /* 0x000fe200078e022c */
[----:B------:R-:W-:Y:S01]  /*3f50*/  LOP3.LUT P6, RZ, R26, 0x1, RZ, 0xc0, !PT ;  /* 0x000000011aff7812 */ /* 0x000fe200078cc0ff */
[----:B------:R-:W-:Y:S01]  /*3f60*/  IMAD R47, R0, 0x13, R47 ;  /* 0x00000013002f7824 */ /* 0x000fe200078e022f */
[----:B------:R-:W-:Y:S01]  /*3f70*/  LEA R35, R35, UR5, 0x2 ;  /* 0x0000000523237c11 */ /* 0x000fe2000f8e10ff */
[----:B------:R-:W-:-:S02]  /*3f80*/  VIADD R55, R55, 0xb ;  /* 0x0000000b37377836 */ /* 0x000fc40000000000 */
[----:B------:R-:W-:Y:S02]  /*3f90*/  IMAD.IADD R51, R81, 0x1, -R51 ;  /* 0x0000000151337824 */ /* 0x000fe400078e0a33 */
[----:B------:R-:W-:Y:S01]  /*3fa0*/  IMAD R53, R0, 0x13, R53 ;  /* 0x0000001300357824 */ /* 0x000fe200078e0235 */
[----:B------:R-:W-:Y:S01]  /*3fb0*/  SEL R13, R44, R55, !P5 ;  /* 0x000000372c0d7207 */ /* 0x000fe20006800000 */
[----:B------:R-:W-:Y:S01]  /*3fc0*/  IMAD.IADD R46, R12, 0x1, R42 ;  /* 0x000000010c2e7824 */ /* 0x000fe200078e022a */
[----:B------:R-:W-:Y:S01]  /*3fd0*/  LOP3.LUT P5, RZ, R25, 0x1, RZ, 0xc0, !PT ;  /* 0x0000000119ff7812 */ /* 0x000fe200078ac0ff */
[----:B------:R-:W-:Y:S02]  /*3fe0*/  VIADD R47, R47, 0xc ;  /* 0x0000000c2f2f7836 */ /* 0x000fe40000000000 */
[----:B------:R-:W-:Y:S02]  /*3ff0*/  IMAD R51, R0, 0x13, R51 ;  /* 0x0000001300337824 */ /* 0x000fe400078e0233 */
[----:B------:R-:W-:Y:S01]  /*4000*/  VIADD R44, R53, 0xd ;  /* 0x0000000d352c7836 */ /* 0x000fe20000000000 */
[----:B------:R-:W-:Y:S01]  /*4010*/  SEL R12, R42, R47, !P6 ;  /* 0x0000002f2a0c7207 */ /* 0x000fe20007000000 */
[----:B------:R-:W-:Y:S01]  /*4020*/  IMAD.IADD R11, R11, 0x1, R46 ;  /* 0x000000010b0b7824 */ /* 0x000fe200078e022e */
[----:B------:R-:W-:Y:S01]  /*4030*/  LOP3.LUT P6, RZ, R24, 0x1, RZ, 0xc0, !PT ;  /* 0x0000000118ff7812 */ /* 0x000fe200078cc0ff */
[----:B------:R-:W-:Y:S01]  /*4040*/  IMAD R49, R0, 0x13, R49 ;  /* 0x0000001300317824 */ /* 0x000fe200078e0231 */
[----:B------:R-:W-:Y:S01]  /*4050*/  SEL R44, R46, R44, !P5 ;  /* 0x0000002c2e2c7207 */ /* 0x000fe20006800000 */
[----:B------:R-:W-:Y:S01]  /*4060*/  VIADD R51, R51, 0xe ;  /* 0x0000000e33337836 */ /* 0x000fe20000000000 */
[----:B------:R-:W-:Y:S01]  /*4070*/  LOP3.LUT P5, RZ, R23, 0x1, RZ, 0xc0, !PT ;  /* 0x0000000117ff7812 */ /* 0x000fe200078ac0ff */
[----:B------:R-:W-:Y:S01]  /*4080*/  VIADD R42, R0, 0xbe0 ;  /* 0x00000be0002a7836 */ /* 0x000fe20000000000 */
[----:B------:R-:W-:Y:S01]  /*4090*/  LEA R53, R34, UR5, 0x2 ;  /* 0x0000000522357c11 */ /* 0x000fe2000f8e10ff */
[----:B------:R-:W-:Y:S01]  /*40a0*/  IMAD.IADD R10, R10, 0x1, R11 ;  /* 0x000000010a0a7824 */ /* 0x000fe200078e020b */
[----:B------:R-:W-:Y:S01]  /*40b0*/  SEL R46, R11, R51, !P6 ;  /* 0x000000330b2e7207 */ /* 0x000fe20007000000 */
[----:B------:R-:W-:Y:S01]  /*40c0*/  VIADD R48, R49, 0xf ;  /* 0x0000000f31307836 */ /* 0x000fe20000000000 */
[----:B------:R-:W-:Y:S01]  /*40d0*/  ISETP.GE.AND P6, PT, R42, R5, PT ;  /* 0x000000052a00720c */ /* 0x000fe20003fc6270 */
[----:B------:R-:W-:Y:S01]  /*40e0*/  IMAD R61, R0, 0x13, R61 ;  /* 0x00000013003d7824 */ /* 0x000fe200078e023d */
[----:B------:R-:W-:Y:S01]  /*40f0*/  LEA R34, R15, UR5, 0x2 ;  /* 0x000000050f227c11 */ /* 0x000fe2000f8e10ff */
[C---:B------:R-:W-:Y:S01]  /*4100*/  IMAD.IADD R43, R81.reuse, 0x1, -R45 ;  /* 0x00000001512b7824 */ /* 0x040fe200078e0a2d */
[----:B------:R-:W-:Y:S01]  /*4110*/  IADD3 R45, PT, PT, R81, -R45, -R8 ;  /* 0x8000002d512d7210 */ /* 0x000fe20007ffe808 */
[----:B------:R-:W-:Y:S01]  /*4120*/  IMAD.IADD R42, R9, 0x1, R10 ;  /* 0x00000001092a7824 */ /* 0x000fe200078e020a */
[----:B------:R-:W-:Y:S01]  /*4130*/  SEL R48, R10, R48, !P5 ;  /* 0x000000300a307207 */ /* 0x000fe20006800000 */
[----:B------:R-:W-:Y:S01]  /*4140*/  VIADD R61, R61, 0x10 ;  /* 0x000000103d3d7836 */ /* 0x000fe20000000000 */
[----:B------:R-:W-:Y:S01]  /*4150*/  LOP3.LUT P5, RZ, R22, 0x1, RZ, 0xc0, !PT ;  /* 0x0000000116ff7812 */ /* 0x000fe200078ac0ff */
[----:B------:R-:W-:Y:S01]  /*4160*/  IMAD R43, R0, 0x13, R43 ;  /* 0x00000013002b7824 */ /* 0x000fe200078e022b */
[----:B------:R-:W-:Y:S01]  /*4170*/  LEA R15, R14, UR5, 0x2 ;  /* 0x000000050e0f7c11 */ /* 0x000fe2000f8e10ff */
[----:B------:R-:W-:Y:S01]  /*4180*/  IMAD R45, R0, 0x13, R45 ;  /* 0x00000013002d7824 */ /* 0x000fe200078e022d */
[----:B------:R-:W-:Y:S01]  /*4190*/  SEL R61, R42, R61, !P5 ;  /* 0x0000003d2a3d7207 */ /* 0x000fe20006800000 */
[----:B------:R-:W-:Y:S01]  /*41a0*/  IMAD.IADD R7, R7, 0x1, R42 ;  /* 0x0000000107077824 */ /* 0x000fe200078e022a */
[----:B------:R-:W-:Y:S01]  /*41b0*/  LOP3.LUT P5, RZ, R21, 0x1, RZ, 0xc0, !PT ;  /* 0x0000000115ff7812 */ /* 0x000fe200078ac0ff */
[----:B------:R-:W-:Y:S01]  /*41c0*/  VIADD R43, R43, 0x11 ;  /* 0x000000112b2b7836 */ /* 0x000fe20000000000 */
[----:B------:R-:W-:Y:S01]  /*41d0*/  LEA R14, R13, UR5, 0x2 ;  /* 0x000000050d0e7c11 */ /* 0x000fe2000f8e10ff */
[----:B------:R-:W-:Y:S01]  /*41e0*/  VIADD R10, R0, 0xe40 ;  /* 0x00000e40000a7836 */ /* 0x000fe20000000000 */
[----:B------:R-:W-:Y:S01]  /*41f0*/  LEA R44, R44, UR5, 0x2 ;  /* 0x000000052c2c7c11 */ /* 0x000fe2000f8e10ff */
[----:B------:R-:W-:Y:S01]  /*4200*/  VIADD R54, R45, 0x12 ;  /* 0x000000122d367836 */ /* 0x000fe20000000000 */
[----:B------:R-:W-:Y:S01]  /*4210*/  SEL R52, R7, R43, !P5 ;  /* 0x0000002b07347207 */ /* 0x000fe20006800000 */
[----:B------:R-:W-:Y:S01]  /*4220*/  @P4 IMAD.IADD R54, R8, 0x1, R7 ;  /* 0x0000000108364824 */ /* 0x000fe200078e0207 */
[-C--:B------:R-:W-:Y:S01]  /*4230*/  ISETP.GE.AND P4, PT, R0, R5.reuse, PT ;  /* 0x000000050000720c */ /* 0x080fe20003f86270 */
[----:B0-----:R-:W-:Y:S01]  /*4240*/  VIADD R50, R33, UR6 ;  /* 0x0000000621327c36 */ /* 0x001fe20008000000 */
[----:B------:R-:W-:Y:S01]  /*4250*/  ISETP.GE.AND P5, PT, R10, R5, PT ;  /* 0x000000050a00720c */ /* 0x000fe20003fa6270 */
[----:B------:R-:W-:Y:S01]  /*4260*/  VIADD R51, R6, 0xffffd2e0 ;  /* 0xffffd2e006337836 */ /* 0x000fe20000000000 */
[----:B------:R-:W-:Y:S01]  /*4270*/  LEA R13, R46, UR5, 0x2 ;  /* 0x000000052e0d7c11 */ /* 0x000fe2000f8e10ff */
[----:B------:R-:W-:Y:S01]  /*4280*/  VIADD R8, R0, 0x10a0 ;  /* 0x000010a000087836 */ /* 0x000fe20000000000 */
[----:B------:R-:W-:Y:S01]  /*4290*/  LEA R48, R48, UR5, 0x2 ;  /* 0x0000000530307c11 */ /* 0x000fe2000f8e10ff */
[----:B------:R-:W-:Y:S01]  /*42a0*/  VIADD R10, R0, 0x1300 ;  /* 0x00001300000a7836 */ /* 0x000fe20000000000 */
[C---:B------:R-:W-:Y:S01]  /*42b0*/  SEL R51, R50.reuse, R51, !P4 ;  /* 0x0000003332337207 */ /* 0x040fe20006000000 */
[----:B------:R-:W-:Y:S01]  /*42c0*/  VIADD R49, R50, 0xfffffda0 ;  /* 0xfffffda032317836 */ /* 0x000fe20000000000 */
[-C--:B------:R-:W-:Y:S01]  /*42d0*/  ISETP.GE.AND P4, PT, R8, R5.reuse, PT ;  /* 0x000000050800720c */ /* 0x080fe20003f86270 */
[----:B------:R-:W-:Y:S01]  /*42e0*/  VIADD R8, R0, 0x1560 ;  /* 0x0000156000087836 */ /* 0x000fe20000000000 */
[----:B------:R-:W-:Y:S01]  /*42f0*/  LEA R61, R61, UR5, 0x2 ;  /* 0x000000053d3d7c11 */ /* 0x000fe2000f8e10ff */
[----:B------:R-:W-:Y:S01]  /*4300*/  @P3 VIADD R49, R6, 0xffffd540 ;  /* 0xffffd54006313836 */ /* 0x000fe20000000000 */
[----:B------:R-:W-:Y:S01]  /*4310*/  ISETP.GE.AND P3, PT, R10, R5, PT ;  /* 0x000000050a00720c */ /* 0x000fe20003f66270 */
[----:B------:R-:W-:Y:S01]  /*4320*/  VIADD R47, R50, 0xfffffb40 ;  /* 0xfffffb40322f7836 */ /* 0x000fe20000000000 */
[----:B------:R-:W-:Y:S01]  /*4330*/  LEA R52, R52, UR5, 0x2 ;  /* 0x0000000534347c11 */ /* 0x000fe2000f8e10ff */
[----:B------:R-:W-:-:S02]  /*4340*/  VIADD R10, R0, 0x17c0 ;  /* 0x000017c0000a7836 */ /* 0x000fc40000000000 */
[----:B------:R-:W-:Y:S01]  /*4350*/  @P2 VIADD R47, R6, 0xffffd7a0 ;  /* 0xffffd7a0062f2836 */ /* 0x000fe20000000000 */
[-C--:B------:R-:W-:Y:S01]  /*4360*/  ISETP.GE.AND P2, PT, R8, R5.reuse, PT ;  /* 0x000000050800720c */ /* 0x080fe20003f46270 */
[----:B------:R-:W-:Y:S02]  /*4370*/  VIADD R45, R50, 0xfffff8e0 ;  /* 0xfffff8e0322d7836 */ /* 0x000fe40000000000 */
[----:B------:R-:W-:Y:S02]  /*4380*/  VIADD R8, R0, 0x1a20 ;  /* 0x00001a2000087836 */ /* 0x000fe40000000000 */
[----:B------:R-:W-:Y:S01]  /*4390*/  @P1 VIADD R45, R6, 0xffffda00 ;  /* 0xffffda00062d1836 */ /* 0x000fe20000000000 */
[----:B------:R-:W-:Y:S01]  /*43a0*/  ISETP.GE.AND P1, PT, R10, R5, PT ;  /* 0x000000050a00720c */ /* 0x000fe20003f26270 */
[----:B------:R-:W-:Y:S02]  /*43b0*/  VIADD R43, R50, 0xfffff680 ;  /* 0xfffff680322b7836 */ /* 0x000fe40000000000 */
        /* <DEDUP_REMOVED lines=13> */
[----:B------:R-:W-:Y:S02]  /*4490*/  VIADD R9, R50, 0xffffeaa0 ;  /* 0xffffeaa032097836 */ /* 0x000fe40000000000 */
[----:B------:R-:W-:Y:S01]  /*44a0*/  @P4 VIADD R11, R6, 0xffffe380 ;  /* 0xffffe380060b4836 */ /* 0x000fe20000000000 */
[-C--:B------:R-:W-:Y:S01]  /*44b0*/  ISETP.GE.AND P4, PT, R10, R5.reuse, PT ;  /* 0x000000050a00720c */ /* 0x080fe20003f86270 */
[----:B------:R-:W-:Y:S01]  /*44c0*/  @P2 VIADD R9, R6, 0xffffe840 ;  /* 0xffffe84006092836 */ /* 0x000fe20000000000 */
[----:B------:R-:W-:Y:S01]  /*44d0*/  ISETP.GE.AND P2, PT, R56, R5, PT ;  /* 0x000000053800720c */ /* 0x000fe20003f46270 */
[----:B------:R-:W-:-:S02]  /*44e0*/  VIADD R10, R50, 0xffffed00 ;  /* 0xffffed00320a7836 */ /* 0x000fc40000000000 */
[C---:B------:R-:W-:Y:S01]  /*44f0*/  VIADD R56, R0.reuse, 0x2860 ;  /* 0x0000286000387836 */ /* 0x040fe20000000000 */
[----:B------:R-:W-:Y:S01]  /*4500*/  LEA R0, R0, UR5, 0x2 ;  /* 0x0000000500007c11 */ /* 0x000fe2000f8e10ff */
[----:B------:R-:W-:Y:S01]  /*4510*/  @P3 VIADD R10, R6, 0xffffe5e0 ;  /* 0xffffe5e0060a3836 */ /* 0x000fe20000000000 */
[-C--:B------:R-:W-:Y:S01]  /*4520*/  ISETP.GE.AND P3, PT, R8, R5.reuse, PT ;  /* 0x000000050800720c */ /* 0x080fe20003f66270 */
[C---:B------:R-:W-:Y:S02]  /*4530*/  VIADD R8, R50.reuse, 0xffffe840 ;  /* 0xffffe84032087836 */ /* 0x040fe40000000000 */
[----:B------:R-:W-:Y:S02]  /*4540*/  VIADD R7, R50, 0xffffe5e0 ;  /* 0xffffe5e032077836 */ /* 0x000fe40000000000 */
[----:B------:R-:W-:Y:S01]  /*4550*/  @P1 VIADD R8, R6, 0xffffeaa0 ;  /* 0xffffeaa006081836 */ /* 0x000fe20000000000 */
[-C--:B------:R-:W-:Y:S01]  /*4560*/  ISETP.GE.AND P1, PT, R56, R5.reuse, PT ;  /* 0x000000053800720c */ /* 0x080fe20003f26270 */
[----:B------:R-:W-:Y:S01]  /*4570*/  @P0 VIADD R7, R6, 0xffffed00 ;  /* 0xffffed0006070836 */ /* 0x000fe20000000000 */
[----:B------:R-:W-:Y:S01]  /*4580*/  ISETP.GE.AND P0, PT, R58, R5, PT ;  /* 0x000000053a00720c */ /* 0x000fe20003f06270 */
[----:B------:R-:W-:Y:S01]  /*4590*/  VIADD R83, R50, 0xffffd7a0 ;  /* 0xffffd7a032537836 */ /* 0x000fe20000000000 */
[----:B------:R-:W-:Y:S01]  /*45a0*/  LEA R5, R4, UR5, 0x2 ;  /* 0x0000000504057c11 */ /* 0x000fe2000f8e10ff */
[----:B------:R-:W-:Y:S01]  /*45b0*/  VIADD R87, R50, 0xffffd540 ;  /* 0xffffd54032577836 */ /* 0x000fe20000000000 */
[----:B------:R-:W-:-:S02]  /*45c0*/  LEA R4, R39, UR5, 0x2 ;  /* 0x0000000527047c11 */ /* 0x000fc4000f8e10ff */
[----:B------:R-:W-:Y:S01]  /*45d0*/  LEA R39, R38, UR5, 0x2 ;  /* 0x0000000526277c11 */ /* 0x000fe2000f8e10ff */
[----:B------:R0:W-:Y:S04]  /*45e0*/  STS [R5], R16 ;  /* 0x0000001005007388 */ /* 0x0001e80000000800 */
[----:B------:R-:W-:Y:S01]  /*45f0*/  STS [R40], R17 ;  /* 0x0000001128007388 */ /* 0x000fe20000000800 */
[C---:B------:R-:W-:Y:S02]  /*4600*/  @P1 VIADD R83, R6.reuse, 0xfffffb40 ;  /* 0xfffffb4006531836 */ /* 0x040fe40000000000 */
[----:B------:R-:W-:Y:S01]  /*4610*/  @P0 VIADD R87, R6, 0xfffffda0 ;  /* 0xfffffda006570836 */ /* 0x000fe20000000000 */
[----:B------:R-:W-:Y:S01]  /*4620*/  STS [R41], R18 ;  /* 0x0000001229007388 */ /* 0x000fe20000000800 */
[----:B0-----:R-:W-:-:S03]  /*4630*/  LEA R5, R12, UR5, 0x2 ;  /* 0x000000050c057c11 */ /* 0x001fc6000f8e10ff */
[----:B------:R0:W-:Y:S04]  /*4640*/  STS [R4], R19 ;  /* 0x0000001304007388 */ /* 0x0001e80000000800 */
[----:B------:R-:W-:Y:S04]  /*4650*/  STS [R39], R2 ;  /* 0x0000000227007388 */ /* 0x000fe80000000800 */
[----:B------:R1:W-:Y:S01]  /*4660*/  STS [R36], R3 ;  /* 0x0000000324007388 */ /* 0x0003e20000000800 */
[----:B0-----:R-:W-:Y:S01]  /*4670*/  LEA R4, R37, UR5, 0x2 ;  /* 0x0000000525047c11 */ /* 0x001fe2000f8e10ff */
[----:B------:R-:W-:-:S02]  /*4680*/  VIADD R37, R50, 0xffffda00 ;  /* 0xffffda0032257836 */ /* 0x000fc40000000000 */
[----:B------:R-:W-:Y:S01]  /*4690*/  STS [R53], R32 ;  /* 0x0000002035007388 */ /* 0x000fe20000000800 */
[----:B------:R-:W-:-:S03]  /*46a0*/  @P2 VIADD R37, R6, 0xfffff8e0 ;  /* 0xfffff8e006252836 */ /* 0x000fc60000000000 */
[----:B------:R0:W-:Y:S01]  /*46b0*/  STS [R34], R31 ;  /* 0x0000001f22007388 */ /* 0x0001e20000000800 */
[----:B-1----:R-:W1:Y:S03]  /*46c0*/  LDC.64 R2, c[0x0][0x390] ;  /* 0x0000e400ff027b82 */ /* 0x002e660000000a00 */
[----:B------:R2:W-:Y:S04]  /*46d0*/  STS [R15], R30 ;  /* 0x0000001e0f007388 */ /* 0x0005e80000000800 */
[----:B------:R3:W-:Y:S01]  /*46e0*/  STS [R4], R29 ;  /* 0x0000001d04007388 */ /* 0x0007e20000000800 */
[----:B0-----:R-:W-:-:S03]  /*46f0*/  VIADD R31, R50, 0xffffdec0 ;  /* 0xffffdec0321f7836 */ /* 0x001fc60000000000 */
[----:B------:R0:W-:Y:S01]  /*4700*/  STS [R35], R28 ;  /* 0x0000001c23007388 */ /* 0x0001e20000000800 */
[----:B------:R-:W-:Y:S01]  /*4710*/  @P4 VIADD R31, R6, 0xfffff420 ;  /* 0xfffff420061f4836 */ /* 0x000fe20000000000 */
[----:B--2---:R-:W-:Y:S02]  /*4720*/  LEA R15, R54, UR5, 0x2 ;  /* 0x00000005360f7c11 */ /* 0x004fe4000f8e10ff */
[----:B------:R-:W-:Y:S01]  /*4730*/  STS [R14], R27 ;  /* 0x0000001b0e007388 */ /* 0x000fe20000000800 */
[----:B---3--:R-:W-:-:S03]  /*4740*/  VIADD R29, R50, 0xffffe120 ;  /* 0xffffe120321d7836 */ /* 0x008fc60000000000 */
[----:B------:R2:W-:Y:S01]  /*4750*/  STS [R5], R26 ;  /* 0x0000001a05007388 */ /* 0x0005e20000000800 */
[----:B------:R-:W-:Y:S02]  /*4760*/  @P5 VIADD R29, R6, 0xfffff1c0 ;  /* 0xfffff1c0061d5836 */ /* 0x000fe40000000000 */
[----:B0-----:R-:W-:Y:S01]  /*4770*/  VIADD R35, R50, 0xffffdc60 ;  /* 0xffffdc6032237836 */ /* 0x001fe20000000000 */
[----:B------:R-:W-:Y:S01]  /*4780*/  STS [R44], R25 ;  /* 0x000000192c007388 */ /* 0x000fe20000000800 */
[----:B------:R-:W-:Y:S02]  /*4790*/  @P3 VIADD R35, R6, 0xfffff680 ;  /* 0xfffff68006233836 */ /* 0x000fe40000000000 */
[--C-:B-1----:R-:W-:Y:S01]  /*47a0*/  IMAD.WIDE R16, R45, 0x4, R2.reuse ;  /* 0x000000042d107825 */ /* 0x102fe200078e0202 */
[----:B------:R0:W-:Y:S03]  /*47b0*/  STS [R13], R24 ;  /* 0x000000180d007388 */ /* 0x0001e60000000800 */
[--C-:B--2---:R-:W-:Y:S01]  /*47c0*/  IMAD.WIDE R4, R51, 0x4, R2.reuse ;  /* 0x0000000433047825 */ /* 0x104fe200078e0202 */
[----:B------:R-:W-:Y:S03]  /*47d0*/  STS [R48], R23 ;  /* 0x0000001730007388 */ /* 0x000fe60000000800 */
[--C-:B------:R-:W-:Y:S01]  /*47e0*/  IMAD.WIDE R18, R43, 0x4, R2.reuse ;  /* 0x000000042b127825 */ /* 0x100fe200078e0202 */
[----:B------:R1:W-:Y:S03]  /*47f0*/  STS [R61], R22 ;  /* 0x000000163d007388 */ /* 0x0003e60000000800 */
[--C-:B0-----:R-:W-:Y:S01]  /*4800*/  IMAD.WIDE R12, R49, 0x4, R2.reuse ;  /* 0x00000004310c7825 */ /* 0x101fe200078e0202 */
[----:B------:R-:W-:Y:S03]  /*4810*/  STS [R52], R21 ;  /* 0x0000001534007388 */ /* 0x000fe60000000800 */
[--C-:B------:R-:W-:Y:S01]  /*4820*/  IMAD.WIDE R42, R42, 0x4, R2.reuse ;  /* 0x000000042a2a7825 */ /* 0x100fe200078e0202 */
[----:B------:R0:W-:Y:S03]  /*4830*/  STS [R15], R20 ;  /* 0x000000140f007388 */ /* 0x0001e60000000800 */
[----:B------:R-:W-:Y:S01]  /*4840*/  VIADD R27, R50, 0xffffe380 ;  /* 0xffffe380321b7836 */ /* 0x000fe20000000000 */
[----:B------:R-:W-:Y:S01]  /*4850*/  BAR.SYNC.DEFER_BLOCKING 0x0 ;  /* 0x0000000000007b1d */ /* 0x000fe20000010000 */
[----:B-1----:R-:W-:-:S04]  /*4860*/  IMAD.WIDE R22, R11, 0x4, R2 ;  /* 0x000000040b167825 */ /* 0x002fc800078e0202 */
[----:B------:R-:W-:Y:S02]  /*4870*/  @P6 VIADD R27, R6, 0xffffef60 ;  /* 0xffffef60061b6836 */ /* 0x000fe40000000000 */
[----:B0-----:R-:W-:-:S04]  /*4880*/  IMAD.WIDE R14, R47, 0x4, R2 ;  /* 0x000000042f0e7825 */ /* 0x001fc800078e0202 */
[----:B------:R-:W-:-:S04]  /*4890*/  IMAD.WIDE R20, R33, 0x4, R2 ;  /* 0x0000000421147825 */ /* 0x000fc800078e0202 */
[----:B------:R-:W-:-:S04]  /*48a0*/  IMAD.WIDE R10, R10, 0x4, R2 ;  /* 0x000000040a0a7825 */ /* 0x000fc800078e0202 */
[----:B------:R-:W-:-:S04]  /*48b0*/  IMAD.WIDE R24, R9, 0x4, R2 ;  /* 0x0000000409187825 */ /* 0x000fc800078e0202 */
[--C-:B------:R-:W-:Y:S01]  /*48c0*/  IMAD.WIDE R8, R8, 0x4, R2.reuse ;  /* 0x0000000408087825 */ /* 0x100fe200078e0202 */
[----:B------:R-:W0:Y:S03]  /*48d0*/  LDS R39, [R0] ;  /* 0x0000000000277984 */ /* 0x000e260000000800 */
[--C-:B------:R-:W-:Y:S01]  /*48e0*/  IMAD.WIDE R6, R7, 0x4, R2.reuse ;  /* 0x0000000407067825 */ /* 0x100fe200078e0202 */
[----:B------:R-:W1:Y:S03]  /*48f0*/  LDS R41, [R0+0x980] ;  /* 0x0009800000297984 */ /* 0x000e660000000800 */
        /* <DEDUP_REMOVED lines=10> */
[--C-:B------:R-:W-:Y:S01]  /*49a0*/  IMAD.WIDE R36, R83, 0x4, R2.reuse ;  /* 0x0000000453247825 */ /* 0x100fe200078e0202 */
[----:B------:R-:W5:Y:S03]  /*49b0*/  LDS R63, [R0+0x4280] ;  /* 0x00428000003f7984 */ /* 0x000f660000000800 */
[----:B------:R-:W-:Y:S01]  /*49c0*/  IMAD.WIDE R2, R87, 0x4, R2 ;  /* 0x0000000457027825 */ /* 0x000fe200078e0202 */
        /* <DEDUP_REMOVED lines=11> */
[----:B0-----:R-:W-:Y:S04]  /*4a80*/  STG.E desc[UR8][R4.64], R39 ;  /* 0x0000002704007986 */ /* 0x001fe8000c101908 */
        /* <DEDUP_REMOVED lines=19> */
.L_x_1196:
[----:B------:R-:W0:Y:S01]  /*4bc0*/  LDC R0, c[0x0][0x3ac] ;  /* 0x0000eb00ff007b82 */ /* 0x000e220000000800 */
[----:B------:R-:W-:Y:S01]  /*4bd0*/  ISETP.NE.AND P0, PT, R2, RZ, PT ;  /* 0x000000ff0200720c */ /* 0x000fe20003f05270 */
[----:B------:R-:W-:Y:S01]  /*4be0*/  BSSY.RECONVERGENT B0, `(.L_x_1211) ;  /* 0x00005ca000007945 */ /* 0x000fe20003800200 */
[----:B0-----:R-:W-:-:S11]  /*4bf0*/  IMAD.IADD R6, R0, 0x1, -R3 ;  /* 0x0000000100067824 */ /* 0x001fd600078e0a03 */
[----:B------:R-:W-:Y:S05]  /*4c00*/  @P0 BRA `(.L_x_1212) ;  /* 0x0000002400a80947 */ /* 0x000fea0003800000 */
[----:B------:R-:W0:Y:S01]  /*4c10*/  S2R R2, SR_TID.X ;  /* 0x0000000000027919 */ /* 0x000e220000002100 */
[----:B------:R-:W1:Y:S01]  /*4c20*/  LDC.64 R4, c[0x0][0x380] ;  /* 0x0000e000ff047b82 */ /* 0x000e620000000a00 */
[C---:B0-----:R-:W-:Y:S02]  /*4c30*/  LOP3.LUT R9, R2.reuse, 0x1f, RZ, 0xc0, !PT ;  /* 0x0000001f02097812 */ /* 0x041fe400078ec0ff */
[----:B------:R-:W-:-:S05]  /*4c40*/  LOP3.LUT R28, R2, 0x3e0, RZ, 0xc0, !PT ;  /* 0x000003e0021c7812 */ /* 0x000fca00078ec0ff */
[----:B------:R-:W-:-:S04]  /*4c50*/  IMAD R28, R28, 0x13, R9 ;  /* 0x000000131c1c7824 */ /* 0x000fc800078e0209 */
[C---:B------:R-:W-:Y:S01]  /*4c60*/  VIADD R9, R28.reuse, 0x20 ;  /* 0x000000201c097836 */ /* 0x040fe20000000000 */
[CC--:B------:R-:W-:Y:S01]  /*4c70*/  ISETP.GE.AND P1, PT, R28.reuse, R6.reuse, PT ;  /* 0x000000061c00720c */ /* 0x0c0fe20003f26270 */
[C---:B------:R-:W-:Y:S02]  /*4c80*/  VIADD R11, R28.reuse, 0x40 ;  /* 0x000000401c0b7836 */ /* 0x040fe40000000000 */
[----:B------:R-:W-:Y:S01]  /*4c90*/  IMAD.IADD R3, R3, 0x1, R28 ;  /* 0x0000000103037824 */ /* 0x000fe200078e021c */
[-C--:B------:R-:W-:Y:S01]  /*4ca0*/  ISETP.GE.AND P2, PT, R9, R6.reuse, PT ;  /* 0x000000060900720c */ /* 0x080fe20003f46270 */
[C---:B------:R-:W-:Y:S01]  /*4cb0*/  VIADD R9, R28.reuse, 0x60 ;  /* 0x000000601c097836 */ /* 0x040fe20000000000 */
[-C--:B------:R-:W-:Y:S01]  /*4cc0*/  ISETP.GE.AND P3, PT, R11, R6.reuse, PT ;  /* 0x000000060b00720c */ /* 0x080fe20003f66270 */
[----:B------:R-:W-:Y:S02]  /*4cd0*/  VIADD R11, R28, 0x80 ;  /* 0x000000801c0b7836 */ /* 0x000fe40000000000 */
[----:B-1----:R-:W-:Y:S01]  /*4ce0*/  IMAD.WIDE.U32 R4, R3, 0x4, R4 ;  /* 0x0000000403047825 */ /* 0x002fe200078e0004 */
[----:B------:R-:W-:-:S02]  /*4cf0*/  ISETP.GE.AND P4, PT, R9, R6, PT ;  /* 0x000000060900720c */ /* 0x000fc40003f86270 */
[-C--:B------:R-:W-:Y:S01]  /*4d00*/  ISETP.GE.AND P5, PT, R11, R6.reuse, PT ;  /* 0x000000060b00720c */ /* 0x080fe20003fa6270 */
[C---:B------:R-:W-:Y:S01]  /*4d10*/  VIADD R9, R28.reuse, 0xa0 ;  /* 0x000000a01c097836 */ /* 0x040fe20000000000 */
[----:B------:R-:W2:Y:S01]  /*4d20*/  @!P1 LDG.E R7, desc[UR8][R4.64] ;  /* 0x0000000804079981 */ /* 0x000ea2000c1e1900 */
[C---:B------:R-:W-:Y:S02]  /*4d30*/  VIADD R3, R28.reuse, 0xe0 ;  /* 0x000000e01c037836 */ /* 0x040fe40000000000 */
[C---:B------:R-:W-:Y:S01]  /*4d40*/  VIADD R11, R28.reuse, 0xc0 ;  /* 0x000000c01c0b7836 */ /* 0x040fe20000000000 */
[-C--:B------:R-:W-:Y:S01]  /*4d50*/  ISETP.GE.AND P6, PT, R9, R6.reuse, PT ;  /* 0x000000060900720c */ /* 0x080fe20003fc6270 */
[C---:B------:R-:W-:Y:S01]  /*4d60*/  VIADD R9, R28.reuse, 0x100 ;  /* 0x000001001c097836 */ /* 0x040fe20000000000 */
[----:B------:R-:W3:Y:S01]  /*4d70*/  @!P2 LDG.E R8, desc[UR8][R4.64+0x80] ;  /* 0x000080080408a981 */ /* 0x000ee2000c1e1900 */
[-C--:B------:R-:W-:Y:S01]  /*4d80*/  ISETP.GE.AND P1, PT, R3, R6.reuse, PT ;  /* 0x000000060300720c */ /* 0x080fe20003f26270 */
[C---:B------:R-:W-:Y:S01]  /*4d90*/  VIADD R3, R28.reuse, 0x120 ;  /* 0x000001201c037836 */ /* 0x040fe20000000000 */
[-C--:B------:R-:W-:Y:S01]  /*4da0*/  ISETP.GE.AND P0, PT, R11, R6.reuse, PT ;  /* 0x000000060b00720c */ /* 0x080fe20003f06270 */
[----:B------:R-:W4:Y:S01]  /*4db0*/  @!P3 LDG.E R10, desc[UR8][R4.64+0x100] ;  /* 0x00010008040ab981 */ /* 0x000f22000c1e1900 */
[-C--:B------:R-:W-:Y:S01]  /*4dc0*/  ISETP.GE.AND P2, PT, R9, R6.reuse, PT ;  /* 0x000000060900720c */ /* 0x080fe20003f46270 */
[C---:B------:R-:W-:Y:S01]  /*4dd0*/  VIADD R9, R28.reuse, 0x140 ;  /* 0x000001401c097836 */ /* 0x040fe20000000000 */
[----:B------:R-:W-:Y:S01]  /*4de0*/  ISETP.GE.AND P3, PT, R3, R6, PT ;  /* 0x000000060300720c */ /* 0x000fe20003f66270 */
[----:B------:R-:W5:Y:S01]  /*4df0*/  @!P4 LDG.E R12, desc[UR8][R4.64+0x180] ;  /* 0x00018008040cc981 */ /* 0x000f62000c1e1900 */
[----:B------:R-:W-:-:S02]  /*4e00*/  VIADD R3, R28, 0x160 ;  /* 0x000001601c037836 */ /* 0x000fc40000000000 */
[-C--:B------:R-:W-:Y:S01]  /*4e10*/  ISETP.GE.AND P4, PT, R9, R6.reuse, PT ;  /* 0x000000060900720c */ /* 0x080fe20003f86270 */
[C---:B------:R-:W-:Y:S01]  /*4e20*/  VIADD R9, R28.reuse, 0x180 ;  /* 0x000001801c097836 */ /* 0x040fe20000000000 */
[----:B------:R-:W5:Y:S01]  /*4e30*/  @!P5 LDG.E R13, desc[UR8][R4.64+0x200] ;  /* 0x00020008040dd981 */ /* 0x000f62000c1e1900 */
[-C--:B------:R-:W-:Y:S01]  /*4e40*/  ISETP.GE.AND P5, PT, R3, R6.reuse, PT ;  /* 0x000000060300720c */ /* 0x080fe20003fa6270 */
[C---:B------:R-:W-:Y:S02]  /*4e50*/  VIADD R3, R28.reuse, 0x1a0 ;  /* 0x000001a01c037836 */ /* 0x040fe40000000000 */
[----:B------:R-:W5:Y:S01]  /*4e60*/  @!P6 LDG.E R14, desc[UR8][R4.64+0x280] ;  /* 0x00028008040ee981 */ /* 0x000f62000c1e1900 */
[-C--:B------:R-:W-:Y:S01]  /*4e70*/  ISETP.GE.AND P6, PT, R9, R6.reuse, PT ;  /* 0x000000060900720c */ /* 0x080fe20003fc6270 */
[C---:B------:R-:W-:Y:S02]  /*4e80*/  VIADD R9, R28.reuse, 0x1c0 ;  /* 0x000001c01c097836 */ /* 0x040fe40000000000 */
[----:B------:R-:W5:Y:S01]  /*4e90*/  @!P0 LDG.E R15, desc[UR8][R4.64+0x300] ;  /* 0x00030008040f8981 */ /* 0x000f62000c1e1900 */
[----:B------:R-:W-:Y:S01]  /*4ea0*/  ISETP.GE.AND P0, PT, R3, R6, PT ;  /* 0x000000060300720c */ /* 0x000fe20003f06270 */
[----:B------:R-:W-:-:S02]  /*4eb0*/  VIADD R3, R28, 0x1e0 ;  /* 0x000001e01c037836 */ /* 0x000fc40000000000 */
        /* <DEDUP_REMOVED lines=20> */
[----:B------:R-:W1:Y:S01]  /*5000*/  S2R R48, SR_LANEID ;  /* 0x0000000000307919 */ /* 0x000e620000000000 */
[----:B------:R-:W1:Y:S01]  /*5010*/  S2UR UR5, SR_CgaCtaId ;  /* 0x00000000000579c3 */ /* 0x000e620000008800 */
[----:B------:R-:W-:Y:S01]  /*5020*/  SHF.R.U32.HI R51, RZ, 0x5, R2 ;  /* 0x00000005ff337819 */ /* 0x000fe20000011602 */
[----:B------:R-:W-:-:S06]  /*5030*/  UMOV UR4, 0x400 ;  /* 0x0000040000047882 */ /* 0x000fcc0000000000 */
[----:B0-----:R-:W0:Y:S01]  /*5040*/  LDC R4, c[0x0][0x374] ;  /* 0x0000dd00ff047b82 */ /* 0x001e220000000800 */
[----:B-1----:R-:W-:Y:S01]  /*5050*/  ULEA UR4, UR5, UR4, 0x18 ;  /* 0x0000000405047291 */ /* 0x002fe2000f8ec0ff */
[----:B------:R-:W-:-:S05]  /*5060*/  IMAD R3, R51, 0x260, R48 ;  /* 0x0000026033037824 */ /* 0x000fca00078e0230 */
[----:B------:R-:W-:-:S05]  /*5070*/  LEA R9, R3, UR4, 0x2 ;  /* 0x0000000403097c11 */ /* 0x000fca000f8e10ff */
[----:B------:R-:W-:Y:S02]  /*5080*/  IMAD R5, R48, 0x48, R9 ;  /* 0x0000004830057824 */ /* 0x000fe400078e0209 */
[----:B0-----:R-:W-:Y:S02]  /*5090*/  IMAD R3, R4, UR6, R35 ;  /* 0x0000000604037c24 */ /* 0x001fe4000f8e0223 */
[----:B------:R-:W-:Y:S02]  /*50a0*/  IMAD R50, R2, 0x13, RZ ;  /* 0x0000001302327824 */ /* 0x000fe400078e02ff */
[----:B------:R-:W-:Y:S02]  /*50b0*/  IMAD R3, R3, -0x2d20, R0 ;  /* 0xffffd2e003037824 */ /* 0x000fe400078e0200 */
[C---:B------:R-:W-:Y:S02]  /*50c0*/  VIADD R4, R50.reuse, 0x4 ;  /* 0x0000000432047836 */ /* 0x040fe40000000000 */
[----:B------:R-:W-:-:S03]  /*50d0*/  VIADD R52, R50, 0x1 ;  /* 0x0000000132347836 */ /* 0x000fc60000000000 */
[-C--:B------:R-:W-:Y:S01]  /*50e0*/  ISETP.GE.AND P5, PT, R4, R3.reuse, PT ;  /* 0x000000030400720c */ /* 0x080fe20003fa6270 */
[C---:B------:R-:W-:Y:S01]  /*50f0*/  VIADD R4, R50.reuse, 0x6 ;  /* 0x0000000632047836 */ /* 0x040fe20000000000 */
[CC--:B------:R-:W-:Y:S01]  /*5100*/  ISETP.GE.AND P4, PT, R50.reuse, R3.reuse, PT ;  /* 0x000000033200720c */ /* 0x0c0fe20003f86270 */
[----:B------:R-:W-:Y:S01]  /*5110*/  VIADD R56, R50, 0x2 ;  /* 0x0000000232387836 */ /* 0x000fe20000000000 */
[-C--:B------:R-:W-:Y:S02]  /*5120*/  ISETP.GE.AND P3, PT, R52, R3.reuse, PT ;  /* 0x000000033400720c */ /* 0x080fe40003f66270 */
[----:B------:R-:W-:Y:S01]  /*5130*/  ISETP.GE.AND P0, PT, R4, R3, PT ;  /* 0x000000030400720c */ /* 0x000fe20003f06270 */
[C---:B------:R-:W-:Y:S02]  /*5140*/  VIADD R4, R50.reuse, 0xc ;  /* 0x0000000c32047836 */ /* 0x040fe40000000000 */
[C---:B------:R-:W-:Y:S02]  /*5150*/  VIADD R54, R50.reuse, 0x3 ;  /* 0x0000000332367836 */ /* 0x040fe40000000000 */
[----:B------:R-:W-:-:S02]  /*5160*/  VIADD R60, R50, 0x7 ;  /* 0x00000007323c7836 */ /* 0x000fc40000000000 */
[----:B------:R-:W-:Y:S01]  /*5170*/  VIADD R58, R50, 0x8 ;  /* 0x00000008323a7836 */ /* 0x000fe20000000000 */
        /* <DEDUP_REMOVED lines=32> */
[----:B------:R-:W0:Y:S04]  /*5380*/  LDS R29, [R5+0x2c] ;  /* 0x00002c00051d7984 */ /* 0x000e280000000800 */
[----:B------:R-:W0:Y:S01]  /*5390*/  LDS R28, [R5+0x30] ;  /* 0x00003000051c7984 */ /* 0x000e220000000800 */
[----:B-1----:R-:W-:Y:S02]  /*53a0*/  LOP3.LUT R32, R20, 0x1, RZ, 0xc, !PT ;  /* 0x0000000114207812 */ /* 0x002fe400078e0cff */
[----:B------:R-:W-:Y:S01]  /*53b0*/  SEL R53, R53, 0x1, !P4 ;  /* 0x0000000135357807 */ /* 0x000fe20006000000 */
[----:B------:R-:W1:Y:S01]  /*53c0*/  LDS R27, [R5+0x34] ;  /* 0x00003400051b7984 */ /* 0x000e620000000800 */
[----:B------:R-:W-:Y:S02]  /*53d0*/  ISETP.GE.AND P4, PT, R56, R3, PT ;  /* 0x000000033800720c */ /* 0x000fe40003f86270 */
[----:B--2---:R-:W-:Y:S01]  /*53e0*/  LOP3.LUT R49, R19, 0x1, RZ, 0xc, !PT ;  /* 0x0000000113317812 */ /* 0x004fe200078e0cff */
[----:B------:R-:W2:Y:S01]  /*53f0*/  LDS R26, [R5+0x38] ;  /* 0x00003800051a7984 */ /* 0x000ea20000000800 */
[----:B------:R-:W-:Y:S01]  /*5400*/  VIADD R6, R50, 0x5 ;  /* 0x0000000532067836 */ /* 0x000fe20000000000 */
[----:B------:R-:W-:-:S02]  /*5410*/  SEL R32, R32, 0x1, !P3 ;  /* 0x0000000120207807 */ /* 0x000fc40005800000 */
[----:B------:R-:W2:Y:S01]  /*5420*/  LDS R23, [R5+0x3c] ;  /* 0x00003c0005177984 */ /* 0x000ea20000000800 */
[-C--:B------:R-:W-:Y:S01]  /*5430*/  ISETP.GE.AND P3, PT, R4, R3.reuse, PT ;  /* 0x000000030400720c */ /* 0x080fe20003f66270 */
[----:B------:R-:W-:Y:S01]  /*5440*/  VIADD R4, R50, 0xd ;  /* 0x0000000d32047836 */ /* 0x000fe20000000000 */
[----:B------:R-:W-:Y:S01]  /*5450*/  SEL R49, R49, 0x1, !P4 ;  /* 0x0000000131317807 */ /* 0x000fe20006000000 */
[----:B------:R-:W2:Y:S01]  /*5460*/  LDS R17, [R5+0x40] ;  /* 0x0000400005117984 */ /* 0x000ea20000000800 */
[-C--:B------:R-:W-:Y:S02]  /*5470*/  ISETP.GE.AND P4, PT, R54, R3.reuse, PT ;  /* 0x000000033600720c */ /* 0x080fe40003f86270 */
[----:B---3--:R-:W-:Y:S01]  /*5480*/  LOP3.LUT R46, R45, 0x1, RZ, 0xc, !PT ;  /* 0x000000012d2e7812 */ /* 0x008fe200078e0cff */
[----:B------:R-:W3:Y:S01]  /*5490*/  LDS R16, [R5+0x44] ;  /* 0x0000440005107984 */ /* 0x000ee20000000800 */
[----:B------:R-:W-:Y:S02]  /*54a0*/  ISETP.GE.AND P6, PT, R6, R3, PT ;  /* 0x000000030600720c */ /* 0x000fe40003fc6270 */
[----:B----4-:R-:W-:Y:S01]  /*54b0*/  LOP3.LUT R47, R41, 0x1, RZ, 0xc, !PT ;  /* 0x00000001292f7812 */ /* 0x010fe200078e0cff */
[----:B------:R4:W3:Y:S01]  /*54c0*/  LDS R18, [R5+0x48] ;  /* 0x0000480005127984 */ /* 0x0008e20000000800 */
[----:B------:R-:W-:-:S02]  /*54d0*/  SEL R46, R46, 0x1, !P4 ;  /* 0x000000012e2e7807 */ /* 0x000fc40006000000 */
[-C--:B------:R-:W-:Y:S01]  /*54e0*/  ISETP.GE.AND P4, PT, R4, R3.reuse, PT ;  /* 0x000000030400720c */ /* 0x080fe20003f86270 */
[----:B------:R-:W-:Y:S01]  /*54f0*/  VIADD R4, R50, 0xa ;  /* 0x0000000a32047836 */ /* 0x000fe20000000000 */
[----:B-----5:R-:W-:Y:S02]  /*5500*/  LOP3.LUT R42, R38, 0x1, RZ, 0xc, !PT ;  /* 0x00000001262a7812 */ /* 0x020fe400078e0cff */
[----:B------:R-:W-:Y:S02]  /*5510*/  SEL R47, R47, 0x1, !P6 ;  /* 0x000000012f2f7807 */ /* 0x000fe40007000000 */
[----:B------:R-:W-:Y:S02]  /*5520*/  ISETP.GE.AND P6, PT, R60, R3, PT ;  /* 0x000000033c00720c */ /* 0x000fe40003fc6270 */
[----:B------:R-:W-:Y:S02]  /*5530*/  LOP3.LUT R40, R37, 0x1, RZ, 0xc, !PT ;  /* 0x0000000125287812 */ /* 0x000fe400078e0cff */
[----:B------:R-:W-:-:S02]  /*5540*/  SEL R42, R42, 0x1, !P0 ;  /* 0x000000012a2a7807 */ /* 0x000fc40004000000 */
[-C--:B------:R-:W-:Y:S01]  /*5550*/  ISETP.GE.AND P0, PT, R4, R3.reuse, PT ;  /* 0x000000030400720c */ /* 0x080fe20003f06270 */
[----:B------:R-:W-:Y:S01]  /*5560*/  VIADD R4, R50, 0xf ;  /* 0x0000000f32047836 */ /* 0x000fe20000000000 */
[----:B------:R-:W-:Y:S02]  /*5570*/  SEL R40, R40, 0x1, !P6 ;  /* 0x0000000128287807 */ /* 0x000fe40007000000 */
[----:B------:R-:W-:Y:S02]  /*5580*/  ISETP.GE.AND P6, PT, R58, R3, PT ;  /* 0x000000033a00720c */ /* 0x000fe40003fc6270 */
[----:B------:R-:W-:Y:S02]  /*5590*/  LOP3.LUT R39, R35, 0x1, RZ, 0xc, !PT ;  /* 0x0000000123277812 */ /* 0x000fe400078e0cff */
[----:B------:R-:W-:Y:S02]  /*55a0*/  LOP3.LUT R43, R44, 0x1, RZ, 0xc, !PT ;  /* 0x000000012c2b7812 */ /* 0x000fe400078e0cff */
[----:B------:R-:W-:-:S02]  /*55b0*/  SEL R39, R39, 0x1, !P6 ;  /* 0x0000000127277807 */ /* 0x000fc40007000000 */
[-C--:B------:R-:W-:Y:S01]  /*55c0*/  ISETP.GE.AND P6, PT, R4, R3.reuse, PT ;  /* 0x000000030400720c */ /* 0x080fe20003fc6270 */
[C---:B------:R-:W-:Y:S01]  /*55d0*/  VIADD R6, R50.reuse, 0x9 ;  /* 0x0000000932067836 */ /* 0x040fe20000000000 */
[----:B------:R-:W-:Y:S02]  /*55e0*/  SEL R43, R43, 0x1, !P5 ;  /* 0x000000012b2b7807 */ /* 0x000fe40006800000 */
[----:B------:R-:W-:Y:S01]  /*55f0*/  IADD3 R4, PT, PT, R49, R32, R53 ;  /* 0x0000002031047210 */ /* 0x000fe20007ffe035 */
[----:B------:R-:W-:Y:S01]  /*5600*/  VIADD R8, R50, 0xb ;  /* 0x0000000b32087836 */ /* 0x000fe20000000000 */
[----:B------:R-:W-:Y:S02]  /*5610*/  ISETP.GE.AND P1, PT, R6, R3, PT ;  /* 0x000000030600720c */ /* 0x000fe40003f26270 */
[----:B----4-:R-:W-:Y:S01]  /*5620*/  IADD3 R5, PT, PT, R43, R46, R4 ;  /* 0x0000002e2b057210 */ /* 0x010fe20007ffe004 */
[----:B------:R-:W-:Y:S01]  /*5630*/  VIADD R6, R50, 0xe ;  /* 0x0000000e32067836 */ /* 0x000fe20000000000 */
[----:B------:R-:W-:-:S02]  /*5640*/  LOP3.LUT R36, R34, 0x1, RZ, 0xc, !PT ;  /* 0x0000000122247812 */ /* 0x000fc400078e0cff */
[----:B------:R-:W-:Y:S02]  /*5650*/  LOP3.LUT R4, R31, 0x1, RZ, 0xc, !PT ;  /* 0x000000011f047812 */ /* 0x000fe400078e0cff */
[----:B------:R-:W-:Y:S02]  /*5660*/  IADD3 R7, PT, PT, R42, R47, R5 ;  /* 0x0000002f2a077210 */ /* 0x000fe40007ffe005 */
[-C--:B------:R-:W-:Y:S02]  /*5670*/  ISETP.GE.AND P2, PT, R8, R3.reuse, PT ;  /* 0x000000030800720c */ /* 0x080fe40003f46270 */
[----:B------:R-:W-:Y:S01]  /*5680*/  ISETP.GE.AND P5, PT, R6, R3, PT ;  /* 0x000000030600720c */ /* 0x000fe20003fa6270 */
[----:B------:R-:W-:Y:S01]  /*5690*/  VIADD R6, R50, 0x10 ;  /* 0x0000001032067836 */ /* 0x000fe20000000000 */
[----:B------:R-:W-:Y:S02]  /*56a0*/  SEL R36, R36, 0x1, !P1 ;  /* 0x0000000124247807 */ /* 0x000fe40004800000 */
[----:B0-----:R-:W-:-:S02]  /*56b0*/  LOP3.LUT R33, R29, 0x1, RZ, 0xc, !PT ;  /* 0x000000011d217812 */ /* 0x001fc400078e0cff */
[----:B------:R-:W-:Y:S02]  /*56c0*/  LOP3.LUT R22, R28, 0x1, RZ, 0xc, !PT ;  /* 0x000000011c167812 */ /* 0x000fe400078e0cff */
[----:B------:R-:W-:Y:S02]  /*56d0*/  SEL R5, R4, 0x1, !P0 ;  /* 0x0000000104057807 */ /* 0x000fe40004000000 */
[----:B------:R-:W-:Y:S02]  /*56e0*/  IADD3 R7, PT, PT, R39, R40, R7 ;  /* 0x0000002827077210 */ /* 0x000fe40007ffe007 */
[----:B------:R-:W-:Y:S02]  /*56f0*/  SEL R33, R33, 0x1, !P2 ;  /* 0x0000000121217807 */ /* 0x000fe40005000000 */
[----:B------:R-:W-:Y:S02]  /*5700*/  SEL R22, R22, 0x1, !P3 ;  /* 0x0000000116167807 */ /* 0x000fe40005800000 */
[----:B------:R-:W-:-:S02]  /*5710*/  IADD3 R7, PT, PT, R5, R36, R7 ;  /* 0x0000002405077210 */ /* 0x000fc40007ffe007 */
[----:B-1----:R-:W-:Y:S02]  /*5720*/  LOP3.LUT R30, R27, 0x1, RZ, 0xc, !PT ;  /* 0x000000011b1e7812 */ /* 0x002fe400078e0cff */
[----:B--2---:R-:W-:Y:S01]  /*5730*/  LOP3.LUT R25, R26, 0x1, RZ, 0xc, !PT ;  /* 0x000000011a197812 */ /* 0x004fe200078e0cff */
[----:B------:R-:W-:Y:S01]  /*5740*/  VIADD R8, R50, 0x12 ;  /* 0x0000001232087836 */ /* 0x000fe20000000000 */
[----:B------:R-:W-:Y:S01]  /*5750*/  ISETP.GE.AND P1, PT, R6, R3, PT ;  /* 0x000000030600720c */ /* 0x000fe20003f26270 */
[----:B------:R-:W-:Y:S01]  /*5760*/  VIADD R6, R50, 0x11 ;  /* 0x0000001132067836 */ /* 0x000fe20000000000 */
[----:B------:R-:W-:Y:S02]  /*5770*/  LOP3.LUT R4, R23, 0x1, RZ, 0xc, !PT ;  /* 0x0000000117047812 */ /* 0x000fe400078e0cff */
[----:B------:R-:W-:Y:S02]  /*5780*/  LOP3.LUT R5, R17, 0x1, RZ, 0xc, !PT ;  /* 0x0000000111057812 */ /* 0x000fe400078e0cff */
[----:B------:R-:W-:-:S02]  /*5790*/  SEL R30, R30, 0x1, !P4 ;  /* 0x000000011e1e7807 */ /* 0x000fc40006000000 */
[----:B------:R-:W-:Y:S02]  /*57a0*/  SEL R25, R25, 0x1, !P5 ;  /* 0x0000000119197807 */ /* 0x000fe40006800000 */
[----:B------:R-:W-:Y:S02]  /*57b0*/  IADD3 R7, PT, PT, R22, R33, R7 ;  /* 0x0000002116077210 */ /* 0x000fe40007ffe007 */
[-C--:B------:R-:W-:Y:S01]  /*57c0*/  ISETP.GE.AND P2, PT, R6, R3.reuse, PT ;  /* 0x000000030600720c */ /* 0x080fe20003f46270 */
[----:B------:R-:W-:Y:S01]  /*57d0*/  BAR.SYNC.DEFER_BLOCKING 0x0 ;  /* 0x0000000000007b1d */ /* 0x000fe20000010000 */
[----:B------:R-:W-:Y:S02]  /*57e0*/  ISETP.GE.AND P3, PT, R8, R3, PT ;  /* 0x000000030800720c */ /* 0x000fe40003f66270 */
[----:B---3--:R-:W-:Y:S02]  /*57f0*/  LOP3.LUT R24, R16, 0x1, RZ, 0xc, !PT ;  /* 0x0000000110187812 */ /* 0x008fe400078e0cff */
[----:B------:R-:W-:-:S02]  /*5800*/  LOP3.LUT R55, R18, 0x1, RZ, 0xc, !PT ;  /* 0x0000000112377812 */ /* 0x000fc400078e0cff */
[----:B------:R-:W-:Y:S02]  /*5810*/  SEL R4, R4, 0x1, !P6 ;  /* 0x0000000104047807 */ /* 0x000fe40007000000 */
[----:B------:R-:W-:Y:S02]  /*5820*/  SEL R5, R5, 0x1, !P1 ;  /* 0x0000000105057807 */ /* 0x000fe40004800000 */
[----:B------:R-:W-:Y:S02]  /*5830*/  IADD3 R7, PT, PT, R25, R30, R7 ;  /* 0x0000001e19077210 */ /* 0x000fe40007ffe007 */
[----:B------:R-:W-:Y:S02]  /*5840*/  SEL R24, R24, 0x1, !P2 ;  /* 0x0000000118187807 */ /* 0x000fe40005000000 */
[----:B------:R-:W-:Y:S02]  /*5850*/  SEL R55, R55, 0x1, !P3 ;  /* 0x0000000137377807 */ /* 0x000fe40005800000 */
[----:B------:R-:W-:-:S04]  /*5860*/  IADD3 R4, PT, PT, R5, R4, R7 ;  /* 0x0000000405047210 */ /* 0x000fc80007ffe007 */
        /* <DEDUP_REMOVED lines=43> */
[----:B------:R-:W-:Y:S01]  /*5b20*/  IMAD.IADD R5, R5, 0x1, R4 ;  /* 0x0000000105057824 */ /* 0x000fe200078e0204 */
[----:B------:R-:W1:Y:S02]  /*5b30*/  LDS.128 R8, [UR4+0x40] ;  /* 0x00004004ff087984 */ /* 0x000e640008000c00 */
[----:B------:R-:W-:Y:S01]  /*5b40*/  SEL R57, R4, R57, !P2 ;  /* 0x0000003904397207 */ /* 0x000fe20005000000 */
[----:B------:R-:W-:Y:S01]  /*5b50*/  BAR.SYNC.DEFER_BLOCKING 0x0 ;  /* 0x0000000000007b1d */ /* 0x000fe20000010000 */
[----:B------:R-:W-:Y:S01]  /*5b60*/  ISETP.NE.AND P2, PT, R51, 0xa, PT ;  /* 0x0000000a3300780c */ /* 0x000fe20003f45270 */
[----:B------:R-:W-:-:S03]  /*5b70*/  IMAD.IADD R6, R6, 0x1, R5 ;  /* 0x0000000106067824 */ /* 0x000fc600078e0205 */
[----:B------:R-:W-:Y:S02]  /*5b80*/  SEL R57, R5, R57, !P2 ;  /* 0x0000003905397207 */ /* 0x000fe40005000000 */
[----:B------:R-:W-:Y:S01]  /*5b90*/  ISETP.NE.AND P2, PT, R51, 0xb, PT ;  /* 0x0000000b3300780c */ /* 0x000fe20003f45270 */
[----:B------:R-:W-:-:S03]  /*5ba0*/  IMAD.IADD R7, R7, 0x1, R6 ;  /* 0x0000000107077824 */ /* 0x000fc600078e0206 */
[----:B------:R-:W-:Y:S01]  /*5bb0*/  SEL R57, R6, R57, !P2 ;  /* 0x0000003906397207 */ /* 0x000fe20005000000 */
[----:B------:R-:W-:Y:S01]  /*5bc0*/  IMAD.IADD R6, R53, 0x1, R32 ;  /* 0x0000000135067824 */ /* 0x000fe200078e0220 */
[----:B------:R-:W-:Y:S01]  /*5bd0*/  ISETP.NE.AND P2, PT, R51, 0xc, PT ;  /* 0x0000000c3300780c */ /* 0x000fe20003f45270 */
[----:B0-----:R-:W-:Y:S02]  /*5be0*/  IMAD.IADD R12, R7, 0x1, R12 ;  /* 0x00000001070c7824 */ /* 0x001fe400078e020c */
[----:B------:R-:W-:Y:S01]  /*5bf0*/  IMAD.IADD R5, R49, 0x1, R6 ;  /* 0x0000000131057824 */ /* 0x000fe200078e0206 */
[----:B------:R-:W-:Y:S02]  /*5c00*/  SEL R57, R7, R57, !P2 ;  /* 0x0000003907397207 */ /* 0x000fe40005000000 */
[----:B------:R-:W-:Y:S01]  /*5c10*/  ISETP.NE.AND P2, PT, R51, 0xd, PT ;  /* 0x0000000d3300780c */ /* 0x000fe20003f45270 */
[----:B------:R-:W-:Y:S02]  /*5c20*/  IMAD.IADD R4, R46, 0x1, R5 ;  /* 0x000000012e047824 */ /* 0x000fe400078e0205 */
[----:B------:R-:W-:Y:S01]  /*5c30*/  IMAD.IADD R13, R13, 0x1, R12 ;  /* 0x000000010d0d7824 */ /* 0x000fe200078e020c */
[----:B------:R-:W-:Y:S01]  /*5c40*/  SEL R57, R12, R57, !P2 ;  /* 0x000000390c397207 */ /* 0x000fe20005000000 */
[----:B------:R-:W-:Y:S01]  /*5c50*/  IMAD.IADD R12, R43, 0x1, R4 ;  /* 0x000000012b0c7824 */ /* 0x000fe200078e0204 */
[----:B------:R-:W-:-:S03]  /*5c60*/  ISETP.NE.AND P2, PT, R51, 0xe, PT ;  /* 0x0000000e3300780c */ /* 0x000fc60003f45270 */
[----:B------:R-:W-:Y:S01]  /*5c70*/  IMAD.IADD R7, R47, 0x1, R12 ;  /* 0x000000012f077824 */ /* 0x000fe200078e020c */
[----:B------:R-:W-:Y:S01]  /*5c80*/  SEL R57, R13, R57, !P2 ;  /* 0x000000390d397207 */ /* 0x000fe20005000000 */
[----:B------:R-:W-:Y:S02]  /*5c90*/  IMAD.IADD R14, R14, 0x1, R13 ;  /* 0x000000010e0e7824 */ /* 0x000fe400078e020d */
[----:B------:R-:W-:Y:S01]  /*5ca0*/  IMAD.IADD R61, R42, 0x1, R7 ;  /* 0x000000012a3d7824 */ /* 0x000fe200078e0207 */
[----:B------:R-:W-:Y:S01]  /*5cb0*/  ISETP.NE.AND P2, PT, R51, 0xf, PT ;  /* 0x0000000f3300780c */ /* 0x000fe20003f45270 */
[----:B------:R-:W-:Y:S02]  /*5cc0*/  IMAD.IADD R15, R15, 0x1, R14 ;  /* 0x000000010f0f7824 */ /* 0x000fe400078e020e */
[----:B------:R-:W-:Y:S01]  /*5cd0*/  IMAD.IADD R63, R40, 0x1, R61 ;  /* 0x00000001283f7824 */ /* 0x000fe200078e023d */
[----:B------:R-:W-:Y:S02]  /*5ce0*/  SEL R57, R14, R57, !P2 ;  /* 0x000000390e397207 */ /* 0x000fe40005000000 */
[----:B------:R-:W-:Y:S01]  /*5cf0*/  LOP3.LUT R14, R31, 0x1, RZ, 0xc, !PT ;  /* 0x000000011f0e7812 */ /* 0x000fe200078e0cff */
[----:B------:R-:W-:-:S02]  /*5d00*/  IMAD.IADD R13, R39, 0x1, R63 ;  /* 0x00000001270d7824 */ /* 0x000fc400078e023f */
[----:B-1----:R-:W-:Y:S01]  /*5d10*/  IMAD.IADD R64, R15, 0x1, R8 ;  /* 0x000000010f407824 */ /* 0x002fe200078e0208 */
[----:B------:R-:W-:Y:S01]  /*5d20*/  SEL R8, R14, 0x1, !P0 ;  /* 0x000000010e087807 */ /* 0x000fe20004000000 */
[----:B------:R-:W-:Y:S01]  /*5d30*/  IMAD.IADD R65, R36, 0x1, R13 ;  /* 0x0000000124417824 */ /* 0x000fe200078e020d */
[C---:B------:R-:W-:Y:S02]  /*5d40*/  ISETP.NE.AND P2, PT, R51.reuse, 0x10, PT ;  /* 0x000000103300780c */ /* 0x040fe40003f45270 */
[----:B------:R-:W-:Y:S01]  /*5d50*/  ISETP.NE.AND P0, PT, R51, 0x11, PT ;  /* 0x000000113300780c */ /* 0x000fe20003f05270 */
[----:B------:R-:W-:Y:S01]  /*5d60*/  IMAD.IADD R14, R8, 0x1, R65 ;  /* 0x00000001080e7824 */ /* 0x000fe200078e0241 */
[----:B------:R-:W-:Y:S02]  /*5d70*/  SEL R57, R15, R57, !P2 ;  /* 0x000000390f397207 */ /* 0x000fe40005000000 */
[----:B------:R-:W-:Y:S01]  /*5d80*/  ISETP.NE.AND P2, PT, R51, 0x12, PT ;  /* 0x000000123300780c */ /* 0x000fe20003f45270 */
[----:B------:R-:W-:Y:S01]  /*5d90*/  IMAD.IADD R51, R33, 0x1, R14 ;  /* 0x0000000121337824 */ /* 0x000fe200078e020e */
[----:B------:R-:W-:Y:S01]  /*5da0*/  SEL R57, R64, R57, !P0 ;  /* 0x0000003940397207 */ /* 0x000fe20004000000 */
[----:B------:R-:W-:Y:S01]  /*5db0*/  IMAD.IADD R64, R9, 0x1, R64 ;  /* 0x0000000109407824 */ /* 0x000fe200078e0240 */
[----:B------:R-:W-:Y:S01]  /*5dc0*/  ISETP.NE.AND P3, PT, R48, RZ, PT ;  /* 0x000000ff3000720c */ /* 0x000fe20003f65270 */
[----:B------:R-:W-:-:S03]  /*5dd0*/  IMAD.IADD R59, R22, 0x1, R51 ;  /* 0x00000001163b7824 */ /* 0x000fc600078e0233 */
[C---:B------:R-:W-:Y:S02]  /*5de0*/  IADD3 R48, PT, PT, R64.reuse, R3, R10 ;  /* 0x0000000340307210 */ /* 0x040fe40007ffe00a */
[----:B------:R-:W-:Y:S01]  /*5df0*/  SEL R15, R64, R57, !P2 ;  /* 0x00000039400f7207 */ /* 0x000fe20005000000 */
[----:B------:R-:W-:Y:S01]  /*5e00*/  IMAD.IADD R64, R30, 0x1, R59 ;  /* 0x000000011e407824 */ /* 0x000fe200078e023b */
[----:B------:R-:W-:Y:S02]  /*5e10*/  LOP3.LUT R10, R23, 0x1, RZ, 0xc, !PT ;  /* 0x00000001170a7812 */ /* 0x000fe400078e0cff */
[----:B------:R-:W-:Y:S01]  /*5e20*/  LOP3.LUT R9, R17, 0x1, RZ, 0xc, !PT ;  /* 0x0000000111097812 */ /* 0x000fe200078e0cff */
[----:B------:R-:W-:Y:S01]  /*5e30*/  IMAD.IADD R67, R25, 0x1, R64 ;  /* 0x0000000119437824 */ /* 0x000fe200078e0240 */
[----:B------:R-:W-:Y:S02]  /*5e40*/  SEL R10, R10, 0x1, !P6 ;  /* 0x000000010a0a7807 */ /* 0x000fe40007000000 */
[----:B------:R-:W-:-:S03]  /*5e50*/  SEL R9, R9, 0x1, !P1 ;  /* 0x0000000109097807 */ /* 0x000fc60004800000 */
[----:B------:R-:W-:-:S04]  /*5e60*/  IMAD.IADD R66, R10, 0x1, R67 ;  /* 0x000000010a427824 */ /* 0x000fc800078e0243 */
[----:B------:R-:W-:-:S04]  /*5e70*/  IMAD.IADD R57, R9, 0x1, R66 ;  /* 0x0000000109397824 */ /* 0x000fc800078e0242 */
[----:B------:R-:W-:Y:S01]  /*5e80*/  IMAD.IADD R11, R24, 0x1, R57 ;  /* 0x00000001180b7824 */ /* 0x000fe200078e0239 */
[----:B------:R-:W-:-:S04]  /*5e90*/  ISETP.GE.U32.AND P0, PT, R2, 0x20, PT ;  /* 0x000000200200780c */ /* 0x000fc80003f06070 */
[----:B------:R-:W-:Y:S02]  /*5ea0*/  IADD3 R62, PT, PT, R62, -R55, -R11 ;  /* 0x800000373e3e7210 */ /* 0x000fe40007ffe80b */
[----:B------:R-:W-:Y:S02]  /*5eb0*/  SEL R15, R15, RZ, P0 ;  /* 0x000000ff0f0f7207 */ /* 0x000fe40000000000 */
[----:B------:R-:W-:-:S05]  /*5ec0*/  SEL R62, R62, RZ, P3 ;  /* 0x000000ff3e3e7207 */ /* 0x000fca0001800000 */
[----:B------:R-:W-:-:S05]  /*5ed0*/  IMAD.IADD R62, R15, 0x1, R62 ;  /* 0x000000010f3e7824 */ /* 0x000fca00078e023e */
[--C-:B------:R-:W-:Y:S01]  /*5ee0*/  IADD3 R56, PT, PT, R56, -R6, -R62.reuse ;  /* 0x8000000638387210 */ /* 0x100fe20007ffe83e */
[----:B------:R-:W-:Y:S01]  /*5ef0*/  VIADD R6, R48, 0xffffd2e0 ;  /* 0xffffd2e030067836 */ /* 0x000fe20000000000 */
[----:B------:R-:W-:-:S03]  /*5f00*/  IADD3 R54, PT, PT, R54, -R5, -R62 ;  /* 0x8000000536367210 */ /* 0x000fc60007ffe83e */
[----:B------:R-:W-:Y:S01]  /*5f10*/  IMAD.IADD R5, R3, 0x1, -R6 ;  /* 0x0000000103057824 */ /* 0x000fe200078e0a06 */
[----:B------:R-:W-:Y:S01]  /*5f20*/  ISETP.NE.AND P1, PT, R53, RZ, PT ;  /* 0x000000ff3500720c */ /* 0x000fe20003f25270 */
[----:B------:R-:W-:Y:S02]  /*5f30*/  IMAD R15, R2, 0x13, -R62 ;  /* 0x00000013020f7824 */ /* 0x000fe400078e0a3e */
[----:B------:R-:W-:Y:S01]  /*5f40*/  IMAD.IADD R48, R62, 0x1, R5 ;  /* 0x000000013e307824 */ /* 0x000fe200078e0205 */
[----:B------:R-:W-:-:S03]  /*5f50*/  IADD3 R68, PT, PT, R52, -R62, -R53 ;  /* 0x8000003e34447210 */ /* 0x000fc60007ffe835 */
[----:B------:R-:W-:Y:S01]  /*5f60*/  IMAD.IADD R69, R53, 0x1, R48 ;  /* 0x0000000135457824 */ /* 0x000fe200078e0230 */
[----:B------:R-:W-:Y:S02]  /*5f70*/  SEL R52, R15, R48, !P1 ;  /* 0x000000300f347207 */ /* 0x000fe40004800000 */
[C---:B------:R-:W-:Y:S01]  /*5f80*/  ISETP.NE.AND P1, PT, R32.reuse, RZ, PT ;  /* 0x000000ff2000720c */ /* 0x040fe20003f25270 */
[----:B------:R-:W-:Y:S01]  /*5f90*/  IMAD.IADD R32, R32, 0x1, R69 ;  /* 0x0000000120207824 */ /* 0x000fe200078e0245 */
[--C-:B------:R-:W-:Y:S01]  /*5fa0*/  IADD3 R60, PT, PT, R60, -R61, -R62.reuse ;  /* 0x8000003d3c3c7210 */ /* 0x100fe20007ffe83e */
[----:B------:R-:W-:Y:S01]  /*5fb0*/  VIADD R15, R50, 0xa ;  /* 0x0000000a320f7836 */ /* 0x000fe20000000000 */
[----:B------:R-:W-:Y:S01]  /*5fc0*/  SEL R68, R68, R69, !P1 ;  /* 0x0000004544447207 */ /* 0x000fe20004800000 */
[----:B------:R-:W-:Y:S01]  /*5fd0*/  IMAD.IADD R61, R4, 0x1, R62 ;  /* 0x00000001043d7824 */ /* 0x000fe200078e023e */
[C---:B------:R-:W-:Y:S01]  /*5fe0*/  ISETP.NE.AND P1, PT, R49.reuse, RZ, PT ;  /* 0x000000ff3100720c */ /* 0x040fe20003f25270 */
[----:B------:R-:W-:Y:S01]  /*5ff0*/  IMAD.IADD R49, R49, 0x1, R32 ;  /* 0x0000000131317824 */ /* 0x000fe200078e0220 */
[--C-:B------:R-:W-:Y:S01]  /*6000*/  IADD3 R15, PT, PT, R15, -R65, -R62.reuse ;  /* 0x800000410f0f7210 */ /* 0x100fe20007ffe83e */
[----:B------:R-:W-:Y:S01]  /*6010*/  IMAD R61, R2, 0x13, -R61 ;  /* 0x00000013023d7824 */ /* 0x000fe200078e0a3d */
[----:B------:R-:W-:Y:S01]  /*6020*/  SEL R56, R56, R32, !P1 ;  /* 0x0000002038387207 */ /* 0x000fe20004800000 */
[----:B------:R-:W-:Y:S01]  /*6030*/  IMAD.IADD R65, R7, 0x1, R62 ;  /* 0x0000000107417824 */ /* 0x000fe200078e023e */
[C---:B------:R-:W-:Y:S01]  /*6040*/  ISETP.NE.AND P1, PT, R46.reuse, RZ, PT ;  /* 0x000000ff2e00720c */ /* 0x040fe20003f25270 */
[----:B------:R-:W-:-:S02]  /*6050*/  IMAD.IADD R46, R46, 0x1, R49 ;  /* 0x000000012e2e7824 */ /* 0x000fc400078e0231 */
[----:B------:R-:W-:Y:S01]  /*6060*/  VIADD R61, R61, 0x4 ;  /* 0x000000043d3d7836 */ /* 0x000fe20000000000 */
[----:B------:R-:W-:Y:S01]  /*6070*/  SEL R54, R54, R49, !P1 ;  /* 0x0000003136367207 */ /* 0x000fe20004800000 */
[C---:B------:R-:W-:Y:S01]  /*6080*/  IMAD.IADD R4, R43.reuse, 0x1, R46 ;  /* 0x000000012b047824 */ /* 0x040fe200078e022e */
[----:B------:R-:W-:Y:S01]  /*6090*/  ISETP.NE.AND P1, PT, R43, RZ, PT ;  /* 0x000000ff2b00720c */ /* 0x000fe20003f25270 */
[----:B------:R-:W-:Y:S01]  /*60a0*/  IMAD R65, R2, 0x13, -R65 ;  /* 0x0000001302417824 */ /* 0x000fe200078e0a41 */
[--C-:B------:R-:W-:Y:S01]  /*60b0*/  IADD3 R58, PT, PT, R58, -R63, -R62.reuse ;  /* 0x8000003f3a3a7210 */ /* 0x100fe20007ffe83e */
[----:B------:R-:W-:Y:S01]  /*60c0*/  IMAD.IADD R63, R12, 0x1, R62 ;  /* 0x000000010c3f7824 */ /* 0x000fe200078e023e */
[C---:B------:R-:W-:Y:S01]  /*60d0*/  ISETP.NE.AND P2, PT, R47.reuse, RZ, PT ;  /* 0x000000ff2f00720c */ /* 0x040fe20003f45270 */
[----:B------:R-:W-:Y:S01]  /*60e0*/  IMAD.IADD R47, R47, 0x1, R4 ;  /* 0x000000012f2f7824 */ /* 0x000fe200078e0204 */
[----:B------:R-:W-:Y:S01]  /*60f0*/  SEL R61, R61, R46, !P1 ;  /* 0x0000002e3d3d7207 */ /* 0x000fe20004800000 */
[----:B------:R-:W-:Y:S01]  /*6100*/  VIADD R65, R65, 0x6 ;  /* 0x0000000641417836 */ /* 0x000fe20000000000 */
[----:B------:R-:W-:Y:S01]  /*6110*/  ISETP.NE.AND P1, PT, R42, RZ, PT ;  /* 0x000000ff2a00720c */ /* 0x000fe20003f25270 */
[----:B------:R-:W-:-:S02]  /*6120*/  IMAD R63, R2, 0x13, -R63 ;  /* 0x00000013023f7824 */ /* 0x000fc400078e0a3f */
[----:B------:R-:W-:Y:S01]  /*6130*/  IMAD.IADD R13, R13, 0x1, R62 ;  /* 0x000000010d0d7824 */ /* 0x000fe200078e023e */
[----:B------:R-:W-:Y:S01]  /*6140*/  SEL R65, R65, R47, !P1 ;  /* 0x0000002f41417207 */ /* 0x000fe20004800000 */
[----:B------:R-:W-:Y:S02]  /*6150*/  IMAD.IADD R47, R42, 0x1, R47 ;  /* 0x000000012a2f7824 */ /* 0x000fe400078e022f */
[----:B------:R-:W-:Y:S01]  /*6160*/  VIADD R63, R63, 0x5 ;  /* 0x000000053f3f7836 */ /* 0x000fe20000000000 */
[C---:B------:R-:W-:Y:S01]  /*6170*/  ISETP.NE.AND P1, PT, R40.reuse, RZ, PT ;  /* 0x000000ff2800720c */ /* 0x040fe20003f25270 */
[----:B------:R-:W-:Y:S02]  /*6180*/  IMAD.IADD R40, R40, 0x1, R47 ;  /* 0x0000000128287824 */ /* 0x000fe400078e022f */
[----:B------:R-:W-:Y:S01]  /*6190*/  IMAD R13, R2, 0x13, -R13 ;  /* 0x00000013020d7824 */ /* 0x000fe200078e0a0d */
[----:B------:R-:W-:Y:S02]  /*61a0*/  SEL R63, R63, R4, !P2 ;  /* 0x000000043f3f7207 */ /* 0x000fe40005000000 */
[C---:B------:R-:W-:Y:S01]  /*61b0*/  ISETP.NE.AND P2, PT, R39.reuse, RZ, PT ;  /* 0x000000ff2700720c */ /* 0x040fe20003f45270 */
[----:B------:R-:W-:Y:S01]  /*61c0*/  IMAD.IADD R39, R39, 0x1, R40 ;  /* 0x0000000127277824 */ /* 0x000fe200078e0228 */
[----:B------:R-:W-:Y:S01]  /*61d0*/  SEL R60, R60, R47, !P1 ;  /* 0x0000002f3c3c7207 */ /* 0x000fe20004800000 */
[----:B------:R-:W-:Y:S01]  /*61e0*/  VIADD R13, R13, 0x9 ;  /* 0x000000090d0d7836 */ /* 0x000fe20000000000 */
[----:B------:R-:W-:Y:S01]  /*61f0*/  ISETP.NE.AND P1, PT, R36, RZ, PT ;  /* 0x000000ff2400720c */ /* 0x000fe20003f25270 */
[----:B------:R-:W-:-:S02]  /*6200*/  IMAD.IADD R7, R14, 0x1, R62 ;  /* 0x000000010e077824 */ /* 0x000fc400078e023e */
[----:B------:R-:W-:Y:S01]  /*6210*/  VIADD R53, R50, 0x10 ;  /* 0x0000001032357836 */ /* 0x000fe20000000000 */
[----:B------:R-:W-:Y:S01]  /*6220*/  SEL R13, R13, R39, !P1 ;  /* 0x000000270d0d7207 */ /* 0x000fe20004800000 */
[----:B------:R-:W-:Y:S01]  /*6230*/  IMAD.IADD R36, R36, 0x1, R39 ;  /* 0x0000000124247824 */ /* 0x000fe200078e0227 */
[----:B------:R-:W-:Y:S01]  /*6240*/  ISETP.NE.AND P1, PT, R8, RZ, PT ;  /* 0x000000ff0800720c */ /* 0x000fe20003f25270 */
[----:B------:R-:W-:Y:S02]  /*6250*/  IMAD R7, R2, 0x13, -R7 ;  /* 0x0000001302077824 */ /* 0x000fe400078e0a07 */
[----:B------:R-:W-:Y:S01]  /*6260*/  VIADD R48, R50, 0xf ;  /* 0x0000000f32307836 */ /* 0x000fe20000000000 */
[--C-:B------:R-:W-:Y:S01]  /*6270*/  IADD3 R50, PT, PT, R53, -R66, -R62.reuse ;  /* 0x8000004235327210 */ /* 0x100fe20007ffe83e */
[----:B------:R-:W-:Y:S01]  /*6280*/  IMAD.IADD R53, R59, 0x1, R62 ;  /* 0x000000013b357824 */ /* 0x000fe200078e023e */
[----:B------:R-:W-:Y:S01]  /*6290*/  SEL R15, R15, R36, !P1 ;  /* 0x000000240f0f7207 */ /* 0x000fe20004800000 */
[----:B------:R-:W-:Y:S01]  /*62a0*/  IMAD.IADD R8, R8, 0x1, R36 ;  /* 0x0000000108087824 */ /* 0x000fe200078e0224 */
[----:B------:R-:W-:Y:S01]  /*62b0*/  ISETP.NE.AND P1, PT, R33, RZ, PT ;  /* 0x000000ff2100720c */ /* 0x000fe20003f25270 */
[----:B------:R-:W-:-:S02]  /*62c0*/  VIADD R7, R7, 0xb ;  /* 0x0000000b07077836 */ /* 0x000fc40000000000 */
[----:B------:R-:W-:Y:S02]  /*62d0*/  IMAD.IADD R51, R51, 0x1, R62 ;  /* 0x0000000133337824 */ /* 0x000fe400078e023e */
[----:B------:R-:W-:Y:S02]  /*62e0*/  IMAD.IADD R33, R33, 0x1, R8 ;  /* 0x0000000121217824 */ /* 0x000fe400078e0208 */
[C---:B------:R-:W-:Y:S01]  /*62f0*/  IMAD R53, R2.reuse, 0x13, -R53 ;  /* 0x0000001302357824 */ /* 0x040fe200078e0a35 */
[----:B------:R-:W-:Y:S01]  /*6300*/  SEL R7, R7, R8, !P1 ;  /* 0x0000000807077207 */ /* 0x000fe20004800000 */
[----:B------:R-:W-:Y:S01]  /*6310*/  IMAD R51, R2, 0x13, -R51 ;  /* 0x0000001302337824 */ /* 0x000fe200078e0a33 */
[----:B------:R-:W-:Y:S01]  /*6320*/  ISETP.NE.AND P1, PT, R22, RZ, PT ;  /* 0x000000ff1600720c */ /* 0x000fe20003f25270 */
[----:B------:R-:W-:Y:S01]  /*6330*/  VIADD R53, R53, 0xd ;  /* 0x0000000d35357836 */ /* 0x000fe20000000000 */
[----:B------:R-:W-:Y:S01]  /*6340*/  SEL R58, R58, R40, !P2 ;  /* 0x000000283a3a7207 */ /* 0x000fe20005000000 */
[----:B------:R-:W-:Y:S01]  /*6350*/  IMAD.IADD R22, R22, 0x1, R33 ;  /* 0x0000000116167824 */ /* 0x000fe200078e0221 */
[----:B------:R-:W-:Y:S01]  /*6360*/  ISETP.NE.AND P2, PT, R30, RZ, PT ;  /* 0x000000ff1e00720c */ /* 0x000fe20003f45270 */
[----:B------:R-:W-:Y:S01]  /*6370*/  VIADD R51, R51, 0xc ;  /* 0x0000000c33337836 */ /* 0x000fe20000000000 */
[----:B------:R-:W-:Y:S01]  /*6380*/  ISETP.NE.AND P0, PT, R55, RZ, PT ;  /* 0x000000ff3700720c */ /* 0x000fe20003f05270 */
[----:B------:R-:W-:Y:S01]  /*6390*/  IMAD.IADD R55, R64, 0x1, R62 ;  /* 0x0000000140377824 */ /* 0x000fe200078e023e */
[----:B------:R-:W-:Y:S01]  /*63a0*/  SEL R53, R53, R22, !P2 ;  /* 0x0000001635357207 */ /* 0x000fe20005000000 */
[----:B------:R-:W-:Y:S01]  /*63b0*/  IMAD.IADD R22, R30, 0x1, R22 ;  /* 0x000000011e167824 */ /* 0x000fe200078e0216 */
[----:B------:R-:W-:Y:S01]  /*63c0*/  LEA R52, R52, UR4, 0x2 ;  /* 0x0000000434347c11 */ /* 0x000fe2000f8e10ff */
[----:B------:R-:W-:Y:S01]  /*63d0*/  IMAD R55, R2, 0x13, -R55 ;  /* 0x0000001302377824 */ /* 0x000fe200078e0a37 */
[----:B------:R-:W-:-:S02]  /*63e0*/  LEA R59, R68, UR4, 0x2 ;  /* 0x00000004443b7c11 */ /* 0x000fc4000f8e10ff */
[----:B------:R-:W-:Y:S02]  /*63f0*/  LEA R56, R56, UR4, 0x2 ;  /* 0x0000000438387c11 */ /* 0x000fe4000f8e10ff */
[----:B------:R-:W-:Y:S01]  /*6400*/  SEL R51, R51, R33, !P1 ;  /* 0x0000002133337207 */ /* 0x000fe20004800000 */
[----:B------:R-:W-:Y:S01]  /*6410*/  IMAD.IADD R57, R57, 0x1, R62 ;  /* 0x0000000139397824 */ /* 0x000fe200078e023e */
[----:B------:R-:W-:Y:S02]  /*6420*/  LEA R54, R54, UR4, 0x2 ;  /* 0x0000000436367c11 */ /* 0x000fe4000f8e10ff */
[C---:B------:R-:W-:Y:S01]  /*6430*/  ISETP.NE.AND P1, PT, R25.reuse, RZ, PT ;  /* 0x000000ff1900720c */ /* 0x040fe20003f25270 */
[----:B------:R-:W-:Y:S01]  /*6440*/  IMAD.IADD R25, R25, 0x1, R22 ;  /* 0x0000000119197824 */ /* 0x000fe200078e0216 */
[----:B------:R-:W-:Y:S01]  /*6450*/  LEA R61, R61, UR4, 0x2 ;  /* 0x000000043d3d7c11 */ /* 0x000fe2000f8e10ff */
[----:B------:R-:W-:Y:S01]  /*6460*/  STS [R52], R21 ;  /* 0x0000001534007388 */ /* 0x000fe20000000800 */
[----:B------:R-:W-:Y:S01]  /*6470*/  LEA R4, R63, UR4, 0x2 ;  /* 0x000000043f047c11 */ /* 0x000fe2000f8e10ff */
[----:B------:R-:W-:Y:S01]  /*6480*/  VIADD R55, R55, 0xe ;  /* 0x0000000e37377836 */ /* 0x000fe20000000000 */
[----:B------:R-:W-:Y:S01]  /*6490*/  LEA R65, R65, UR4, 0x2 ;  /* 0x0000000441417c11 */ /* 0x000fe2000f8e10ff */
[----:B------:R-:W-:Y:S01]  /*64a0*/  STS [R59], R20 ;  /* 0x000000143b007388 */ /* 0x000fe20000000800 */
[----:B------:R-:W-:Y:S01]  /*64b0*/  ISETP.NE.AND P2, PT, R10, RZ, PT ;  /* 0x000000ff0a00720c */ /* 0x000fe20003f45270 */
[--C-:B------:R-:W-:Y:S01]  /*64c0*/  IMAD.IADD R11, R11, 0x1, R62.reuse ;  /* 0x000000010b0b7824 */ /* 0x100fe200078e023e */
[----:B------:R-:W-:Y:S01]  /*64d0*/  IADD3 R48, PT, PT, R48, -R67, -R62 ;  /* 0x8000004330307210 */ /* 0x000fe20007ffe83e */
[----:B------:R-:W-:Y:S01]  /*64e0*/  STS [R56], R19 ;  /* 0x0000001338007388 */ /* 0x000fe20000000800 */
[----:B------:R-:W-:Y:S01]  /*64f0*/  LEA R60, R60, UR4, 0x2 ;  /* 0x000000043c3c7c11 */ /* 0x000fe2000f8e10ff */
[----:B------:R-:W-:Y:S01]  /*6500*/  IMAD.IADD R10, R10, 0x1, R25 ;  /* 0x000000010a0a7824 */ /* 0x000fe200078e0219 */
[----:B------:R-:W-:Y:S01]  /*6510*/  LEA R58, R58, UR4, 0x2 ;  /* 0x000000043a3a7c11 */ /* 0x000fe2000f8e10ff */
[----:B------:R-:W-:Y:S01]  /*6520*/  STS [R54], R45 ;  /* 0x0000002d36007388 */ /* 0x000fe20000000800 */
[----:B------:R-:W-:Y:S01]  /*6530*/  IMAD R57, R2, 0x13, -R57 ;  /* 0x0000001302397824 */ /* 0x000fe200078e0a39 */
[----:B------:R-:W-:-:S02]  /*6540*/  LEA R13, R13, UR4, 0x2 ;  /* 0x000000040d0d7c11 */ /* 0x000fc4000f8e10ff */
[----:B------:R-:W-:Y:S01]  /*6550*/  STS [R61], R44 ;  /* 0x0000002c3d007388 */ /* 0x000fe20000000800 */
[----:B------:R-:W-:Y:S01]  /*6560*/  SEL R55, R55, R22, !P1 ;  /* 0x0000001637377207 */ /* 0x000fe20004800000 */
[----:B------:R-:W-:Y:S01]  /*6570*/  IMAD R11, R2, 0x13, -R11 ;  /* 0x00000013020b7824 */ /* 0x000fe200078e0a0b */
[C---:B------:R-:W-:Y:S01]  /*6580*/  ISETP.NE.AND P1, PT, R9.reuse, RZ, PT ;  /* 0x000000ff0900720c */ /* 0x040fe20003f25270 */
[----:B------:R0:W-:Y:S01]  /*6590*/  STS [R4], R41 ;  /* 0x0000002904007388 */ /* 0x0001e20000000800 */
[----:B------:R-:W-:Y:S01]  /*65a0*/  SEL R48, R48, R25, !P2 ;  /* 0x0000001930307207 */ /* 0x000fe20005000000 */
[----:B------:R-:W-:Y:S01]  /*65b0*/  IMAD.IADD R9, R9, 0x1, R10 ;  /* 0x0000000109097824 */ /* 0x000fe200078e020a */
[----:B------:R-:W-:Y:S01]  /*65c0*/  ISETP.NE.AND P2, PT, R24, RZ, PT ;  /* 0x000000ff1800720c */ /* 0x000fe20003f45270 */
[----:B------:R-:W-:Y:S01]  /*65d0*/  STS [R65], R38 ;  /* 0x0000002641007388 */ /* 0x000fe20000000800 */
[----:B------:R-:W-:Y:S01]  /*65e0*/  VIADD R57, R57, 0x11 ;  /* 0x0000001139397836 */ /* 0x000fe20000000000 */
[----:B------:R-:W-:-:S02]  /*65f0*/  LEA R8, R7, UR4, 0x2 ;  /* 0x0000000407087c11 */ /* 0x000fc4000f8e10ff */
[----:B------:R-:W-:Y:S01]  /*6600*/  STS [R60], R37 ;  /* 0x000000253c007388 */ /* 0x000fe20000000800 */
[----:B0-----:R-:W-:-:S03]  /*6610*/  LEA R4, R15, UR4, 0x2 ;  /* 0x000000040f047c11 */ /* 0x001fc6000f8e10ff */
[----:B------:R-:W-:Y:S01]  /*6620*/  STS [R58], R35 ;  /* 0x000000233a007388 */ /* 0x000fe20000000800 */
[----:B------:R-:W-:Y:S01]  /*6630*/  LEA R51, R51, UR4, 0x2 ;  /* 0x0000000433337c11 */ /* 0x000fe2000f8e10ff */
[----:B------:R-:W-:Y:S01]  /*6640*/  VIADD R11, R11, 0x12 ;  /* 0x000000120b0b7836 */ /* 0x000fe20000000000 */
[----:B------:R-:W-:Y:S01]  /*6650*/  SEL R50, R50, R10, !P1 ;  /* 0x0000000a32327207 */ /* 0x000fe20004800000 */
[----:B------:R-:W-:Y:S01]  /*6660*/  STS [R13], R34 ;  /* 0x000000220d007388 */ /* 0x000fe20000000800 */
[----:B------:R-:W-:Y:S01]  /*6670*/  @P0 IMAD.IADD R11, R24, 0x1, R9 ;  /* 0x00000001180b0824 */ /* 0x000fe200078e0209 */
[----:B------:R-:W-:Y:S02]  /*6680*/  SEL R57, R57, R9, !P2 ;  /* 0x0000000939397207 */ /* 0x000fe40005000000 */
[----:B------:R0:W-:Y:S01]  /*6690*/  STS [R4], R31 ;  /* 0x0000001f04007388 */ /* 0x0001e20000000800 */
[----:B------:R-:W-:Y:S02]  /*66a0*/  LEA R55, R55, UR4, 0x2 ;  /* 0x0000000437377c11 */ /* 0x000fe4000f8e10ff */
[----:B------:R-:W-:Y:S01]  /*66b0*/  LEA R48, R48, UR4, 0x2 ;  /* 0x0000000430307c11 */ /* 0x000fe2000f8e10ff */
[----:B------:R1:W-:Y:S01]  /*66c0*/  STS [R8], R29 ;  /* 0x0000001d08007388 */ /* 0x0003e20000000800 */
[----:B------:R-:W-:-:S02]  /*66d0*/  LEA R50, R50, UR4, 0x2 ;  /* 0x0000000432327c11 */ /* 0x000fc4000f8e10ff */
[----:B0-----:R-:W-:Y:S01]  /*66e0*/  LEA R4, R53, UR4, 0x2 ;  /* 0x0000000435047c11 */ /* 0x001fe2000f8e10ff */
[----:B------:R-:W-:Y:S01]  /*66f0*/  STS [R51], R28 ;  /* 0x0000001c33007388 */ /* 0x000fe20000000800 */
[----:B------:R-:W-:Y:S02]  /*6700*/  LEA R57, R57, UR4, 0x2 ;  /* 0x0000000439397c11 */ /* 0x000fe4000f8e10ff */
[----:B------:R-:W-:Y:S01]  /*6710*/  LEA R9, R11, UR4, 0x2 ;  /* 0x000000040b097c11 */ /* 0x000fe2000f8e10ff */
[----:B------:R0:W-:Y:S04]  /*6720*/  STS [R4], R27 ;  /* 0x0000001b04007388 */ /* 0x0001e80000000800 */
[----:B------:R-:W-:Y:S04]  /*6730*/  STS [R55], R26 ;  /* 0x0000001a37007388 */ /* 0x000fe80000000800 */
[----:B------:R-:W-:Y:S04]  /*6740*/  STS [R48], R23 ;  /* 0x0000001730007388 */ /* 0x000fe80000000800 */
[----:B------:R-:W-:Y:S04]  /*6750*/  STS [R50], R17 ;  /* 0x0000001132007388 */ /* 0x000fe80000000800 */
[----:B------:R2:W-:Y:S04]  /*6760*/  STS [R57], R16 ;  /* 0x0000001039007388 */ /* 0x0005e80000000800 */
[----:B------:R3:W-:Y:S01]  /*6770*/  STS [R9], R18 ;  /* 0x0000001209007388 */ /* 0x0007e20000000800 */
[----:B-1----:R-:W-:-:S02]  /*6780*/  VIADD R8, R2, 0x260 ;  /* 0x0000026002087836 */ /* 0x002fc40000000000 */
[C---:B------:R-:W-:Y:S02]  /*6790*/  VIADD R20, R2.reuse, 0x4c0 ;  /* 0x000004c002147836 */ /* 0x040fe40000000000 */
[C---:B------:R-:W-:Y:S02]  /*67a0*/  VIADD R22, R2.reuse, 0x720 ;  /* 0x0000072002167836 */ /* 0x040fe40000000000 */
[----:B------:R-:W-:Y:S01]  /*67b0*/  VIADD R24, R2, 0x980 ;  /* 0x0000098002187836 */ /* 0x000fe20000000000 */
[-C--:B------:R-:W-:Y:S02]  /*67c0*/  ISETP.GE.AND P0, PT, R8, R3.reuse, PT ;  /* 0x000000030800720c */ /* 0x080fe40003f06270 */
[-C--:B------:R-:W-:Y:S02]  /*67d0*/  ISETP.GE.AND P2, PT, R20, R3.reuse, PT ;  /* 0x000000031400720c */ /* 0x080fe40003f46270 */
[-C--:B------:R-:W-:Y:S02]  /*67e0*/  ISETP.GE.AND P1, PT, R22, R3.reuse, PT ;  /* 0x000000031600720c */ /* 0x080fe40003f26270 */
[----:B------:R-:W-:-:S02]  /*67f0*/  ISETP.GE.AND P5, PT, R24, R3, PT ;  /* 0x000000031800720c */ /* 0x000fc40003fa6270 */
[----:B0-----:R-:W-:Y:S01]  /*6800*/  LEA R4, R2, UR4, 0x2 ;  /* 0x0000000402047c11 */ /* 0x001fe2000f8e10ff */
[----:B------:R-:W-:Y:S01]  /*6810*/  BAR.SYNC.DEFER_BLOCKING 0x0 ;  /* 0x0000000000007b1d */ /* 0x000fe20000010000 */
[-C--:B------:R-:W-:Y:S02]  /*6820*/  ISETP.GE.AND P6, PT, R22, R5.reuse, !P1 ;  /* 0x000000051600720c */ /* 0x080fe40004fc6270 */
[----:B------:R-:W-:-:S05]  /*6830*/  ISETP.GE.AND P4, PT, R8, R5, !P0 ;  /* 0x000000050800720c */ /* 0x000fca0004786270 */
[----:B------:R-:W0:Y:S01]  /*6840*/  @!P0 LDC.64 R10, c[0x0][0x390] ;  /* 0x0000e400ff0a8b82 */ /* 0x000e220000000a00 */
[----:B------:R-:W-:-:S07]  /*6850*/  IMAD.IADD R7, R0, 0x1, -R2 ;  /* 0x0000000100077824 */ /* 0x000fce00078e0a02 */
[----:B------:R-:W1:Y:S01]  /*6860*/  @!P2 LDC.64 R12, c[0x0][0x390] ;  /* 0x0000e400ff0cab82 */ /* 0x000e620000000a00 */
[----:B------:R-:W-:-:S07]  /*6870*/  ISETP.GE.AND P3, PT, R20, R5, !P2 ;  /* 0x000000051400720c */ /* 0x000fce0005766270 */
[----:B------:R-:W4:Y:S01]  /*6880*/  @!P1 LDC.64 R14, c[0x0][0x390] ;  /* 0x0000e400ff0e9b82 */ /* 0x000f220000000a00 */
[----:B------:R0:W4:Y:S04]  /*6890*/  @!P0 LDS R25, [R4+0x980] ;  /* 0x0009800004198984 */ /* 0x0001280000000800 */
[----:B------:R0:W4:Y:S03]  /*68a0*/  @!P2 LDS R27, [R4+0x1300] ;  /* 0x00130000041ba984 */ /* 0x0001260000000800 */
[----:B--2---:R-:W2:Y:S01]  /*68b0*/  @!P5 LDC.64 R16, c[0x0][0x390] ;  /* 0x0000e400ff10db82 */ /* 0x004ea20000000a00 */
[----:B------:R0:W2:Y:S04]  /*68c0*/  @!P1 LDS R29, [R4+0x1c80] ;  /* 0x001c8000041d9984 */ /* 0x0000a80000000800 */
[----:B------:R0:W2:Y:S01]  /*68d0*/  @!P5 LDS R31, [R4+0x2600] ;  /* 0x00260000041fd984 */ /* 0x0000a20000000800 */
[----:B------:R-:W-:-:S02]  /*68e0*/  @!P1 VIADD R23, R7, 0xfffff8df ;  /* 0xfffff8df07179836 */ /* 0x000fc40000000000 */
[--C-:B------:R-:W-:Y:S01]  /*68f0*/  @P6 IMAD.IADD R23, R22, 0x1, -R5.reuse ;  /* 0x0000000116176824 */ /* 0x100fe200078e0a05 */
[----:B------:R-:W-:Y:S01]  /*6900*/  ISETP.GE.AND P6, PT, R2, R3, PT ;  /* 0x000000030200720c */ /* 0x000fe20003fc6270 */
[C---:B---3--:R-:W-:Y:S02]  /*6910*/  @!P0 VIADD R9, R7.reuse, 0xfffffd9f ;  /* 0xfffffd9f07098836 */ /* 0x048fe40000000000 */
[--C-:B------:R-:W-:Y:S01]  /*6920*/  @P4 IMAD.IADD R9, R8, 0x1, -R5.reuse ;  /* 0x0000000108094824 */ /* 0x100fe200078e0a05 */
[----:B------:R-:W-:Y:S01]  /*6930*/  ISETP.GE.AND P4, PT, R24, R5, !P5 ;  /* 0x000000051800720c */ /* 0x000fe20006f86270 */
[----:B------:R-:W-:Y:S02]  /*6940*/  @!P2 VIADD R19, R7, 0xfffffb3f ;  /* 0xfffffb3f0713a836 */ /* 0x000fe40000000000 */
[----:B------:R-:W-:Y:S01]  /*6950*/  VIADD R18, R2, 0xbe0 ;  /* 0x00000be002127836 */ /* 0x000fe20000000000 */
[----:B------:R-:W-:Y:S01]  /*6960*/  BSSY.RECONVERGENT B1, `(.L_x_1213) ;  /* 0x0000010000017945 */ /* 0x000fe20003800200 */
[----:B------:R-:W-:-:S02]  /*6970*/  @P3 IMAD.IADD R19, R20, 0x1, -R5 ;  /* 0x0000000114133824 */ /* 0x000fc400078e0a05 */
[----:B------:R-:W-:Y:S01]  /*6980*/  @!P5 VIADD R33, R7, 0xfffff67f ;  /* 0xfffff67f0721d836 */ /* 0x000fe20000000000 */
[----:B------:R-:W-:Y:S01]  /*6990*/  ISETP.GE.AND P3, PT, R18, R3, PT ;  /* 0x000000031200720c */ /* 0x000fe20003f66270 */
[----:B0-----:R-:W-:-:S04]  /*69a0*/  @!P0 IMAD.WIDE R10, R9, 0x4, R10 ;  /* 0x00000004090a8825 */ /* 0x001fc800078e020a */
[----:B------:R-:W-:Y:S02]  /*69b0*/  @P4 IMAD.IADD R33, R24, 0x1, -R5 ;  /* 0x0000000118214824 */ /* 0x000fe400078e0a05 */
[----:B-1----:R-:W-:Y:S01]  /*69c0*/  @!P2 IMAD.WIDE R12, R19, 0x4, R12 ;  /* 0x00000004130ca825 */ /* 0x002fe200078e020c */
[----:B------:R-:W-:Y:S06]  /*69d0*/  @P6 BRA `(.L_x_1214) ;  /* 0x0000000000206947 */ /* 0x000fec0003800000 */
[----:B------:R-:W0:Y:S01]  /*69e0*/  LDS R19, [R4] ;  /* 0x0000000004137984 */ /* 0x000e220000000800 */
[----:B------:R-:W1:Y:S01]  /*69f0*/  LDC.64 R8, c[0x0][0x390] ;  /* 0x0000e400ff087b82 */ /* 0x000e620000000a00 */
[----:B------:R-:W-:Y:S02]  /*6a00*/  ISETP.GE.AND P4, PT, R2, R5, PT ;  /* 0x000000050200720c */ /* 0x000fe40003f86270 */
[----:B------:R-:W-:-:S05]  /*6a10*/  LOP3.LUT R21, RZ, R2, RZ, 0x33, !PT ;  /* 0x00000002ff157212 */ /* 0x000fca00078e33ff */
[----:B------:R-:W-:-:S06]  /*6a20*/  IMAD.IADD R21, R21, 0x1, R0 ;  /* 0x0000000115157824 */ /* 0x000fcc00078e0200 */
[----:B------:R-:W-:-:S04]  /*6a30*/  @P4 IMAD.IADD R21, R2, 0x1, -R5 ;  /* 0x0000000102154824 */ /* 0x000fc800078e0a05 */
[----:B-1----:R-:W-:-:S05]  /*6a40*/  IMAD.WIDE R8, R21, 0x4, R8 ;  /* 0x0000000415087825 */ /* 0x002fca00078e0208 */
[----:B0-----:R0:W-:Y:S02]  /*6a50*/  STG.E desc[UR8][R8.64], R19 ;  /* 0x0000001308007986 */ /* 0x0011e4000c101908 */
.L_x_1214:
[----:B------:R-:W-:Y:S05]  /*6a60*/  BSYNC.RECONVERGENT B1 ;  /* 0x0000000000017941 */ /* 0x000fea0003800200 */
.L_x_1213:
[----:B------:R-:W-:Y:S01]  /*6a70*/  VIADD R0, R2, 0xe40 ;  /* 0x00000e4002007836 */ /* 0x000fe20000000000 */
[----:B0-----:R-:W0:Y:S01]  /*6a80*/  @!P3 LDS R19, [R4+0x2f80] ;  /* 0x002f80000413b984 */ /* 0x001e220000000800 */
[----:B------:R-:W-:Y:S01]  /*6a90*/  ISETP.GE.AND P6, PT, R18, R5, !P3 ;  /* 0x000000051200720c */ /* 0x000fe20005fc6270 */
[----:B----4-:R-:W-:Y:S02]  /*6aa0*/  @!P1 IMAD.WIDE R8, R23, 0x4, R14 ;  /* 0x0000000417089825 */ /* 0x010fe400078e020e */
[----:B------:R1:W-:Y:S01]  /*6ab0*/  @!P0 STG.E desc[UR8][R10.64], R25 ;  /* 0x000000190a008986 */ /* 0x0003e2000c101908 */
[C---:B------:R-:W-:Y:S01]  /*6ac0*/  ISETP.GE.AND P0, PT, R0.reuse, R3, PT ;  /* 0x000000030000720c */ /* 0x040fe20003f06270 */
[----:B--2---:R-:W-:Y:S02]  /*6ad0*/  @!P5 IMAD.WIDE R14, R33, 0x4, R16 ;  /* 0x00000004210ed825 */ /* 0x004fe400078e0210 */
[----:B------:R2:W-:Y:S01]  /*6ae0*/  @!P2 STG.E desc[UR8][R12.64], R27 ;  /* 0x0000001b0c00a986 */ /* 0x0005e2000c101908 */
[----:B------:R-:W-:Y:S01]  /*6af0*/  ISETP.GE.AND P4, PT, R0, R5, !P0 ;  /* 0x000000050000720c */ /* 0x000fe20004786270 */
[----:B------:R-:W-:-:S02]  /*6b00*/  VIADD R20, R2, 0x1300 ;  /* 0x0000130002147836 */ /* 0x000fc40000000000 */
[C---:B------:R-:W-:Y:S01]  /*6b10*/  VIADD R16, R2.reuse, 0x10a0 ;  /* 0x000010a002107836 */ /* 0x040fe20000000000 */
[----:B------:R3:W-:Y:S01]  /*6b20*/  @!P1 STG.E desc[UR8][R8.64], R29 ;  /* 0x0000001d08009986 */ /* 0x0007e2000c101908 */
[----:B------:R-:W-:Y:S01]  /*6b30*/  VIADD R22, R2, 0x1a20 ;  /* 0x00001a2002167836 */ /* 0x000fe20000000000 */
[-C--:B------:R-:W-:Y:S01]  /*6b40*/  ISETP.GE.AND P1, PT, R20, R3.reuse, PT ;  /* 0x000000031400720c */ /* 0x080fe20003f26270 */
[----:B-1----:R-:W1:Y:S01]  /*6b50*/  @!P3 LDC.64 R10, c[0x0][0x390] ;  /* 0x0000e400ff0abb82 */ /* 0x002e620000000a00 */
[C---:B------:R-:W-:Y:S01]  /*6b60*/  ISETP.GE.AND P2, PT, R16.reuse, R3, PT ;  /* 0x000000031000720c */ /* 0x040fe20003f46270 */
[----:B------:R4:W-:Y:S01]  /*6b70*/  @!P5 STG.E desc[UR8][R14.64], R31 ;  /* 0x0000001f0e00d986 */ /* 0x0009e2000c101908 */
[C---:B------:R-:W-:Y:S02]  /*6b80*/  @!P0 VIADD R25, R7.reuse, 0xfffff1bf ;  /* 0xfffff1bf07198836 */ /* 0x040fe40000000000 */
[----:B--2---:R-:W-:Y:S01]  /*6b90*/  @!P3 VIADD R13, R7, 0xfffff41f ;  /* 0xfffff41f070db836 */ /* 0x004fe20000000000 */
[-C--:B------:R-:W-:Y:S01]  /*6ba0*/  ISETP.GE.AND P5, PT, R16, R5.reuse, !P2 ;  /* 0x000000051000720c */ /* 0x080fe200057a6270 */
[--C-:B------:R-:W-:Y:S01]  /*6bb0*/  @P6 IMAD.IADD R13, R18, 0x1, -R5.reuse ;  /* 0x00000001120d6824 */ /* 0x100fe200078e0a05 */
[----:B------:R-:W-:Y:S01]  /*6bc0*/  ISETP.GE.AND P6, PT, R20, R5, !P1 ;  /* 0x000000051400720c */ /* 0x000fe20004fc6270 */
[----:B------:R-:W-:Y:S01]  /*6bd0*/  VIADD R12, R2, 0x1560 ;  /* 0x00001560020c7836 */ /* 0x000fe20000000000 */
[----:B------:R-:W2:Y:S01]  /*6be0*/  @!P0 LDS R23, [R4+0x3900] ;  /* 0x0039000004178984 */ /* 0x000ea20000000800 */
[----:B------:R-:W-:-:S02]  /*6bf0*/  @P4 IMAD.IADD R25, R0, 0x1, -R5 ;  /* 0x0000000100194824 */ /* 0x000fc400078e0a05 */
[----:B------:R-:W-:Y:S01]  /*6c00*/  VIADD R0, R2, 0x17c0 ;  /* 0x000017c002007836 */ /* 0x000fe20000000000 */
[----:B------:R-:W-:Y:S01]  /*6c10*/  ISETP.GE.AND P4, PT, R12, R3, PT ;  /* 0x000000030c00720c */ /* 0x000fe20003f86270 */
[C---:B------:R-:W-:Y:S01]  /*6c20*/  @!P1 VIADD R33, R7.reuse, 0xffffecff ;  /* 0xffffecff07219836 */ /* 0x040fe20000000000 */
[----:B------:R-:W5:Y:S01]  /*6c30*/  @!P2 LDS R27, [R4+0x4280] ;  /* 0x00428000041ba984 */ /* 0x000f620000000800 */
[----:B---3--:R-:W-:Y:S01]  /*6c40*/  @!P2 VIADD R29, R7, 0xffffef5f ;  /* 0xffffef5f071da836 */ /* 0x008fe20000000000 */
[----:B----4-:R-:W3:Y:S01]  /*6c50*/  @!P1 LDC.64 R14, c[0x0][0x390] ;  /* 0x0000e400ff0e9b82 */ /* 0x010ee20000000a00 */
[--C-:B------:R-:W-:Y:S01]  /*6c60*/  @P5 IMAD.IADD R29, R16, 0x1, -R5.reuse ;  /* 0x00000001101d5824 */ /* 0x100fe200078e0a05 */
[----:B------:R-:W-:Y:S01]  /*6c70*/  ISETP.GE.AND P5, PT, R12, R5, !P4 ;  /* 0x000000050c00720c */ /* 0x000fe200067a6270 */
[----:B------:R-:W-:Y:S01]  /*6c80*/  @P6 IMAD.IADD R33, R20, 0x1, -R5 ;  /* 0x0000000114216824 */ /* 0x000fe200078e0a05 */
[----:B------:R-:W-:Y:S01]  /*6c90*/  ISETP.GE.AND P6, PT, R0, R3, PT ;  /* 0x000000030000720c */ /* 0x000fe20003fc6270 */
[----:B------:R-:W4:Y:S01]  /*6ca0*/  @!P1 LDS R31, [R4+0x4c00] ;  /* 0x004c0000041f9984 */ /* 0x000f220000000800 */
[----:B-1----:R-:W-:-:S02]  /*6cb0*/  @!P3 IMAD.WIDE R8, R13, 0x4, R10 ;  /* 0x000000040d08b825 */ /* 0x002fc400078e020a */
[----:B------:R-:W1:Y:S01]  /*6cc0*/  @!P0 LDC.64 R10, c[0x0][0x390] ;  /* 0x0000e400ff0a8b82 */ /* 0x000e620000000a00 */
[----:B------:R-:W4:Y:S01]  /*6cd0*/  @!P4 LDS R35, [R4+0x5580] ;  /* 0x005580000423c984 */ /* 0x000f220000000800 */
[----:B------:R-:W-:-:S03]  /*6ce0*/  @!P4 VIADD R37, R7, 0xffffea9f ;  /* 0xffffea9f0725c836 */ /* 0x000fc60000000000 */
[----:B0-----:R1:W-:Y:S01]  /*6cf0*/  @!P3 STG.E desc[UR8][R8.64], R19 ;  /* 0x000000130800b986 */ /* 0x0013e2000c101908 */
[----:B------:R-:W-:Y:S01]  /*6d00*/  ISETP.GE.AND P3, PT, R22, R3, PT ;  /* 0x000000031600720c */ /* 0x000fe20003f66270 */
[----:B------:R-:W-:Y:S01]  /*6d10*/  @P5 IMAD.IADD R37, R12, 0x1, -R5 ;  /* 0x000000010c255824 */ /* 0x000fe200078e0a05 */
[----:B------:R-:W-:Y:S01]  /*6d20*/  ISETP.GE.AND P5, PT, R0, R5, !P6 ;  /* 0x000000050000720c */ /* 0x000fe200077a6270 */
[----:B------:R-:W0:Y:S01]  /*6d30*/  @!P6 LDS R39, [R4+0x5f00] ;  /* 0x005f00000427e984 */ /* 0x000e220000000800 */
[----:B------:R-:W5:Y:S01]  /*6d40*/  @!P2 LDC.64 R12, c[0x0][0x390] ;  /* 0x0000e400ff0cab82 */ /* 0x000f620000000a00 */
[----:B------:R-:W-:-:S07]  /*6d50*/  @!P6 VIADD R41, R7, 0xffffe83f ;  /* 0xffffe83f0729e836 */ /* 0x000fce0000000000 */
[----:B------:R-:W4:Y:S01]  /*6d60*/  @!P4 LDC.64 R16, c[0x0][0x390] ;  /* 0x0000e400ff10cb82 */ /* 0x000f220000000a00 */
[----:B------:R-:W0:Y:S01]  /*6d70*/  @!P3 LDS R43, [R4+0x6880] ;  /* 0x00688000042bb984 */ /* 0x000e220000000800 */
[----:B------:R-:W-:Y:S02]  /*6d80*/  @!P3 VIADD R45, R7, 0xffffe5df ;  /* 0xffffe5df072db836 */ /* 0x000fe40000000000 */
[----:B------:R-:W-:Y:S01]  /*6d90*/  @P5 IMAD.IADD R41, R0, 0x1, -R5 ;  /* 0x0000000100295824 */ /* 0x000fe200078e0a05 */
[----:B------:R-:W-:Y:S01]  /*6da0*/  ISETP.GE.AND P5, PT, R22, R5, !P3 ;  /* 0x000000051600720c */ /* 0x000fe20005fa6270 */
[----:B-1----:R-:W-:Y:S02]  /*6db0*/  @!P0 IMAD.WIDE R8, R25, 0x4, R10 ;  /* 0x0000000419088825 */ /* 0x002fe400078e020a */
[----:B------:R-:W1:Y:S02]  /*6dc0*/  @!P6 LDC.64 R18, c[0x0][0x390] ;  /* 0x0000e400ff12eb82 */ /* 0x000e640000000a00 */
[----:B------:R-:W-:Y:S01]  /*6dd0*/  VIADD R0, R2, 0x1c80 ;  /* 0x00001c8002007836 */ /* 0x000fe20000000000 */
[----:B--2---:R2:W-:Y:S05]  /*6de0*/  @!P0 STG.E desc[UR8][R8.64], R23 ;  /* 0x0000001708008986 */ /* 0x0045ea000c101908 */
[----:B------:R-:W2:Y:S01]  /*6df0*/  @!P3 LDC.64 R20, c[0x0][0x390] ;  /* 0x0000e400ff14bb82 */ /* 0x000ea20000000a00 */
[----:B-----5:R-:W-:-:S04]  /*6e00*/  @!P2 IMAD.WIDE R10, R29, 0x4, R12 ;  /* 0x000000041d0aa825 */ /* 0x020fc800078e020c */
[----:B---3--:R-:W-:Y:S01]  /*6e10*/  @!P1 IMAD.WIDE R12, R33, 0x4, R14 ;  /* 0x00000004210c9825 */ /* 0x008fe200078e020e */
[----:B------:R3:W-:Y:S01]  /*6e20*/  @!P2 STG.E desc[UR8][R10.64], R27 ;  /* 0x0000001b0a00a986 */ /* 0x0007e2000c101908 */
[C---:B------:R-:W-:Y:S02]  /*6e30*/  ISETP.GE.AND P2, PT, R0.reuse, R3, PT ;  /* 0x000000030000720c */ /* 0x040fe40003f46270 */
[----:B----4-:R-:W-:Y:S01]  /*6e40*/  @!P4 IMAD.WIDE R14, R37, 0x4, R16 ;  /* 0x00000004250ec825 */ /* 0x010fe200078e0210 */
[----:B------:R4:W-:Y:S01]  /*6e50*/  @!P1 STG.E desc[UR8][R12.64], R31 ;  /* 0x0000001f0c009986 */ /* 0x0009e2000c101908 */
[----:B------:R-:W-:Y:S02]  /*6e60*/  ISETP.GE.AND P0, PT, R0, R5, !P2 ;  /* 0x000000050000720c */ /* 0x000fe40005706270 */
[----:B------:R-:W-:Y:S01]  /*6e70*/  @P5 IMAD.IADD R45, R22, 0x1, -R5 ;  /* 0x00000001162d5824 */ /* 0x000fe200078e0a05 */
[----:B------:R-:W-:Y:S01]  /*6e80*/  @!P4 STG.E desc[UR8][R14.64], R35 ;  /* 0x000000230e00c986 */ /* 0x000fe2000c101908 */
[----:B------:R-:W-:-:S02]  /*6e90*/  VIADD R22, R2, 0x2140 ;  /* 0x0000214002167836 */ /* 0x000fc40000000000 */
[----:B-1----:R-:W-:-:S03]  /*6ea0*/  @!P6 IMAD.WIDE R16, R41, 0x4, R18 ;  /* 0x000000042910e825 */ /* 0x002fc600078e0212 */
[----:B------:R-:W-:Y:S01]  /*6eb0*/  ISETP.GE.AND P1, PT, R22, R3, PT ;  /* 0x000000031600720c */ /* 0x000fe20003f26270 */
[----:B------:R-:W-:Y:S01]  /*6ec0*/  VIADD R18, R2, 0x1ee0 ;  /* 0x00001ee002127836 */ /* 0x000fe20000000000 */
[----:B0-----:R-:W-:Y:S01]  /*6ed0*/  @!P6 STG.E desc[UR8][R16.64], R39 ;  /* 0x000000271000e986 */ /* 0x001fe2000c101908 */
[----:B--2---:R-:W-:Y:S01]  /*6ee0*/  @!P2 VIADD R23, R7, 0xffffe37f ;  /* 0xffffe37f0717a836 */ /* 0x004fe20000000000 */
[----:B------:R-:W-:Y:S01]  /*6ef0*/  ISETP.GE.AND P5, PT, R22, R5, !P1 ;  /* 0x000000051600720c */ /* 0x000fe20004fa6270 */
[----:B------:R-:W-:Y:S01]  /*6f00*/  @!P3 IMAD.WIDE R8, R45, 0x4, R20 ;  /* 0x000000042d08b825 */ /* 0x000fe200078e0214 */
[----:B------:R-:W-:Y:S01]  /*6f10*/  ISETP.GE.AND P4, PT, R18, R3, PT ;  /* 0x000000031200720c */ /* 0x000fe20003f86270 */
[----:B------:R-:W0:Y:S02]  /*6f20*/  @!P2 LDS R21, [R4+0x7200] ;  /* 0x007200000415a984 */ /* 0x000e240000000800 */
[----:B---3--:R-:W-:Y:S01]  /*6f30*/  VIADD R10, R2, 0x23a0 ;  /* 0x000023a0020a7836 */ /* 0x008fe20000000000 */
[----:B------:R-:W-:Y:S01]  /*6f40*/  ISETP.GE.AND P6, PT, R18, R5, !P4 ;  /* 0x000000051200720c */ /* 0x000fe200067c6270 */
[--C-:B------:R-:W-:Y:S01]  /*6f50*/  @P0 IMAD.IADD R23, R0, 0x1, -R5.reuse ;  /* 0x0000000100170824 */ /* 0x100fe200078e0a05 */
[----:B------:R1:W-:Y:S01]  /*6f60*/  @!P3 STG.E desc[UR8][R8.64], R43 ;  /* 0x0000002b0800b986 */ /* 0x0003e2000c101908 */
[----:B------:R-:W-:Y:S01]  /*6f70*/  VIADD R0, R2, 0x2600 ;  /* 0x0000260002007836 */ /* 0x000fe20000000000 */
[----:B------:R-:W-:Y:S01]  /*6f80*/  ISETP.GE.AND P3, PT, R10, R3, PT ;  /* 0x000000030a00720c */ /* 0x000fe20003f66270 */
[----:B------:R-:W-:Y:S01]  /*6f90*/  VIADD R20, R2, 0x2860 ;  /* 0x0000286002147836 */ /* 0x000fe20000000000 */
[----:B------:R-:W-:Y:S01]  /*6fa0*/  @!P1 LDS R29, [R4+0x8500] ;  /* 0x00850000041d9984 */ /* 0x000fe20000000800 */
[C---:B----4-:R-:W-:Y:S01]  /*6fb0*/  @!P1 VIADD R31, R7.reuse, 0xffffdebf ;  /* 0xffffdebf071f9836 */ /* 0x050fe20000000000 */
[----:B------:R-:W-:Y:S01]  /*6fc0*/  ISETP.GE.AND P0, PT, R10, R5, !P3 ;  /* 0x000000050a00720c */ /* 0x000fe20005f06270 */
[C---:B------:R-:W-:Y:S01]  /*6fd0*/  @!P4 VIADD R27, R7.reuse, 0xffffe11f ;  /* 0xffffe11f071bc836 */ /* 0x040fe20000000000 */
[----:B------:R-:W2:Y:S01]  /*6fe0*/  @!P4 LDS R25, [R4+0x7b80] ;  /* 0x007b80000419c984 */ /* 0x000ea20000000800 */
[--C-:B------:R-:W-:Y:S01]  /*6ff0*/  @P5 IMAD.IADD R31, R22, 0x1, -R5.reuse ;  /* 0x00000001161f5824 */ /* 0x100fe200078e0a05 */
[-C--:B------:R-:W-:Y:S01]  /*7000*/  ISETP.GE.AND P5, PT, R20, R3.reuse, PT ;  /* 0x000000031400720c */ /* 0x080fe20003fa6270 */
[----:B------:R-:W-:Y:S01]  /*7010*/  @P6 IMAD.IADD R27, R18, 0x1, -R5 ;  /* 0x00000001121b6824 */ /* 0x000fe200078e0a05 */
[----:B------:R-:W-:Y:S01]  /*7020*/  ISETP.GE.AND P6, PT, R0, R3, PT ;  /* 0x000000030000720c */ /* 0x000fe20003fc6270 */
[----:B-1----:R-:W1:Y:S01]  /*7030*/  @!P2 LDC.64 R8, c[0x0][0x390] ;  /* 0x0000e400ff08ab82 */ /* 0x002e620000000a00 */
[----:B------:R-:W-:Y:S01]  /*7040*/  VIADD R2, R2, 0x2ac0 ;  /* 0x00002ac002027836 */ /* 0x000fe20000000000 */
[----:B------:R-:W3:Y:S01]  /*7050*/  @!P3 LDS R33, [R4+0x8e80] ;  /* 0x008e80000421b984 */ /* 0x000ee20000000800 */
[----:B------:R-:W-:-:S03]  /*7060*/  @!P3 VIADD R35, R7, 0xffffdc5f ;  /* 0xffffdc5f0723b836 */ /* 0x000fc60000000000 */
[--C-:B------:R-:W-:Y:S01]  /*7070*/  @P0 IMAD.IADD R35, R10, 0x1, -R5.reuse ;  /* 0x000000010a230824 */ /* 0x100fe200078e0a05 */
[CC--:B------:R-:W-:Y:S01]  /*7080*/  ISETP.GE.AND P0, PT, R0.reuse, R5.reuse, !P6 ;  /* 0x000000050000720c */ /* 0x0c0fe20007706270 */
[----:B------:R-:W4:Y:S02]  /*7090*/  @!P4 LDC.64 R10, c[0x0][0x390] ;  /* 0x0000e400ff0acb82 */ /* 0x000f240000000a00 */
[----:B------:R-:W-:Y:S01]  /*70a0*/  @!P5 LDS R41, [R4+0xa180] ;  /* 0x00a180000429d984 */ /* 0x000fe20000000800 */
[C---:B------:R-:W-:Y:S02]  /*70b0*/  @!P5 VIADD R43, R7.reuse, 0xffffd79f ;  /* 0xffffd79f072bd836 */ /* 0x040fe40000000000 */
[----:B------:R-:W-:Y:S01]  /*70c0*/  @!P6 VIADD R39, R7, 0xffffd9ff ;  /* 0xffffd9ff0727e836 */ /* 0x000fe20000000000 */
[----:B------:R-:W5:Y:S02]  /*70d0*/  @!P6 LDS R37, [R4+0x9800] ;  /* 0x009800000425e984 */ /* 0x000f640000000800 */
[----:B------:R-:W3:Y:S04]  /*70e0*/  @!P1 LDC.64 R12, c[0x0][0x390] ;  /* 0x0000e400ff0c9b82 */ /* 0x000ee80000000a00 */
[----:B------:R-:W-:Y:S01]  /*70f0*/  @P0 IMAD.IADD R39, R0, 0x1, -R5 ;  /* 0x0000000100270824 */ /* 0x000fe200078e0a05 */
[----:B------:R-:W-:-:S03]  /*7100*/  ISETP.GE.AND P0, PT, R20, R5, !P5 ;  /* 0x000000051400720c */ /* 0x000fc60006f06270 */
[----:B------:R-:W5:Y:S01]  /*7110*/  @!P3 LDC.64 R14, c[0x0][0x390] ;  /* 0x0000e400ff0ebb82 */ /* 0x000f620000000a00 */
[----:B-1----:R-:W-:-:S05]  /*7120*/  @!P2 IMAD.WIDE R8, R23, 0x4, R8 ;  /* 0x000000041708a825 */ /* 0x002fca00078e0208 */
[----:B0-----:R0:W-:Y:S02]  /*7130*/  @!P2 STG.E desc[UR8][R8.64], R21 ;  /* 0x000000150800a986 */ /* 0x0011e4000c101908 */
[----:B------:R-:W1:Y:S01]  /*7140*/  @!P6 LDC.64 R16, c[0x0][0x390] ;  /* 0x0000e400ff10eb82 */ /* 0x000e620000000a00 */
[----:B----4-:R-:W-:-:S04]  /*7150*/  @!P4 IMAD.WIDE R10, R27, 0x4, R10 ;  /* 0x000000041b0ac825 */ /* 0x010fc800078e020a */
[----:B------:R-:W-:Y:S01]  /*7160*/  @P0 IMAD.IADD R43, R20, 0x1, -R5 ;  /* 0x00000001142b0824 */ /* 0x000fe200078e0a05 */
[----:B--2---:R0:W-:Y:S01]  /*7170*/  @!P4 STG.E desc[UR8][R10.64], R25 ;  /* 0x000000190a00c986 */ /* 0x0041e2000c101908 */
[----:B------:R-:W-:Y:S01]  /*7180*/  ISETP.GE.AND P0, PT, R2, R5, PT ;  /* 0x000000050200720c */ /* 0x000fe20003f06270 */
[----:B------:R-:W2:Y:S01]  /*7190*/  @!P5 LDC.64 R18, c[0x0][0x390] ;  /* 0x0000e400ff12db82 */ /* 0x000ea20000000a00 */
[----:B---3--:R-:W-:-:S04]  /*71a0*/  @!P1 IMAD.WIDE R12, R31, 0x4, R12 ;  /* 0x000000041f0c9825 */ /* 0x008fc800078e020c */
[C---:B------:R-:W-:Y:S01]  /*71b0*/  IMAD.IADD R5, R2.reuse, 0x1, -R5 ;  /* 0x0000000102057824 */ /* 0x040fe200078e0a05 */
[----:B------:R0:W-:Y:S01]  /*71c0*/  @!P1 STG.E desc[UR8][R12.64], R29 ;  /* 0x0000001d0c009986 */ /* 0x0001e2000c101908 */
[----:B------:R-:W-:Y:S01]  /*71d0*/  ISETP.GE.AND P1, PT, R2, R3, PT ;  /* 0x000000030200720c */ /* 0x000fe20003f26270 */
[----:B-----5:R-:W-:-:S04]  /*71e0*/  @!P3 IMAD.WIDE R14, R35, 0x4, R14 ;  /* 0x00000004230eb825 */ /* 0x020fc800078e020e */
[----:B------:R-:W-:Y:S01]  /*71f0*/  @!P0 VIADD R5, R7, 0xffffd53f ;  /* 0xffffd53f07058836 */ /* 0x000fe20000000000 */
[----:B------:R0:W-:Y:S01]  /*7200*/  @!P3 STG.E desc[UR8][R14.64], R33 ;  /* 0x000000210e00b986 */ /* 0x0001e2000c101908 */
[----:B-1----:R-:W-:-:S05]  /*7210*/  @!P6 IMAD.WIDE R16, R39, 0x4, R16 ;  /* 0x000000042710e825 */ /* 0x002fca00078e0210 */
[----:B------:R0:W-:Y:S01]  /*7220*/  @!P6 STG.E desc[UR8][R16.64], R37 ;  /* 0x000000251000e986 */ /* 0x0001e2000c101908 */
[----:B--2---:R-:W-:-:S05]  /*7230*/  @!P5 IMAD.WIDE R18, R43, 0x4, R18 ;  /* 0x000000042b12d825 */ /* 0x004fca00078e0212 */
[----:B------:R0:W-:Y:S01]  /*7240*/  @!P5 STG.E desc[UR8][R18.64], R41 ;  /* 0x000000291200d986 */ /* 0x0001e2000c101908 */
[----:B------:R-:W-:Y:S05]  /*7250*/  @P1 BRA `(.L_x_1215) ;  /* 0x0000003400881947 */ /* 0x000fea0003800000 */
[----:B------:R-:W1:Y:S01]  /*7260*/  LDS R7, [R4+0xab00] ;  /* 0x00ab000004077984 */ /* 0x000e620000000800 */
[----:B------:R-:W2:Y:S02]  /*7270*/  LDC.64 R2, c[0x0][0x390] ;  /* 0x0000e400ff027b82 */ /* 0x000ea40000000a00 */
[----:B--2---:R-:W-:-:S05]  /*7280*/  IMAD.WIDE R2, R5, 0x4, R2 ;  /* 0x0000000405027825 */ /* 0x004fca00078e0202 */
[----:B-1----:R1:W-:Y:S01]  /*7290*/  STG.E desc[UR8][R2.64], R7 ;  /* 0x0000000702007986 */ /* 0x0023e2000c101908 */
[----:B------:R-:W-:Y:S05]  /*72a0*/  BRA `(.L_x_1215) ;  /* 0x0000003400747947 */ /* 0x000fea0003800000 */
.L_x_1212:
[----:B------:R-:W0:Y:S01]  /*72b0*/  S2R R2, SR_TID.X ;  /* 0x0000000000027919 */ /* 0x000e220000002100 */
[----:B------:R-:W1:Y:S01]  /*72c0*/  LDCU.64 UR4, c[0x0][0x380] ;  /* 0x00007000ff0477ac */ /* 0x000e620008000a00 */
[C---:B0-----:R-:W-:Y:S02]  /*72d0*/  LOP3.LUT R4, R2.reuse, 0x1f, RZ, 0xc0, !PT ;  /* 0x0000001f02047812 */ /* 0x041fe400078ec0ff */
[----:B------:R-:W-:-:S05]  /*72e0*/  LOP3.LUT R5, R2, 0x3e0, RZ, 0xc0, !PT ;  /* 0x000003e002057812 */ /* 0x000fca00078ec0ff */
[----:B------:R-:W-:-:S04]  /*72f0*/  IMAD R25, R5, 0x13, R4 ;  /* 0x0000001305197824 */ /* 0x000fc800078e0204 */
[C---:B------:R-:W-:Y:S01]  /*7300*/  VIADD R5, R25.reuse, 0x20 ;  /* 0x0000002019057836 */ /* 0x040fe20000000000 */
[CC--:B------:R-:W-:Y:S01]  /*7310*/  ISETP.GE.AND P4, PT, R25.reuse, R6.reuse, PT ;  /* 0x000000061900720c */ /* 0x0c0fe20003f86270 */
[C---:B------:R-:W-:Y:S02]  /*7320*/  VIADD R27, R25.reuse, 0x40 ;  /* 0x00000040191b7836 */ /* 0x040fe40000000000 */
[----:B------:R-:W-:Y:S01]  /*7330*/  VIADD R29, R25, 0x60 ;  /* 0x00000060191d7836 */ /* 0x000fe20000000000 */
[-C--:B------:R-:W-:Y:S02]  /*7340*/  ISETP.GE.AND P3, PT, R5, R6.reuse, PT ;  /* 0x000000060500720c */ /* 0x080fe40003f66270 */
[----:B------:R-:W-:Y:S02]  /*7350*/  IADD3 R5, P0, PT, R3, R25, RZ ;  /* 0x0000001903057210 */ /* 0x000fe40007f1e0ff */
[----:B------:R-:W-:Y:S01]  /*7360*/  ISETP.GE.AND P2, PT, R27, R6, PT ;  /* 0x000000061b00720c */ /* 0x000fe20003f46270 */
[----:B------:R-:W-:Y:S01]  /*7370*/  VIADD R27, R25, 0x80 ;  /* 0x00000080191b7836 */ /* 0x000fe20000000000 */
[----:B------:R-:W-:Y:S01]  /*7380*/  LEA.HI.X.SX32 R26, R3, RZ, 0x1, P0 ;  /* 0x000000ff031a7211 */ /* 0x000fe200000f0eff */
[----:B------:R-:W-:Y:S01]  /*7390*/  VIADD R3, R25, 0xa0 ;  /* 0x000000a019037836 */ /* 0x000fe20000000000 */
[----:B-1----:R-:W-:-:S02]  /*73a0*/  LEA R4, P5, R5, UR4, 0x2 ;  /* 0x0000000405047c11 */ /* 0x002fc4000f8a10ff */
[-C--:B------:R-:W-:Y:S01]  /*73b0*/  ISETP.GE.AND P1, PT, R29, R6.reuse, PT ;  /* 0x000000061d00720c */ /* 0x080fe20003f26270 */
[----:B------:R-:W-:Y:S01]  /*73c0*/  VIADD R29, R25, 0xc0 ;  /* 0x000000c0191d7836 */ /* 0x000fe20000000000 */
[----:B------:R-:W-:Y:S02]  /*73d0*/  LEA.HI.X R5, R5, UR5, R26, 0x2, P5 ;  /* 0x0000000505057c11 */ /* 0x000fe4000a8f141a */
[-C--:B------:R-:W-:Y:S01]  /*73e0*/  ISETP.GE.AND P6, PT, R3, R6.reuse, PT ;  /* 0x000000060300720c */ /* 0x080fe20003fc6270 */
[----:B------:R-:W-:Y:S01]  /*73f0*/  VIADD R3, R25, 0xe0 ;  /* 0x000000e019037836 */ /* 0x000fe20000000000 */
[-C--:B------:R-:W-:Y:S01]  /*7400*/  ISETP.GE.AND P0, PT, R27, R6.reuse, PT ;  /* 0x000000061b00720c */ /* 0x080fe20003f06270 */
[----:B------:R-:W2:Y:S01]  /*7410*/  @!P4 LDG.E R7, desc[UR8][R4.64] ;  /* 0x000000080407c981 */ /* 0x000ea2000c1e1900 */
[----:B------:R-:W-:Y:S01]  /*7420*/  VIADD R27, R25, 0x100 ;  /* 0x00000100191b7836 */ /* 0x000fe20000000000 */
[-C--:B------:R-:W-:Y:S02]  /*7430*/  ISETP.GE.AND P5, PT, R29, R6.reuse, PT ;  /* 0x000000061d00720c */ /* 0x080fe40003fa6270 */
[-C--:B------:R-:W-:Y:S01]  /*7440*/  ISETP.GE.AND P4, PT, R3, R6.reuse, PT ;  /* 0x000000060300720c */ /* 0x080fe20003f86270 */
[----:B------:R-:W-:Y:S01]  /*7450*/  VIADD R3, R25, 0x120 ;  /* 0x0000012019037836 */ /* 0x000fe20000000000 */
[----:B------:R-:W3:Y:S01]  /*7460*/  @!P3 LDG.E R8, desc[UR8][R4.64+0x80] ;  /* 0x000080080408b981 */ /* 0x000ee2000c1e1900 */
[----:B------:R-:W-:Y:S01]  /*7470*/  ISETP.GE.AND P3, PT, R27, R6, PT ;  /* 0x000000061b00720c */ /* 0x000fe20003f66270 */
[----:B------:R-:W-:-:S02]  /*7480*/  VIADD R27, R25, 0x140 ;  /* 0x00000140191b7836 */ /* 0x000fc40000000000 */
[----:B------:R-:W4:Y:S01]  /*7490*/  @!P2 LDG.E R9, desc[UR8][R4.64+0x100] ;  /* 0x000100080409a981 */ /* 0x000f22000c1e1900 */
        /* <DEDUP_REMOVED lines=19> */
[C---:B------:R-:W-:Y:S02]  /*75d0*/  VIADD R3, R25.reuse, 0x220 ;  /* 0x0000022019037836 */ /* 0x040fe40000000000 */
        /* <DEDUP_REMOVED lines=15> */
[----:B------:R-:W0:Y:S01]  /*76d0*/  S2UR UR5, SR_CgaCtaId ;  /* 0x00000000000579c3 */ /* 0x000e220000008800 */
[----:B------:R-:W-:Y:S01]  /*76e0*/  SHF.R.U32.HI R36, RZ, 0x5, R2 ;  /* 0x00000005ff247819 */ /* 0x000fe20000011602 */
[----:B------:R-:W-:-:S02]  /*76f0*/  UMOV UR4, 0x400 ;  /* 0x0000040000047882 */ /* 0x000fc40000000000 */
[----:B0-----:R-:W-:Y:S02]  /*7700*/  ULEA UR4, UR5, UR4, 0x18 ;  /* 0x0000000405047291 */ /* 0x001fe4000f8ec0ff */
[----:B-1----:R-:W-:-:S05]  /*7710*/  IMAD R25, R36, 0x260, R3 ;  /* 0x0000026024197824 */ /* 0x002fca00078e0203 */
[----:B------:R-:W-:Y:S01]  /*7720*/  LEA R25, R25, UR4, 0x2 ;  /* 0x0000000419197c11 */ /* 0x000fe2000f8e10ff */
[----:B------:R-:W0:Y:S02]  /*7730*/  LDC R4, c[0x0][0x374] ;  /* 0x0000dd00ff047b82 */ /* 0x000e240000000800 */
[----:B0-----:R-:W-:-:S04]  /*7740*/  IMAD R35, R4, UR6, R35 ;  /* 0x0000000604237c24 */ /* 0x001fc8000f8e0223 */
[----:B------:R-:W-:Y:S01]  /*7750*/  IMAD R0, R35, -0x2d20, R0 ;  /* 0xffffd2e023007824 */ /* 0x000fe200078e0200 */
[----:B--2---:R-:W-:Y:S04]  /*7760*/  STS [R25], R7 ;  /* 0x0000000719007388 */ /* 0x004fe80000000800 */
[----:B---3--:R-:W-:Y:S04]  /*7770*/  STS [R25+0x80], R8 ;  /* 0x0000800819007388 */ /* 0x008fe80000000800 */
[----:B----4-:R0:W-:Y:S04]  /*7780*/  STS [R25+0x100], R9 ;  /* 0x0001000919007388 */ /* 0x0101e80000000800 */
[----:B-----5:R-:W-:Y:S01]  /*7790*/  STS [R25+0x180], R10 ;  /* 0x0001800a19007388 */ /* 0x020fe20000000800 */
[----:B0-----:R-:W-:-:S03]  /*77a0*/  IMAD R9, R3, 0x48, R25 ;  /* 0x0000004803097824 */ /* 0x001fc600078e0219 */
[----:B------:R0:W-:Y:S04]  /*77b0*/  STS [R25+0x200], R11 ;  /* 0x0002000b19007388 */ /* 0x0001e80000000800 */
        /* <DEDUP_REMOVED lines=15> */
[----:B------:R-:W1:Y:S04]  /*78b0*/  LDS R16, [R9] ;  /* 0x0000000009107984 */ /* 0x000e680000000800 */
[----:B------:R-:W2:Y:S04]  /*78c0*/  LDS R17, [R9+0x4] ;  /* 0x0000040009117984 */ /* 0x000ea80000000800 */
[----:B------:R-:W3:Y:S04]  /*78d0*/  LDS R18, [R9+0x8] ;  /* 0x0000080009127984 */ /* 0x000ee80000000800 */
[----:B------:R-:W4:Y:S04]  /*78e0*/  LDS R19, [R9+0xc] ;  /* 0x00000c0009137984 */ /* 0x000f280000000800 */
[----:B------:R-:W5:Y:S04]  /*78f0*/  LDS R20, [R9+0x10] ;  /* 0x0000100009147984 */ /* 0x000f680000000800 */
[----:B------:R-:W5:Y:S04]  /*7900*/  LDS R21, [R9+0x14] ;  /* 0x0000140009157984 */ /* 0x000f680000000800 */
[----:B------:R-:W5:Y:S04]  /*7910*/  LDS R22, [R9+0x18] ;  /* 0x0000180009167984 */ /* 0x000f680000000800 */
[----:B------:R-:W5:Y:S04]  /*7920*/  LDS R23, [R9+0x1c] ;  /* 0x00001c0009177984 */ /* 0x000f680000000800 */
[----:B------:R-:W5:Y:S01]  /*7930*/  LDS R24, [R9+0x20] ;  /* 0x0000200009187984 */ /* 0x000f620000000800 */
[----:B0-----:R-:W-:-:S03]  /*7940*/  IMAD R11, R2, 0x13, RZ ;  /* 0x00000013020b7824 */ /* 0x001fc600078e02ff */
[----:B------:R-:W0:Y:S01]  /*7950*/  LDS R25, [R9+0x24] ;  /* 0x0000240009197984 */ /* 0x000e220000000800 */
[----:B------:R-:W-:-:S03]  /*7960*/  VIADD R5, R11, 0x1 ;  /* 0x000000010b057836 */ /* 0x000fc60000000000 */
[----:B------:R-:W0:Y:S01]  /*7970*/  LDS R26, [R9+0x28] ;  /* 0x00002800091a7984 */ /* 0x000e220000000800 */
[----:B------:R-:W-:Y:S01]  /*7980*/  VIADD R7, R11, 0x2 ;  /* 0x000000020b077836 */ /* 0x000fe20000000000 */
[-C--:B------:R-:W-:Y:S02]  /*7990*/  ISETP.GE.AND P1, PT, R5, R0.reuse, PT ;  /* 0x000000000500720c */ /* 0x080fe40003f26270 */
[-C--:B------:R-:W-:Y:S01]  /*79a0*/  ISETP.GE.AND P0, PT, R11, R0.reuse, PT ;  /* 0x000000000b00720c */ /* 0x080fe20003f06270 */
[----:B------:R-:W0:Y:S01]  /*79b0*/  LDS R27, [R9+0x2c] ;  /* 0x00002c00091b7984 */ /* 0x000e220000000800 */
[----:B------:R-:W-:Y:S02]  /*79c0*/  ISETP.GE.AND P2, PT, R7, R0, PT ;  /* 0x000000000700720c */ /* 0x000fe40003f46270 */
[----:B-1----:R-:W-:Y:S01]  /*79d0*/  LOP3.LUT R4, R16, 0x1, RZ, 0xc, !PT ;  /* 0x0000000110047812 */ /* 0x002fe200078e0cff */
[----:B------:R-:W1:Y:S01]  /*79e0*/  LDS R28, [R9+0x30] ;  /* 0x00003000091c7984 */ /* 0x000e620000000800 */
[----:B--2---:R-:W-:-:S02]  /*79f0*/  LOP3.LUT R5, R17, 0x1, RZ, 0xc, !PT ;  /* 0x0000000111057812 */ /* 0x004fc400078e0cff */
[----:B---3--:R-:W-:Y:S01]  /*7a00*/  LOP3.LUT R6, R18, 0x1, RZ, 0xc, !PT ;  /* 0x0000000112067812 */ /* 0x008fe200078e0cff */
[C---:B------:R-:W-:Y:S01]  /*7a10*/  VIADD R7, R11.reuse, 0x4 ;  /* 0x000000040b077836 */ /* 0x040fe20000000000 */
[----:B------:R-:W-:Y:S01]  /*7a20*/  SEL R4, R4, 0x1, !P0 ;  /* 0x0000000104047807 */ /* 0x000fe20004000000 */
[----:B------:R-:W-:Y:S01]  /*7a30*/  VIADD R13, R11, 0x3 ;  /* 0x000000030b0d7836 */ /* 0x000fe20000000000 */
[----:B------:R-:W-:Y:S01]  /*7a40*/  SEL R5, R5, 0x1, !P1 ;  /* 0x0000000105057807 */ /* 0x000fe20004800000 */
[----:B------:R-:W2:Y:S01]  /*7a50*/  LDS R29, [R9+0x34] ;  /* 0x00003400091d7984 */ /* 0x000ea20000000800 */
[----:B------:R-:W-:Y:S02]  /*7a60*/  SEL R6, R6, 0x1, !P2 ;  /* 0x0000000106067807 */ /* 0x000fe40005000000 */
[-C--:B------:R-:W-:Y:S01]  /*7a70*/  ISETP.GE.AND P0, PT, R7, R0.reuse, PT ;  /* 0x000000000700720c */ /* 0x080fe20003f06270 */
[C---:B------:R-:W-:Y:S01]  /*7a80*/  VIADD R7, R11.reuse, 0x7 ;  /* 0x000000070b077836 */ /* 0x040fe20000000000 */
[----:B------:R-:W-:Y:S01]  /*7a90*/  IADD3 R8, PT, PT, R6, R5, R4 ;  /* 0x0000000506087210 */ /* 0x000fe20007ffe004 */
[----:B------:R-:W-:Y:S01]  /*7aa0*/  VIADD R15, R11, 0x6 ;  /* 0x000000060b0f7836 */ /* 0x000fe20000000000 */
[----:B------:R-:W-:Y:S01]  /*7ab0*/  ISETP.GE.AND P3, PT, R13, R0, PT ;  /* 0x000000000d00720c */ /* 0x000fe20003f66270 */
[----:B------:R-:W-:Y:S01]  /*7ac0*/  VIADD R13, R11, 0x5 ;  /* 0x000000050b0d7836 */ /* 0x000fe20000000000 */
[----:B----4-:R-:W-:Y:S01]  /*7ad0*/  LOP3.LUT R4, R19, 0x1, RZ, 0xc, !PT ;  /* 0x0000000113047812 */ /* 0x010fe200078e0cff */
[----:B------:R-:W3:Y:S01]  /*7ae0*/  LDS R30, [R9+0x38] ;  /* 0x00003800091e7984 */ /* 0x000ee20000000800 */
[----:B-----5:R-:W-:-:S02]  /*7af0*/  LOP3.LUT R5, R20, 0x1, RZ, 0xc, !PT ;  /* 0x0000000114057812 */ /* 0x020fc400078e0cff */
[----:B------:R-:W-:Y:S01]  /*7b00*/  SEL R4, R4, 0x1, !P3 ;  /* 0x0000000104047807 */ /* 0x000fe20005800000 */
[----:B------:R-:W4:Y:S01]  /*7b10*/  LDS R32, [R9+0x3c] ;  /* 0x00003c0009207984 */ /* 0x000f220000000800 */
[----:B------:R-:W-:Y:S02]  /*7b20*/  SEL R5, R5, 0x1, !P0 ;  /* 0x0000000105057807 */ /* 0x000fe40004000000 */
[-C--:B------:R-:W-:Y:S01]  /*7b30*/  ISETP.GE.AND P0, PT, R7, R0.reuse, PT ;  /* 0x000000000700720c */ /* 0x080fe20003f06270 */
[----:B------:R-:W5:Y:S01]  /*7b40*/  LDS R33, [R9+0x40] ;  /* 0x0000400009217984 */ /* 0x000f620000000800 */
[-C--:B------:R-:W-:Y:S02]  /*7b50*/  ISETP.GE.AND P1, PT, R13, R0.reuse, PT ;  /* 0x000000000d00720c */ /* 0x080fe40003f26270 */
[----:B------:R-:W-:Y:S01]  /*7b60*/  ISETP.GE.AND P2, PT, R15, R0, PT ;  /* 0x000000000f00720c */ /* 0x000fe20003f46270 */
[----:B------:R-:W5:Y:S01]  /*7b70*/  LDS R34, [R9+0x44] ;  /* 0x0000440009227984 */ /* 0x000f620000000800 */
[----:B------:R-:W-:-:S02]  /*7b80*/  LOP3.LUT R6, R21, 0x1, RZ, 0xc, !PT ;  /* 0x0000000115067812 */ /* 0x000fc400078e0cff */
[----:B------:R-:W-:Y:S01]  /*7b90*/  LOP3.LUT R7, R22, 0x1, RZ, 0xc, !PT ;  /* 0x0000000116077812 */ /* 0x000fe200078e0cff */
[----:B------:R1:W5:Y:S01]  /*7ba0*/  LDS R31, [R9+0x48] ;  /* 0x00004800091f7984 */ /* 0x0003620000000800 */
[----:B------:R-:W-:Y:S01]  /*7bb0*/  IADD3 R4, PT, PT, R5, R4, R8 ;  /* 0x0000000405047210 */ /* 0x000fe20007ffe008 */
[----:B------:R-:W-:Y:S01]  /*7bc0*/  VIADD R5, R11, 0x8 ;  /* 0x000000080b057836 */ /* 0x000fe20000000000 */
[----:B------:R-:W-:Y:S02]  /*7bd0*/  SEL R6, R6, 0x1, !P1 ;  /* 0x0000000106067807 */ /* 0x000fe40004800000 */
[----:B------:R-:W-:Y:S01]  /*7be0*/  SEL R7, R7, 0x1, !P2 ;  /* 0x0000000107077807 */ /* 0x000fe20005000000 */
[----:B------:R-:W-:Y:S01]  /*7bf0*/  BAR.SYNC.DEFER_BLOCKING 0x0 ;  /* 0x0000000000007b1d */ /* 0x000fe20000010000 */
[----:B------:R-:W-:Y:S02]  /*7c00*/  ISETP.GE.AND P1, PT, R5, R0, PT ;  /* 0x000000000500720c */ /* 0x000fe40003f26270 */
[----:B------:R-:W-:-:S02]  /*7c10*/  IADD3 R6, PT, PT, R7, R6, R4 ;  /* 0x0000000607067210 */ /* 0x000fc40007ffe004 */
[----:B------:R-:W-:Y:S02]  /*7c20*/  LOP3.LUT R4, R23, 0x1, RZ, 0xc, !PT ;  /* 0x0000000117047812 */ /* 0x000fe400078e0cff */
[----:B------:R-:W-:Y:S01]  /*7c30*/  LOP3.LUT R5, R24, 0x1, RZ, 0xc, !PT ;  /* 0x0000000118057812 */ /* 0x000fe200078e0cff */
[C---:B------:R-:W-:Y:S01]  /*7c40*/  VIADD R7, R11.reuse, 0x9 ;  /* 0x000000090b077836 */ /* 0x040fe20000000000 */
[----:B------:R-:W-:Y:S01]  /*7c50*/  SEL R4, R4, 0x1, !P0 ;  /* 0x0000000104047807 */ /* 0x000fe20004000000 */
[----:B------:R-:W-:Y:S01]  /*7c60*/  VIADD R13, R11, 0xa ;  /* 0x0000000a0b0d7836 */ /* 0x000fe20000000000 */
[----:B------:R-:W-:Y:S02]  /*7c70*/  SEL R5, R5, 0x1, !P1 ;  /* 0x0000000105057807 */ /* 0x000fe40004800000 */
[----:B------:R-:W-:Y:S02]  /*7c80*/  ISETP.GE.AND P0, PT, R7, R0, PT ;  /* 0x000000000700720c */ /* 0x000fe40003f06270 */
[----:B------:R-:W-:-:S02]  /*7c90*/  IADD3 R6, PT, PT, R5, R4, R6 ;  /* 0x0000000405067210 */ /* 0x000fc40007ffe006 */
[-C--:B------:R-:W-:Y:S02]  /*7ca0*/  ISETP.GE.AND P1, PT, R13, R0.reuse, PT ;  /* 0x000000000d00720c */ /* 0x080fe40003f26270 */
[----:B0-----:R-:W-:Y:S02]  /*7cb0*/  LOP3.LUT R4, R25, 0x1, RZ, 0xc, !PT ;  /* 0x0000000119047812 */ /* 0x001fe400078e0cff */
[----:B------:R-:W-:Y:S01]  /*7cc0*/  LOP3.LUT R5, R26, 0x1, RZ, 0xc, !PT ;  /* 0x000000011a057812 */ /* 0x000fe200078e0cff */
[C---:B------:R-:W-:Y:S01]  /*7cd0*/  VIADD R7, R11.reuse, 0xb ;  /* 0x0000000b0b077836 */ /* 0x040fe20000000000 */
[----:B------:R-:W-:Y:S01]  /*7ce0*/  SEL R4, R4, 0x1, !P0 ;  /* 0x0000000104047807 */ /* 0x000fe20004000000 */
[----:B------:R-:W-:Y:S01]  /*7cf0*/  VIADD R13, R11, 0xc ;  /* 0x0000000c0b0d7836 */ /* 0x000fe20000000000 */
[----:B------:R-:W-:Y:S02]  /*7d00*/  SEL R5, R5, 0x1, !P1 ;  /* 0x0000000105057807 */ /* 0x000fe40004800000 */
[----:B------:R-:W-:-:S02]  /*7d10*/  ISETP.GE.AND P0, PT, R7, R0, PT ;  /* 0x000000000700720c */ /* 0x000fc40003f06270 */
[----:B------:R-:W-:Y:S02]  /*7d20*/  IADD3 R6, PT, PT, R5, R4, R6 ;  /* 0x0000000405067210 */ /* 0x000fe40007ffe006 */
[----:B------:R-:W-:Y:S02]  /*7d30*/  ISETP.GE.AND P1, PT, R13, R0, PT ;  /* 0x000000000d00720c */ /* 0x000fe40003f26270 */
[----:B------:R-:W-:Y:S02]  /*7d40*/  LOP3.LUT R4, R27, 0x1, RZ, 0xc, !PT ;  /* 0x000000011b047812 */ /* 0x000fe400078e0cff */
[----:B-1----:R-:W-:Y:S01]  /*7d50*/  LOP3.LUT R5, R28, 0x1, RZ, 0xc, !PT ;  /* 0x000000011c057812 */ /* 0x002fe200078e0cff */
[C---:B------:R-:W-:Y:S01]  /*7d60*/  VIADD R7, R11.reuse, 0xd ;  /* 0x0000000d0b077836 */ /* 0x040fe20000000000 */
[----:B------:R-:W-:Y:S01]  /*7d70*/  SEL R4, R4, 0x1, !P0 ;  /* 0x0000000104047807 */ /* 0x000fe20004000000 */
[----:B------:R-:W-:Y:S01]  /*7d80*/  VIADD R9, R11, 0xe ;  /* 0x0000000e0b097836 */ /* 0x000fe20000000000 */
[----:B------:R-:W-:-:S02]  /*7d90*/  SEL R5, R5, 0x1, !P1 ;  /* 0x0000000105057807 */ /* 0x000fc40004800000 */
[----:B------:R-:W-:Y:S02]  /*7da0*/  ISETP.GE.AND P0, PT, R7, R0, PT ;  /* 0x000000000700720c */ /* 0x000fe40003f06270 */
[----:B------:R-:W-:Y:S02]  /*7db0*/  IADD3 R6, PT, PT, R5, R4, R6 ;  /* 0x0000000405067210 */ /* 0x000fe40007ffe006 */
[-C--:B------:R-:W-:Y:S02]  /*7dc0*/  ISETP.GE.AND P1, PT, R9, R0.reuse, PT ;  /* 0x000000000900720c */ /* 0x080fe40003f26270 */
[----:B--2---:R-:W-:Y:S02]  /*7dd0*/  LOP3.LUT R4, R29, 0x1, RZ, 0xc, !PT ;  /* 0x000000011d047812 */ /* 0x004fe400078e0cff */
[----:B---3--:R-:W-:Y:S01]  /*7de0*/  LOP3.LUT R5, R30, 0x1, RZ, 0xc, !PT ;  /* 0x000000011e057812 */ /* 0x008fe200078e0cff */
[C---:B------:R-:W-:Y:S01]  /*7df0*/  VIADD R13, R11.reuse, 0xf ;  /* 0x0000000f0b0d7836 */ /* 0x040fe20000000000 */
[----:B------:R-:W-:Y:S01]  /*7e00*/  SEL R4, R4, 0x1, !P0 ;  /* 0x0000000104047807 */ /* 0x000fe20004000000 */
[----:B------:R-:W-:Y:S01]  /*7e10*/  VIADD R7, R11, 0x10 ;  /* 0x000000100b077836 */ /* 0x000fe20000000000 */
[----:B------:R-:W-:Y:S01]  /*7e20*/  SEL R5, R5, 0x1, !P1 ;  /* 0x0000000105057807 */ /* 0x000fe20004800000 */
[----:B------:R-:W-:Y:S01]  /*7e30*/  VIADD R9, R11, 0x11 ;  /* 0x000000110b097836 */ /* 0x000fe20000000000 */
[----:B------:R-:W-:Y:S01]  /*7e40*/  ISETP.GE.AND P2, PT, R13, R0, PT ;  /* 0x000000000d00720c */ /* 0x000fe20003f46270 */
[----:B------:R-:W-:Y:S01]  /*7e50*/  VIADD R11, R11, 0x12 ;  /* 0x000000120b0b7836 */ /* 0x000fe20000000000 */
[----:B------:R-:W-:-:S02]  /*7e60*/  IADD3 R8, PT, PT, R5, R4, R6 ;  /* 0x0000000405087210 */ /* 0x000fc40007ffe006 */
[-C--:B------:R-:W-:Y:S02]  /*7e70*/  ISETP.GE.AND P0, PT, R7, R0.reuse, PT ;  /* 0x000000000700720c */ /* 0x080fe40003f06270 */
[----:B----4-:R-:W-:Y:S02]  /*7e80*/  LOP3.LUT R4, R32, 0x1, RZ, 0xc, !PT ;  /* 0x0000000120047812 */ /* 0x010fe400078e0cff */
[----:B-----5:R-:W-:Y:S02]  /*7e90*/  LOP3.LUT R5, R33, 0x1, RZ, 0xc, !PT ;  /* 0x0000000121057812 */ /* 0x020fe400078e0cff */
[-C--:B------:R-:W-:Y:S02]  /*7ea0*/  ISETP.GE.AND P1, PT, R9, R0.reuse, PT ;  /* 0x000000000900720c */ /* 0x080fe40003f26270 */
[----:B------:R-:W-:Y:S02]  /*7eb0*/  ISETP.GE.AND P3, PT, R11, R0, PT ;  /* 0x000000000b00720c */ /* 0x000fe40003f66270 */
[----:B------:R-:W-:-:S02]  /*7ec0*/  LOP3.LUT R6, R34, 0x1, RZ, 0xc, !PT ;  /* 0x0000000122067812 */ /* 0x000fc400078e0cff */
[----:B------:R-:W-:Y:S02]  /*7ed0*/  LOP3.LUT R7, R31, 0x1, RZ, 0xc, !PT ;  /* 0x000000011f077812 */ /* 0x000fe400078e0cff */
[----:B------:R-:W-:Y:S02]  /*7ee0*/  SEL R4, R4, 0x1, !P2 ;  /* 0x0000000104047807 */ /* 0x000fe40005000000 */
[----:B------:R-:W-:Y:S02]  /*7ef0*/  SEL R5, R5, 0x1, !P0 ;  /* 0x0000000105057807 */ /* 0x000fe40004000000 */
        /* <DEDUP_REMOVED lines=66> */
[C---:B------:R-:W-:Y:S01]  /*8320*/  ISETP.NE.AND P0, PT, R36.reuse, 0x10, PT ;  /* 0x000000102400780c */ /* 0x040fe20003f05270 */
[C---:B-1----:R-:W-:Y:S01]  /*8330*/  IMAD.IADD R8, R15.reuse, 0x1, R8 ;  /* 0x000000010f087824 */ /* 0x042fe200078e0208 */
[C---:B------:R-:W-:Y:S02]  /*8340*/  ISETP.NE.AND P1, PT, R36.reuse, 0x11, PT ;  /* 0x000000112400780c */ /* 0x040fe40003f25270 */
        /* <DEDUP_REMOVED lines=29> */
.L_x_1261:
[----:B------:R-:W-:Y:S05]  /*8520*/  @!P0 BRA `(.L_x_1218) ;  /* 0x0000000000848947 */ /* 0x000fea0003800000 */
[----:B------:R-:W-:-:S07]  /*8530*/  IMAD.MOV.U32 R8, RZ, RZ, 0x16a ;  /* 0x0000016aff087424 */ /* 0x000fce00078e00ff */
.L_x_1220:
        /* <DEDUP_REMOVED lines=29> */
.L_x_1264:
[----:B------:R-:W-:Y:S05]  /*8710*/  @P0 BRA `(.L_x_1220) ;  /* 0xfffffffc00880947 */ /* 0x000fea000383ffff */
[----:B------:R-:W-:Y:S02]  /*8720*/  IMAD.MOV.U32 R8, RZ, RZ, R36 ;  /* 0x000000ffff087224 */ /* 0x000fe400078e0024 */
[----:B------:R-:W-:-:S07]  /*8730*/  IMAD.MOV.U32 R9, RZ, RZ, R37 ;  /* 0x000000ffff097224 */ /* 0x000fce00078e0025 */
.L_x_1218:
        /* <DEDUP_REMOVED lines=38> */
.L_x_1273:
[----:B------:R-:W-:Y:S05]  /*89a0*/  @!P0 BRA `(.L_x_1222) ;  /* 0x00000004002c8947 */ /* 0x000fea0003800000 */
[----:B------:R-:W-:-:S07]  /*89b0*/  IMAD.MOV.U32 R43, RZ, RZ, 0x16a ;  /* 0x0000016aff2b7424 */ /* 0x000fce00078e00ff */
.L_x_1228:
        /* <DEDUP_REMOVED lines=8> */
.L_x_1276:
[----:B------:R-:W-:Y:S05]  /*8a40*/  @!P0 BRA `(.L_x_1224) ;  /* 0x0000000000848947 */ /* 0x000fea0003800000 */
[----:B------:R-:W-:-:S07]  /*8a50*/  IMAD.MOV.U32 R12, RZ, RZ, R43 ;  /* 0x000000ffff0c7224 */ /* 0x000fce00078e002b */
.L_x_1226:
        /* <DEDUP_REMOVED lines=29> */
.L_x_1279:
[----:B------:R-:W-:Y:S05]  /*8c30*/  @P0 BRA `(.L_x_1226) ;  /* 0xfffffffc00880947 */ /* 0x000fea000383ffff */
[----:B------:R-:W-:Y:S02]  /*8c40*/  IMAD.MOV.U32 R12, RZ, RZ, R46 ;  /* 0x000000ffff0c7224 */ /* 0x000fe400078e002e */
[----:B------:R-:W-:-:S07]  /*8c50*/  IMAD.MOV.U32 R13, RZ, RZ, R47 ;  /* 0x000000ffff0d7224 */ /* 0x000fce00078e002f */
.L_x_1224:
        /* <DEDUP_REMOVED lines=31> */
.L_x_1288:
[----:B------:R-:W-:Y:S05]  /*8e50*/  @P0 BRA `(.L_x_1228) ;  /* 0xfffffff800d80947 */ /* 0x000fea000383ffff */
.L_x_1222:
        /* <DEDUP_REMOVED lines=16> */
.L_x_1216:
[----:B------:R-:W-:Y:S05]  /*8f60*/  WARPSYNC.ALL ;  /* 0x0000000000007948 */ /* 0x000fea0003800000 */
[----:B------:R-:W0:Y:S08]  /*8f70*/  S2UR UR5, SR_CgaCtaId ;  /* 0x00000000000579c3 */ /* 0x000e300000008800 */
[----:B------:R-:W-:Y:S01]  /*8f80*/  BAR.SYNC.DEFER_BLOCKING 0x0 ;  /* 0x0000000000007b1d */ /* 0x000fe20000010000 */
[C---:B------:R-:W-:Y:S01]  /*8f90*/  ISETP.NE.AND P0, PT, R2.reuse, RZ, PT ;  /* 0x000000ff0200720c */ /* 0x040fe20003f05270 */
[----:B--2---:R-:W-:Y:S01]  /*8fa0*/  IMAD R9, R2, 0x13, RZ ;  /* 0x0000001302097824 */ /* 0x004fe200078e02ff */
[----:B------:R-:W-:-:S02]  /*8fb0*/  LOP3.LUT R10, R16, 0x1, RZ, 0xc, !PT ;  /* 0x00000001100a7812 */ /* 0x000fc400078e0cff */
[----:B------:R-:W-:Y:S01]  /*8fc0*/  LOP3.LUT R13, R31, 0x1, RZ, 0xc, !PT ;  /* 0x000000011f0d7812 */ /* 0x000fe200078e0cff */
[----:B------:R-:W-:Y:S01]  /*8fd0*/  UMOV UR4, 0x400 ;  /* 0x0000040000047882 */ /* 0x000fe20000000000 */
[----:B------:R-:W-:Y:S01]  /*8fe0*/  VIADD R11, R9, 0x12 ;  /* 0x00000012090b7836 */ /* 0x000fe20000000000 */
[----:B------:R-:W-:Y:S01]  /*8ff0*/  LOP3.LUT R12, R17, 0x1, RZ, 0xc, !PT ;  /* 0x00000001110c7812 */ /* 0x000fe200078e0cff */
[C---:B------:R-:W-:Y:S01]  /*9000*/  VIADD R35, R9.reuse, 0x1 ;  /* 0x0000000109237836 */ /* 0x040fe20000000000 */
[----:B------:R-:W-:Y:S01]  /*9010*/  ISETP.GE.AND P4, PT, R2, R0, PT ;  /* 0x000000000200720c */ /* 0x000fe20003f86270 */
[----:B------:R-:W-:-:S03]  /*9020*/  VIADD R37, R9, 0x2 ;  /* 0x0000000209257836 */ /* 0x000fc60000000000 */
[----:B------:R-:W-:-:S04]  /*9030*/  ISETP.GE.AND P2, PT, R35, R0, PT ;  /* 0x000000002300720c */ /* 0x000fc80003f46270 */
[----:B------:R-:W-:Y:S02]  /*9040*/  SEL R12, R12, 0x1, !P2 ;  /* 0x000000010c0c7807 */ /* 0x000fe40005000000 */
[----:B------:R-:W-:Y:S01]  /*9050*/  ISETP.GE.AND P2, PT, R37, R0, PT ;  /* 0x000000002500720c */ /* 0x000fe20003f46270 */
[----:B0-----:R-:W-:-:S09]  /*9060*/  ULEA UR4, UR5, UR4, 0x18 ;  /* 0x0000000405047291 */ /* 0x001fd2000f8ec0ff */
[----:B------:R-:W0:Y:S04]  /*9070*/  @P0 LDS R3, [UR4+0x60] ;  /* 0x00006004ff030984 */ /* 0x000e280008000800 */
[----:B------:R-:W1:Y:S01]  /*9080*/  LDS.128 R4, [UR4+0x80] ;  /* 0x00008004ff047984 */ /* 0x000e620008000c00 */
[----:B0-----:R-:W-:Y:S01]  /*9090*/  @P0 IMAD.IADD R8, R8, 0x1, R3 ;  /* 0x0000000108080824 */ /* 0x001fe200078e0203 */
[----:B------:R-:W-:Y:S01]  /*90a0*/  BAR.SYNC.DEFER_BLOCKING 0x0 ;  /* 0x0000000000007b1d */ /* 0x000fe20000010000 */
[----:B------:R-:W-:Y:S02]  /*90b0*/  ISETP.GE.AND P0, PT, R9, R0, PT ;  /* 0x000000000900720c */ /* 0x000fe40003f06270 */
[----:B------:R-:W-:Y:S01]  /*90c0*/  IADD3 R3, PT, PT, -R0, 0x2d20, RZ ;  /* 0x00002d2000037810 */ /* 0x000fe20007ffe1ff */
[----:B-1----:R-:W-:Y:S01]  /*90d0*/  IMAD.IADD R4, R8, 0x1, -R5 ;  /* 0x0000000108047824 */ /* 0x002fe200078e0a05 */
[----:B------:R-:W-:-:S02]  /*90e0*/  SEL R15, R10, 0x1, !P0 ;  /* 0x000000010a0f7807 */ /* 0x000fc40004000000 */
[----:B------:R-:W-:Y:S01]  /*90f0*/  ISETP.GE.AND P0, PT, R11, R0, PT ;  /* 0x000000000b00720c */ /* 0x000fe20003f06270 */
[----:B------:R-:W-:Y:S01]  /*9100*/  IMAD.IADD R10, R9, 0x1, -R4 ;  /* 0x00000001090a7824 */ /* 0x000fe200078e0a04 */
[----:B------:R-:W-:Y:S01]  /*9110*/  IADD3 R7, PT, PT, R0, R3, -R7 ;  /* 0x0000000300077210 */ /* 0x000fe20007ffe807 */
[----:B------:R-:W-:Y:S01]  /*9120*/  IMAD.IADD R8, R15, 0x1, R8 ;  /* 0x000000010f087824 */ /* 0x000fe200078e0208 */
[----:B------:R-:W-:Y:S01]  /*9130*/  SEL R14, R13, 0x1, !P0 ;  /* 0x000000010d0e7807 */ /* 0x000fe20004000000 */
[----:B------:R-:W-:Y:S01]  /*9140*/  IMAD.IADD R6, R6, 0x1, -R3 ;  /* 0x0000000106067824 */ /* 0x000fe200078e0a03 */
[----:B------:R-:W-:Y:S01]  /*9150*/  ISETP.NE.AND P1, PT, R15, RZ, PT ;  /* 0x000000ff0f00720c */ /* 0x000fe20003f25270 */
[----:B------:R-:W-:Y:S01]  /*9160*/  IMAD.IADD R13, R7, 0x1, R4 ;  /* 0x00000001070d7824 */ /* 0x000fe200078e0204 */
[----:B------:R-:W-:Y:S02]  /*9170*/  ISETP.NE.AND P0, PT, R14, RZ, PT ;  /* 0x000000ff0e00720c */ /* 0x000fe40003f05270 */
[----:B------:R-:W-:Y:S01]  /*9180*/  LOP3.LUT R14, R18, 0x1, RZ, 0xc, !PT ;  /* 0x00000001120e7812 */ /* 0x000fe200078e0cff */
[----:B------:R-:W-:Y:S01]  /*9190*/  IMAD.IADD R15, R15, 0x1, R13 ;  /* 0x000000010f0f7824 */ /* 0x000fe200078e020d */
[----:B------:R-:W-:-:S02]  /*91a0*/  SEL R10, R10, R13, !P1 ;  /* 0x0000000d0a0a7207 */ /* 0x000fc40004800000 */
[C---:B------:R-:W-:Y:S02]  /*91b0*/  ISETP.NE.AND P1, PT, R12.reuse, RZ, PT ;  /* 0x000000ff0c00720c */ /* 0x040fe40003f25270 */
[--C-:B------:R-:W-:Y:S01]  /*91c0*/  IADD3 R4, PT, PT, R35, R5, -R8.reuse ;  /* 0x0000000523047210 */ /* 0x100fe20007ffe808 */
[----:B------:R-:W-:Y:S01]  /*91d0*/  IMAD.IADD R8, R12, 0x1, R8 ;  /* 0x000000010c087824 */ /* 0x000fe200078e0208 */
[----:B------:R-:W-:Y:S01]  /*91e0*/  SEL R14, R14, 0x1, !P2 ;  /* 0x000000010e0e7807 */ /* 0x000fe20005000000 */
[----:B------:R-:W-:Y:S01]  /*91f0*/  VIADD R35, R9, 0x3 ;  /* 0x0000000309237836 */ /* 0x000fe20000000000 */
[----:B------:R-:W-:Y:S01]  /*9200*/  SEL R4, R4, R15, !P1 ;  /* 0x0000000f04047207 */ /* 0x000fe20004800000 */
[----:B------:R-:W-:Y:S01]  /*9210*/  IMAD.IADD R15, R12, 0x1, R15 ;  /* 0x000000010c0f7824 */ /* 0x000fe200078e020f */
[----:B------:R-:W-:Y:S02]  /*9220*/  LEA R13, R10, UR4, 0x2 ;  /* 0x000000040a0d7c11 */ /* 0x000fe4000f8e10ff */
[----:B------:R-:W-:-:S02]  /*9230*/  ISETP.NE.AND P1, PT, R14, RZ, PT ;  /* 0x000000ff0e00720c */ /* 0x000fc40003f25270 */
[--C-:B------:R-:W-:Y:S01]  /*9240*/  IADD3 R10, PT, PT, R37, R5, -R8.reuse ;  /* 0x00000005250a7210 */ /* 0x100fe20007ffe808 */
[----:B------:R-:W-:Y:S01]  /*9250*/  VIADD R37, R9, 0x4 ;  /* 0x0000000409257836 */ /* 0x000fe20000000000 */
[----:B------:R-:W-:Y:S01]  /*9260*/  LOP3.LUT R12, R19, 0x1, RZ, 0xc, !PT ;  /* 0x00000001130c7812 */ /* 0x000fe200078e0cff */
[----:B------:R-:W-:Y:S01]  /*9270*/  IMAD.IADD R8, R14, 0x1, R8 ;  /* 0x000000010e087824 */ /* 0x000fe200078e0208 */
[----:B------:R-:W-:Y:S01]  /*9280*/  ISETP.GE.AND P2, PT, R35, R0, PT ;  /* 0x000000002300720c */ /* 0x000fe20003f46270 */
[----:B------:R0:W-:Y:S01]  /*9290*/  STS [R13], R16 ;  /* 0x000000100d007388 */ /* 0x0001e20000000800 */
[----:B------:R-:W-:Y:S01]  /*92a0*/  SEL R10, R10, R15, !P1 ;  /* 0x0000000f0a0a7207 */ /* 0x000fe20004800000 */
[----:B------:R-:W-:Y:S01]  /*92b0*/  IMAD.IADD R15, R14, 0x1, R15 ;  /* 0x000000010e0f7824 */ /* 0x000fe200078e020f */
[----:B------:R-:W-:Y:S02]  /*92c0*/  LEA R4, R4, UR4, 0x2 ;  /* 0x0000000404047c11 */ /* 0x000fe4000f8e10ff */
[----:B------:R-:W-:-:S02]  /*92d0*/  SEL R14, R12, 0x1, !P2 ;  /* 0x000000010c0e7807 */ /* 0x000fc40005000000 */
[----:B------:R-:W-:Y:S01]  /*92e0*/  ISETP.GE.AND P2, PT, R37, R0, PT ;  /* 0x000000002500720c */ /* 0x000fe20003f46270 */
[----:B------:R1:W-:Y:S01]  /*92f0*/  STS [R4], R17 ;  /* 0x0000001104007388 */ /* 0x0003e20000000800 */
[----:B------:R-:W-:Y:S02]  /*9300*/  ISETP.NE.AND P1, PT, R14, RZ, PT ;  /* 0x000000ff0e00720c */ /* 0x000fe40003f25270 */
[----:B0-----:R-:W-:Y:S02]  /*9310*/  LOP3.LUT R16, R20, 0x1, RZ, 0xc, !PT ;  /* 0x0000000114107812 */ /* 0x001fe400078e0cff */
[--C-:B------:R-:W-:Y:S01]  /*9320*/  IADD3 R12, PT, PT, R35, R5, -R8.reuse ;  /* 0x00000005230c7210 */ /* 0x100fe20007ffe808 */
[----:B------:R-:W-:Y:S01]  /*9330*/  IMAD.IADD R8, R14, 0x1, R8 ;  /* 0x000000010e087824 */ /* 0x000fe200078e0208 */
[----:B------:R-:W-:Y:S01]  /*9340*/  SEL R16, R16, 0x1, !P2 ;  /* 0x0000000110107807 */ /* 0x000fe20005000000 */
[C---:B------:R-:W-:Y:S01]  /*9350*/  VIADD R35, R9.reuse, 0x6 ;  /* 0x0000000609237836 */ /* 0x040fe20000000000 */
[----:B------:R-:W-:Y:S01]  /*9360*/  SEL R12, R12, R15, !P1 ;  /* 0x0000000f0c0c7207 */ /* 0x000fe20004800000 */
[----:B-1----:R-:W-:Y:S01]  /*9370*/  VIADD R17, R9, 0x5 ;  /* 0x0000000509117836 */ /* 0x002fe20000000000 */
[----:B------:R-:W-:Y:S01]  /*9380*/  LEA R13, R10, UR4, 0x2 ;  /* 0x000000040a0d7c11 */ /* 0x000fe2000f8e10ff */
[----:B------:R-:W-:Y:S01]  /*9390*/  IMAD.IADD R15, R14, 0x1, R15 ;  /* 0x000000010e0f7824 */ /* 0x000fe200078e020f */
[----:B------:R-:W-:-:S02]  /*93a0*/  LOP3.LUT R10, R21, 0x1, RZ, 0xc, !PT ;  /* 0x00000001150a7812 */ /* 0x000fc400078e0cff */
[C---:B------:R-:W-:Y:S01]  /*93b0*/  ISETP.NE.AND P1, PT, R16.reuse, RZ, PT ;  /* 0x000000ff1000720c */ /* 0x040fe20003f25270 */
[----:B------:R0:W-:Y:S01]  /*93c0*/  STS [R13], R18 ;  /* 0x000000120d007388 */ /* 0x0001e20000000800 */
[--C-:B------:R-:W-:Y:S01]  /*93d0*/  IADD3 R4, PT, PT, R37, R5, -R8.reuse ;  /* 0x0000000525047210 */ /* 0x100fe20007ffe808 */
[----:B------:R-:W-:Y:S01]  /*93e0*/  IMAD.IADD R8, R16, 0x1, R8 ;  /* 0x0000000110087824 */ /* 0x000fe200078e0208 */
[-C--:B------:R-:W-:Y:S02]  /*93f0*/  ISETP.GE.AND P2, PT, R17, R0.reuse, PT ;  /* 0x000000001100720c */ /* 0x080fe40003f46270 */
[----:B------:R-:W-:Y:S01]  /*9400*/  SEL R4, R4, R15, !P1 ;  /* 0x0000000f04047207 */ /* 0x000fe20004800000 */
[----:B------:R-:W-:Y:S01]  /*9410*/  IMAD.IADD R15, R16, 0x1, R15 ;  /* 0x00000001100f7824 */ /* 0x000fe200078e020f */
[----:B------:R-:W-:Y:S02]  /*9420*/  SEL R14, R10, 0x1, !P2 ;  /* 0x000000010a0e7807 */ /* 0x000fe40005000000 */
[----:B------:R-:W-:Y:S01]  /*9430*/  LOP3.LUT R16, R22, 0x1, RZ, 0xc, !PT ;  /* 0x0000000116107812 */ /* 0x000fe200078e0cff */
[----:B0-----:R-:W0:Y:S01]  /*9440*/  S2R R18, SR_CTAID.Y ;  /* 0x0000000000127919 */ /* 0x001e220000002600 */
[----:B------:R-:W-:-:S02]  /*9450*/  ISETP.GE.AND P2, PT, R35, R0, PT ;  /* 0x000000002300720c */ /* 0x000fc40003f46270 */
[----:B------:R-:W-:Y:S02]  /*9460*/  LEA R12, R12, UR4, 0x2 ;  /* 0x000000040c0c7c11 */ /* 0x000fe4000f8e10ff */
[C---:B------:R-:W-:Y:S02]  /*9470*/  ISETP.NE.AND P1, PT, R14.reuse, RZ, PT ;  /* 0x000000ff0e00720c */ /* 0x040fe40003f25270 */
[--C-:B------:R-:W-:Y:S01]  /*9480*/  IADD3 R10, PT, PT, R17, R5, -R8.reuse ;  /* 0x00000005110a7210 */ /* 0x100fe20007ffe808 */
[----:B------:R-:W-:Y:S01]  /*9490*/  IMAD.IADD R8, R14, 0x1, R8 ;  /* 0x000000010e087824 */ /* 0x000fe200078e0208 */
[----:B------:R-:W-:Y:S01]  /*94a0*/  SEL R16, R16, 0x1, !P2 ;  /* 0x0000000110107807 */ /* 0x000fe20005000000 */
[----:B------:R-:W-:Y:S01]  /*94b0*/  VIADD R17, R9, 0x7 ;  /* 0x0000000709117836 */ /* 0x000fe20000000000 */
[----:B------:R-:W-:Y:S01]  /*94c0*/  SEL R10, R10, R15, !P1 ;  /* 0x0000000f0a0a7207 */ /* 0x000fe20004800000 */
[----:B------:R1:W-:Y:S01]  /*94d0*/  STS [R12], R19 ;  /* 0x000000130c007388 */ /* 0x0003e20000000800 */
[----:B------:R-:W-:Y:S01]  /*94e0*/  LEA R13, R4, UR4, 0x2 ;  /* 0x00000004040d7c11 */ /* 0x000fe2000f8e10ff */
[----:B------:R-:W-:Y:S01]  /*94f0*/  IMAD.IADD R15, R14, 0x1, R15 ;  /* 0x000000010e0f7824 */ /* 0x000fe200078e020f */
[----:B------:R-:W-:-:S02]  /*9500*/  ISETP.NE.AND P1, PT, R16, RZ, PT ;  /* 0x000000ff1000720c */ /* 0x000fc40003f25270 */
[--C-:B------:R-:W-:Y:S01]  /*9510*/  IADD3 R4, PT, PT, R35, R5, -R8.reuse ;  /* 0x0000000523047210 */ /* 0x100fe20007ffe808 */
[----:B------:R-:W-:Y:S01]  /*9520*/  IMAD.IADD R8, R16, 0x1, R8 ;  /* 0x0000000110087824 */ /* 0x000fe200078e0208 */
[----:B------:R-:W-:Y:S01]  /*9530*/  ISETP.GE.AND P2, PT, R17, R0, PT ;  /* 0x000000001100720c */ /* 0x000fe20003f46270 */
[----:B------:R2:W-:Y:S01]  /*9540*/  STS [R13], R20 ;  /* 0x000000140d007388 */ /* 0x0005e20000000800 */
[----:B------:R-:W-:Y:S01]  /*9550*/  SEL R4, R4, R15, !P1 ;  /* 0x0000000f04047207 */ /* 0x000fe20004800000 */
[----:B-1----:R-:W-:Y:S01]  /*9560*/  VIADD R19, R9, 0x8 ;  /* 0x0000000809137836 */ /* 0x002fe20000000000 */
[----:B------:R-:W-:Y:S01]  /*9570*/  LOP3.LUT R12, R23, 0x1, RZ, 0xc, !PT ;  /* 0x00000001170c7812 */ /* 0x000fe200078e0cff */
[----:B------:R-:W-:Y:S01]  /*9580*/  IMAD.IADD R15, R16, 0x1, R15 ;  /* 0x00000001100f7824 */ /* 0x000fe200078e020f */
[----:B------:R-:W-:Y:S02]  /*9590*/  LOP3.LUT R16, R24, 0x1, RZ, 0xc, !PT ;  /* 0x0000000118107812 */ /* 0x000fe400078e0cff */
[----:B------:R-:W-:-:S02]  /*95a0*/  SEL R14, R12, 0x1, !P2 ;  /* 0x000000010c0e7807 */ /* 0x000fc40005000000 */
[----:B------:R-:W-:Y:S01]  /*95b0*/  ISETP.GE.AND P2, PT, R19, R0, PT ;  /* 0x000000001300720c */ /* 0x000fe20003f46270 */
[----:B--2---:R-:W-:Y:S01]  /*95c0*/  VIADD R20, R2, 0x980 ;  /* 0x0000098002147836 */ /* 0x004fe20000000000 */
        /* <DEDUP_REMOVED lines=12> */
[----:B------:R-:W-:Y:S01]  /*9690*/  VIADD R19, R9, 0xa ;  /* 0x0000000a09137836 */ /* 0x000fe20000000000 */
[----:B------:R-:W-:Y:S01]  /*96a0*/  ISETP.GE.AND P2, PT, R17, R0, PT ;  /* 0x000000001100720c */ /* 0x000fe20003f46270 */
[----:B------:R-:W-:Y:S01]  /*96b0*/  IMAD.IADD R8, R16, 0x1, R8 ;  /* 0x0000000110087824 */ /* 0x000fe200078e0208 */
[----:B------:R-:W-:Y:S01]  /*96c0*/  SEL R4, R4, R15, !P1 ;  /* 0x0000000f04047207 */ /* 0x000fe20004800000 */
[----:B------:R-:W-:Y:S01]  /*96d0*/  IMAD.IADD R15, R16, 0x1, R15 ;  /* 0x00000001100f7824 */ /* 0x000fe200078e020f */
[----:B-1----:R-:W-:Y:S01]  /*96e0*/  LOP3.LUT R10, R25, 0x1, RZ, 0xc, !PT ;  /* 0x00000001190a7812 */ /* 0x002fe200078e0cff */
[----:B------:R1:W-:Y:S01]  /*96f0*/  STS [R13], R22 ;  /* 0x000000160d007388 */ /* 0x0003e20000000800 */
[----:B------:R-:W-:Y:S02]  /*9700*/  LOP3.LUT R16, R26, 0x1, RZ, 0xc, !PT ;  /* 0x000000011a107812 */ /* 0x000fe400078e0cff */
[----:B------:R-:W-:-:S02]  /*9710*/  SEL R14, R10, 0x1, !P2 ;  /* 0x000000010a0e7807 */ /* 0x000fc40005000000 */
[----:B------:R-:W-:Y:S02]  /*9720*/  ISETP.GE.AND P2, PT, R19, R0, PT ;  /* 0x000000001300720c */ /* 0x000fe40003f46270 */
[----:B------:R-:W-:Y:S02]  /*9730*/  LEA R12, R12, UR4, 0x2 ;  /* 0x000000040c0c7c11 */ /* 0x000fe4000f8e10ff */
[----:B------:R-:W-:Y:S01]  /*9740*/  ISETP.NE.AND P1, PT, R14, RZ, PT ;  /* 0x000000ff0e00720c */ /* 0x000fe20003f25270 */
[----:B-1----:R-:W-:Y:S01]  /*9750*/  VIADD R22, R2, 0xbe0 ;  /* 0x00000be002167836 */ /* 0x002fe20000000000 */
        /* <DEDUP_REMOVED lines=11> */
[-C--:B------:R-:W-:Y:S01]  /*9810*/  ISETP.GE.AND P2, PT, R17, R0.reuse, PT ;  /* 0x000000001100720c */ /* 0x080fe20003f46270 */
[----:B------:R-:W-:Y:S01]  /*9820*/  IMAD.IADD R8, R16, 0x1, R8 ;  /* 0x0000000110087824 */ /* 0x000fe200078e0208 */
[----:B------:R-:W-:Y:S01]  /*9830*/  SEL R4, R4, R15, !P1 ;  /* 0x0000000f04047207 */ /* 0x000fe20004800000 */
[----:B------:R-:W-:Y:S01]  /*9840*/  IMAD.IADD R15, R16, 0x1, R15 ;  /* 0x00000001100f7824 */ /* 0x000fe200078e020f */
[----:B-1----:R-:W-:Y:S01]  /*9850*/  LOP3.LUT R12, R27, 0x1, RZ, 0xc, !PT ;  /* 0x000000011b0c7812 */ /* 0x002fe200078e0cff */
[----:B------:R1:W-:Y:S01]  /*9860*/  STS [R13], R24 ;  /* 0x000000180d007388 */ /* 0x0003e20000000800 */
[----:B------:R-:W-:Y:S02]  /*9870*/  LOP3.LUT R16, R28, 0x1, RZ, 0xc, !PT ;  /* 0x000000011c107812 */ /* 0x000fe400078e0cff */
[----:B------:R-:W-:Y:S01]  /*9880*/  SEL R14, R12, 0x1, !P2 ;  /* 0x000000010c0e7807 */ /* 0x000fe20005000000 */
[----:B------:R-:W0:Y:S01]  /*9890*/  S2R R23, SR_CTAID.X ;  /* 0x0000000000177919 */ /* 0x000e220000002500 */
[----:B------:R-:W-:-:S02]  /*98a0*/  ISETP.GE.AND P2, PT, R19, R0, PT ;  /* 0x000000001300720c */ /* 0x000fc40003f46270 */
        /* <DEDUP_REMOVED lines=22> */
[-C--:B------:R-:W-:Y:S02]  /*9a10*/  ISETP.GE.AND P2, PT, R19, R0.reuse, PT ;  /* 0x000000001300720c */ /* 0x080fe40003f46270 */
[----:B------:R-:W-:Y:S02]  /*9a20*/  LEA R12, R12, UR4, 0x2 ;  /* 0x000000040c0c7c11 */ /* 0x000fe4000f8e10ff */
[--C-:B------:R-:W-:Y:S01]  /*9a30*/  IADD3 R10, PT, PT, R17, R5, -R8.reuse ;  /* 0x00000005110a7210 */ /* 0x100fe20007ffe808 */
[----:B------:R-:W-:Y:S01]  /*9a40*/  VIADD R17, R9, 0xf ;  /* 0x0000000f09117836 */ /* 0x000fe20000000000 */
[C---:B------:R-:W-:Y:S01]  /*9a50*/  ISETP.NE.AND P1, PT, R14.reuse, RZ, PT ;  /* 0x000000ff0e00720c */ /* 0x040fe20003f25270 */
[----:B------:R-:W-:Y:S01]  /*9a60*/  IMAD.IADD R8, R14, 0x1, R8 ;  /* 0x000000010e087824 */ /* 0x000fe200078e0208 */
[----:B------:R-:W-:Y:S01]  /*9a70*/  SEL R16, R16, 0x1, !P2 ;  /* 0x0000000110107807 */ /* 0x000fe20005000000 */
[----:B------:R2:W-:Y:S01]  /*9a80*/  STS [R12], R27 ;  /* 0x0000001b0c007388 */ /* 0x0005e20000000800 */
[----:B-1----:R-:W-:Y:S01]  /*9a90*/  LEA R13, R4, UR4, 0x2 ;  /* 0x00000004040d7c11 */ /* 0x002fe2000f8e10ff */
[----:B------:R-:W-:Y:S01]  /*9aa0*/  VIADD R26, R2, 0x10a0 ;  /* 0x000010a0021a7836 */ /* 0x000fe20000000000 */
[----:B------:R-:W-:Y:S01]  /*9ab0*/  SEL R10, R10, R15, !P1 ;  /* 0x0000000f0a0a7207 */ /* 0x000fe20004800000 */
[----:B------:R-:W-:Y:S01]  /*9ac0*/  IMAD.IADD R15, R14, 0x1, R15 ;  /* 0x000000010e0f7824 */ /* 0x000fe200078e020f */
[----:B------:R-:W-:Y:S01]  /*9ad0*/  ISETP.GE.AND P2, PT, R17, R0, PT ;  /* 0x000000001100720c */ /* 0x000fe20003f46270 */
[----:B------:R1:W-:Y:S01]  /*9ae0*/  STS [R13], R28 ;  /* 0x0000001c0d007388 */ /* 0x0003e20000000800 */
[--C-:B------:R-:W-:Y:S01]  /*9af0*/  IADD3 R4, PT, PT, R19, R5, -R8.reuse ;  /* 0x0000000513047210 */ /* 0x100fe20007ffe808 */
[C---:B------:R-:W-:Y:S01]  /*9b00*/  IMAD.IADD R8, R16.reuse, 0x1, R8 ;  /* 0x0000000110087824 */ /* 0x040fe200078e0208 */
[----:B------:R-:W-:Y:S01]  /*9b10*/  ISETP.NE.AND P1, PT, R16, RZ, PT ;  /* 0x000000ff1000720c */ /* 0x000fe20003f25270 */
[----:B------:R-:W-:Y:S01]  /*9b20*/  VIADD R19, R9, 0x11 ;  /* 0x0000001109137836 */ /* 0x000fe20000000000 */
[----:B--2---:R-:W-:-:S02]  /*9b30*/  LOP3.LUT R12, R32, 0x1, RZ, 0xc, !PT ;  /* 0x00000001200c7812 */ /* 0x004fc400078e0cff */
[----:B------:R-:W-:Y:S01]  /*9b40*/  SEL R4, R4, R15, !P1 ;  /* 0x0000000f04047207 */ /* 0x000fe20004800000 */
[----:B------:R-:W-:Y:S01]  /*9b50*/  IMAD.IADD R15, R16, 0x1, R15 ;  /* 0x00000001100f7824 */ /* 0x000fe200078e020f */
[----:B------:R-:W-:Y:S01]  /*9b60*/  SEL R14, R12, 0x1, !P2 ;  /* 0x000000010c0e7807 */ /* 0x000fe20005000000 */
[----:B-1----:R-:W-:Y:S01]  /*9b70*/  VIADD R28, R2, 0x1c80 ;  /* 0x00001c80021c7836 */ /* 0x002fe20000000000 */
[--C-:B------:R-:W-:Y:S01]  /*9b80*/  IADD3 R12, PT, PT, R17, R5, -R8.reuse ;  /* 0x00000005110c7210 */ /* 0x100fe20007ffe808 */
[----:B------:R-:W-:Y:S01]  /*9b90*/  VIADD R17, R9, 0x10 ;  /* 0x0000001009117836 */ /* 0x000fe20000000000 */
[C---:B------:R-:W-:Y:S01]  /*9ba0*/  ISETP.NE.AND P1, PT, R14.reuse, RZ, PT ;  /* 0x000000ff0e00720c */ /* 0x040fe20003f25270 */
[----:B------:R-:W-:Y:S01]  /*9bb0*/  IMAD.IADD R8, R14, 0x1, R8 ;  /* 0x000000010e087824 */ /* 0x000fe200078e0208 */
[----:B------:R-:W-:Y:S02]  /*9bc0*/  LEA R13, R4, UR4, 0x2 ;  /* 0x00000004040d7c11 */ /* 0x000fe4000f8e10ff */
[----:B------:R-:W-:Y:S01]  /*9bd0*/  SEL R12, R12, R15, !P1 ;  /* 0x0000000f0c0c7207 */ /* 0x000fe20004800000 */
[----:B------:R-:W-:Y:S01]  /*9be0*/  IMAD.IADD R15, R14, 0x1, R15 ;  /* 0x000000010e0f7824 */ /* 0x000fe200078e020f */
[----:B------:R-:W-:Y:S01]  /*9bf0*/  LOP3.LUT R4, R33, 0x1, RZ, 0xc, !PT ;  /* 0x0000000121047812 */ /* 0x000fe200078e0cff */
[----:B------:R-:W0:Y:S01]  /*9c00*/  LDC R14, c[0x0][0x374] ;  /* 0x0000dd00ff0e7b82 */ /* 0x000e220000000800 */
[----:B------:R-:W-:-:S02]  /*9c10*/  ISETP.GE.AND P1, PT, R17, R0, PT ;  /* 0x000000001100720c */ /* 0x000fc40003f26270 */
[----:B------:R-:W-:Y:S02]  /*9c20*/  LEA R10, R10, UR4, 0x2 ;  /* 0x000000040a0a7c11 */ /* 0x000fe4000f8e10ff */
[----:B------:R-:W-:Y:S02]  /*9c30*/  SEL R9, R4, 0x1, !P1 ;  /* 0x0000000104097807 */ /* 0x000fe40004800000 */
[----:B------:R-:W-:Y:S01]  /*9c40*/  ISETP.GE.AND P1, PT, R19, R0, PT ;  /* 0x000000001300720c */ /* 0x000fe20003f26270 */
[----:B------:R1:W-:Y:S01]  /*9c50*/  STS [R10], R29 ;  /* 0x0000001d0a007388 */ /* 0x0003e20000000800 */
[--C-:B------:R-:W-:Y:S01]  /*9c60*/  IADD3 R4, PT, PT, R17, R5, -R8.reuse ;  /* 0x0000000511047210 */ /* 0x100fe20007ffe808 */
[----:B------:R-:W-:Y:S01]  /*9c70*/  IMAD.IADD R8, R9, 0x1, R8 ;  /* 0x0000000109087824 */ /* 0x000fe200078e0208 */
[----:B------:R-:W-:Y:S01]  /*9c80*/  @!P4 ISETP.GE.AND P5, PT, R2, R7, PT ;  /* 0x000000070200c20c */ /* 0x000fe20003fa6270 */
[----:B------:R2:W-:Y:S01]  /*9c90*/  STS [R13], R30 ;  /* 0x0000001e0d007388 */ /* 0x0005e20000000800 */
[----:B-1----:R-:W-:-:S04]  /*9ca0*/  LOP3.LUT R10, R34, 0x1, RZ, 0xc, !PT ;  /* 0x00000001220a7812 */ /* 0x002fc800078e0cff */
[----:B------:R-:W-:Y:S01]  /*9cb0*/  SEL R16, R10, 0x1, !P1 ;  /* 0x000000010a107807 */ /* 0x000fe20004800000 */
[----:B--2---:R-:W-:Y:S01]  /*9cc0*/  IMAD.IADD R13, R9, 0x1, R15 ;  /* 0x00000001090d7824 */ /* 0x004fe200078e020f */
[----:B------:R-:W-:Y:S02]  /*9cd0*/  IADD3 R10, PT, PT, R19, R5, -R8 ;  /* 0x00000005130a7210 */ /* 0x000fe40007ffe808 */
[----:B------:R-:W-:Y:S02]  /*9ce0*/  IADD3 R8, PT, PT, R5, -R8, -R16 ;  /* 0x8000000805087210 */ /* 0x000fe40007ffe810 */
[----:B------:R-:W-:Y:S02]  /*9cf0*/  ISETP.NE.AND P1, PT, R9, RZ, PT ;  /* 0x000000ff0900720c */ /* 0x000fe40003f25270 */
[----:B------:R-:W-:Y:S01]  /*9d00*/  ISETP.NE.AND P2, PT, R16, RZ, PT ;  /* 0x000000ff1000720c */ /* 0x000fe20003f45270 */
[----:B------:R-:W-:Y:S01]  /*9d10*/  IMAD.IADD R8, R11, 0x1, R8 ;  /* 0x000000010b087824 */ /* 0x000fe200078e0208 */
[----:B------:R-:W-:Y:S01]  /*9d20*/  SEL R4, R4, R15, !P1 ;  /* 0x0000000f04047207 */ /* 0x000fe20004800000 */
[----:B------:R-:W-:Y:S01]  /*9d30*/  @P0 IMAD.IADD R8, R16, 0x1, R13 ;  /* 0x0000000110080824 */ /* 0x000fe200078e020d */
[----:B------:R-:W-:Y:S01]  /*9d40*/  SEL R10, R10, R13, !P2 ;  /* 0x0000000d0a0a7207 */ /* 0x000fe20005000000 */
[----:B------:R-:W-:Y:S01]  /*9d50*/  VIADD R15, R2, 0x260 ;  /* 0x00000260020f7836 */ /* 0x000fe20000000000 */
[----:B------:R-:W-:Y:S01]  /*9d60*/  LEA R9, R12, UR4, 0x2 ;  /* 0x000000040c097c11 */ /* 0x000fe2000f8e10ff */
[----:B------:R-:W-:Y:S01]  /*9d70*/  VIADD R16, R2, 0x4c0 ;  /* 0x000004c002107836 */ /* 0x000fe20000000000 */
[----:B------:R-:W-:-:S02]  /*9d80*/  LEA R4, R4, UR4, 0x2 ;  /* 0x0000000404047c11 */ /* 0x000fc4000f8e10ff */
[----:B------:R-:W-:Y:S01]  /*9d90*/  LEA R13, R10, UR4, 0x2 ;  /* 0x000000040a0d7c11 */ /* 0x000fe2000f8e10ff */
[----:B------:R-:W-:Y:S01]  /*9da0*/  STS [R9], R32 ;  /* 0x0000002009007388 */ /* 0x000fe20000000800 */
[----:B------:R-:W-:Y:S01]  /*9db0*/  LEA R12, R8, UR4, 0x2 ;  /* 0x00000004080c7c11 */ /* 0x000fe2000f8e10ff */
[----:B------:R-:W1:Y:S01]  /*9dc0*/  @!P4 LDC.64 R10, c[0x0][0x390] ;  /* 0x0000e400ff0acb82 */ /* 0x000e620000000a00 */
[CC--:B------:R-:W-:Y:S01]  /*9dd0*/  ISETP.GE.AND P6, PT, R15.reuse, R0.reuse, PT ;  /* 0x000000000f00720c */ /* 0x0c0fe20003fc6270 */
[----:B------:R0:W-:Y:S01]  /*9de0*/  STS [R4], R33 ;  /* 0x0000002104007388 */ /* 0x0001e20000000800 */
[----:B------:R-:W-:Y:S01]  /*9df0*/  LEA R8, R2, UR4, 0x2 ;  /* 0x0000000402087c11 */ /* 0x000fe2000f8e10ff */
[----:B------:R-:W2:Y:S01]  /*9e00*/  LDCU UR4, c[0x0][0x3ac] ;  /* 0x00007580ff0477ac */ /* 0x000ea20008000800 */
[----:B------:R-:W-:Y:S01]  /*9e10*/  ISETP.GE.AND P0, PT, R16, R0, PT ;  /* 0x000000001000720c */ /* 0x000fe20003f06270 */
[----:B------:R-:W-:Y:S01]  /*9e20*/  STS [R13], R34 ;  /* 0x000000220d007388 */ /* 0x000fe20000000800 */
[----:B------:R-:W-:-:S02]  /*9e30*/  ISETP.GE.OR P3, PT, R15, R7, P6 ;  /* 0x000000070f00720c */ /* 0x000fc40003766670 */
[----:B------:R-:W-:Y:S01]  /*9e40*/  ISETP.GE.AND P2, PT, R20, R0, PT ;  /* 0x000000001400720c */ /* 0x000fe20003f46270 */
[----:B------:R3:W-:Y:S01]  /*9e50*/  STS [R12], R31 ;  /* 0x0000001f0c007388 */ /* 0x0007e20000000800 */
[----:B0-----:R-:W-:Y:S01]  /*9e60*/  IMAD R4, R23, R14, R18 ;  /* 0x0000000e17047224 */ /* 0x001fe200078e0212 */
[----:B------:R-:W-:Y:S01]  /*9e70*/  BAR.SYNC.DEFER_BLOCKING 0x0 ;  /* 0x0000000000007b1d */ /* 0x000fe20000010000 */
[----:B------:R-:W-:Y:S02]  /*9e80*/  VIADD R18, R2, 0x720 ;  /* 0x0000072002127836 */ /* 0x000fe40000000000 */
[----:B------:R-:W-:Y:S01]  /*9e90*/  IMAD R9, R4, 0x2d20, -R5 ;  /* 0x00002d2004097824 */ /* 0x000fe200078e0a05 */
[----:B------:R-:W-:-:S04]  /*9ea0*/  IADD3 R5, PT, PT, R2, R5, -R7 ;  /* 0x0000000502057210 */ /* 0x000fc80007ffe807 */
[----:B---3--:R-:W0:Y:S01]  /*9eb0*/  @!P6 LDC.64 R12, c[0x0][0x390] ;  /* 0x0000e400ff0ceb82 */ /* 0x008e220000000a00 */
[----:B------:R-:W-:Y:S01]  /*9ec0*/  IMAD.IADD R9, R9, 0x1, R2 ;  /* 0x0000000109097824 */ /* 0x000fe200078e0202 */
[----:B------:R-:W-:Y:S01]  /*9ed0*/  ISETP.GE.AND P1, PT, R18, R0, PT ;  /* 0x000000001200720c */ /* 0x000fe20003f26270 */
[----:B------:R-:W-:-:S03]  /*9ee0*/  @!P6 VIADD R19, R5, 0x260 ;  /* 0x000002600513e836 */ /* 0x000fc60000000000 */
[----:B------:R-:W-:Y:S02]  /*9ef0*/  LOP3.LUT R4, RZ, R9, RZ, 0x33, !PT ;  /* 0x00000009ff047212 */ /* 0x000fe400078e33ff */
[----:B------:R-:W3:Y:S03]  /*9f00*/  @!P0 LDC.64 R14, c[0x0][0x390] ;  /* 0x0000e400ff0e8b82 */ /* 0x000ee60000000a00 */
[----:B--2---:R-:W-:-:S04]  /*9f10*/  VIADD R4, R4, UR4 ;  /* 0x0000000404047c36 */ /* 0x004fc80008000000 */
[C---:B------:R-:W-:Y:S01]  /*9f20*/  @!P3 VIADD R19, R4.reuse, 0xfffffda0 ;  /* 0xfffffda00413b836 */ /* 0x040fe20000000000 */
[----:B------:R-:W-:Y:S01]  /*9f30*/  @!P4 SEL R9, R4, R5, !P5 ;  /* 0x000000050409c207 */ /* 0x000fe20006800000 */
[----:B------:R-:W2:Y:S01]  /*9f40*/  @!P4 LDS R21, [R8] ;  /* 0x000000000815c984 */ /* 0x000ea20000000800 */
[----:B------:R-:W-:Y:S02]  /*9f50*/  ISETP.GE.OR P5, PT, R16, R7, P0 ;  /* 0x000000071000720c */ /* 0x000fe400007a6670 */
[----:B------:R-:W-:Y:S01]  /*9f60*/  ISETP.GE.AND P3, PT, R22, R0, PT ;  /* 0x000000001600720c */ /* 0x000fe20003f66270 */
[----:B------:R-:W4:Y:S01]  /*9f70*/  @!P6 LDS R23, [R8+0x980] ;  /* 0x000980000817e984 */ /* 0x000f220000000800 */
[----:B-1----:R-:W-:Y:S01]  /*9f80*/  @!P4 IMAD.WIDE R10, R9, 0x4, R10 ;  /* 0x00000004090ac825 */ /* 0x002fe200078e020a */
[----:B------:R-:W1:Y:S02]  /*9f90*/  @!P1 LDC.64 R16, c[0x0][0x390] ;  /* 0x0000e400ff109b82 */ /* 0x000e640000000a00 */
[----:B------:R-:W5:Y:S01]  /*9fa0*/  @!P0 LDS R25, [R8+0x1300] ;  /* 0x0013000008198984 */ /* 0x000f620000000800 */
[----:B0-----:R-:W-:-:S03]  /*9fb0*/  @!P6 IMAD.WIDE R12, R19, 0x4, R12 ;  /* 0x00000004130ce825 */ /* 0x001fc600078e020c */
[----:B------:R-:W0:Y:S01]  /*9fc0*/  @!P1 LDS R27, [R8+0x1c80] ;  /* 0x001c8000081b9984 */ /* 0x000e220000000800 */
[----:B------:R-:W-:Y:S02]  /*9fd0*/  @!P0 VIADD R9, R5, 0x4c0 ;  /* 0x000004c005098836 */ /* 0x000fe40000000000 */
[----:B------:R-:W-:Y:S01]  /*9fe0*/  @!P5 VIADD R9, R4, 0xfffffb40 ;  /* 0xfffffb400409d836 */ /* 0x000fe20000000000 */
[----:B------:R-:W0:Y:S01]  /*9ff0*/  @!P2 LDS R29, [R8+0x2600] ;  /* 0x00260000081da984 */ /* 0x000e220000000800 */
[----:B------:R-:W-:Y:S02]  /*a000*/  ISETP.GE.OR P5, PT, R20, R7, P2 ;  /* 0x000000071400720c */ /* 0x000fe400017a6670 */
[----:B---3--:R-:W-:Y:S01]  /*a010*/  @!P0 IMAD.WIDE R14, R9, 0x4, R14 ;  /* 0x00000004090e8825 */ /* 0x008fe200078e020e */
[----:B------:R-:W3:Y:S03]  /*a020*/  @!P3 LDS R31, [R8+0x2f80] ;  /* 0x002f8000081fb984 */ /* 0x000ee60000000800 */
[----:B------:R-:W-:-:S07]  /*a030*/  @!P2 VIADD R9, R5, 0x980 ;  /* 0x000009800509a836 */ /* 0x000fce0000000000 */
[----:B------:R-:W-:Y:S01]  /*a040*/  @!P5 VIADD R9, R4, 0xfffff680 ;  /* 0xfffff6800409d836 */ /* 0x000fe20000000000 */
[----:B--2---:R2:W-:Y:S01]  /*a050*/  @!P4 STG.E desc[UR8][R10.64], R21 ;  /* 0x000000150a00c986 */ /* 0x0045e2000c101908 */
[----:B------:R-:W-:Y:S02]  /*a060*/  ISETP.GE.OR P4, PT, R18, R7, P1 ;  /* 0x000000071200720c */ /* 0x000fe40000f86670 */
[----:B------:R-:W3:Y:S01]  /*a070*/  @!P2 LDC.64 R18, c[0x0][0x390] ;  /* 0x0000e400ff12ab82 */ /* 0x000ee20000000a00 */
[----:B----4-:R-:W-:Y:S01]  /*a080*/  @!P6 STG.E desc[UR8][R12.64], R23 ;  /* 0x000000170c00e986 */ /* 0x010fe2000c101908 */
[----:B------:R-:W-:-:S03]  /*a090*/  ISETP.GE.AND P6, PT, R24, R0, PT ;  /* 0x000000001800720c */ /* 0x000fc60003fc6270 */
[----:B-----5:R4:W-:Y:S01]  /*a0a0*/  @!P0 STG.E desc[UR8][R14.64], R25 ;  /* 0x000000190e008986 */ /* 0x0209e2000c101908 */
[----:B------:R-:W-:Y:S02]  /*a0b0*/  ISETP.GE.AND P0, PT, R26, R0, PT ;  /* 0x000000001a00720c */ /* 0x000fe40003f06270 */
[-C--:B------:R-:W-:Y:S01]  /*a0c0*/  ISETP.GE.OR P5, PT, R24, R7.reuse, P6 ;  /* 0x000000071800720c */ /* 0x080fe200037a6670 */
[----:B--2---:R-:W2:Y:S01]  /*a0d0*/  @!P3 LDC.64 R20, c[0x0][0x390] ;  /* 0x0000e400ff14bb82 */ /* 0x004ea20000000a00 */
[----:B------:R-:W-:Y:S02]  /*a0e0*/  @!P1 VIADD R11, R5, 0x720 ;  /* 0x00000720050b9836 */ /* 0x000fe40000000000 */
[----:B------:R-:W-:Y:S01]  /*a0f0*/  @!P4 VIADD R11, R4, 0xfffff8e0 ;  /* 0xfffff8e0040bc836 */ /* 0x000fe20000000000 */
[----:B------:R-:W-:Y:S01]  /*a100*/  ISETP.GE.OR P4, PT, R22, R7, P3 ;  /* 0x000000071600720c */ /* 0x000fe20001f86670 */
[----:B------:R-:W-:Y:S01]  /*a110*/  VIADD R22, R2, 0x1300 ;  /* 0x0000130002167836 */ /* 0x000fe20000000000 */
[----:B------:R-:W5:Y:S01]  /*a120*/  @!P6 LDS R33, [R8+0x3900] ;  /* 0x003900000821e984 */ /* 0x000f620000000800 */
[----:B-1----:R-:W-:-:S02]  /*a130*/  @!P1 IMAD.WIDE R10, R11, 0x4, R16 ;  /* 0x000000040b0a9825 */ /* 0x002fc400078e0210 */
[----:B------:R-:W1:Y:S01]  /*a140*/  @!P6 LDC.64 R16, c[0x0][0x390] ;  /* 0x0000e400ff10eb82 */ /* 0x000e620000000a00 */
[----:B------:R-:W5:Y:S01]  /*a150*/  @!P0 LDS R23, [R8+0x4280] ;  /* 0x0042800008178984 */ /* 0x000f620000000800 */
[----:B----4-:R-:W-:Y:S02]  /*a160*/  @!P3 VIADD R15, R5, 0xbe0 ;  /* 0x00000be0050fb836 */ /* 0x010fe40000000000 */
[----:B------:R-:W-:Y:S01]  /*a170*/  VIADD R24, R2, 0x1560 ;  /* 0x0000156002187836 */ /* 0x000fe20000000000 */
[----:B0-----:R-:W-:Y:S01]  /*a180*/  @!P1 STG.E desc[UR8][R10.64], R27 ;  /* 0x0000001b0a009986 */ /* 0x001fe2000c101908 */
[-C--:B------:R-:W-:Y:S01]  /*a190*/  ISETP.GE.AND P1, PT, R22, R0.reuse, PT ;  /* 0x000000001600720c */ /* 0x080fe20003f26270 */
[----:B---3--:R-:W-:Y:S02]  /*a1a0*/  @!P2 IMAD.WIDE R12, R9, 0x4, R18 ;  /* 0x00000004090ca825 */ /* 0x008fe400078e0212 */
[----:B------:R-:W0:Y:S02]  /*a1b0*/  @!P0 LDC.64 R18, c[0x0][0x390] ;  /* 0x0000e400ff128b82 */ /* 0x000e240000000a00 */
[----:B------:R-:W-:Y:S01]  /*a1c0*/  @!P4 VIADD R15, R4, 0xfffff420 ;  /* 0xfffff420040fc836 */ /* 0x000fe20000000000 */
[----:B------:R-:W-:Y:S01]  /*a1d0*/  ISETP.GE.OR P4, PT, R26, R7, P0 ;  /* 0x000000071a00720c */ /* 0x000fe20000786670 */
[----:B------:R3:W-:Y:S01]  /*a1e0*/  @!P2 STG.E desc[UR8][R12.64], R29 ;  /* 0x0000001d0c00a986 */ /* 0x0007e2000c101908 */
[----:B------:R-:W-:Y:S01]  /*a1f0*/  ISETP.GE.AND P2, PT, R24, R0, PT ;  /* 0x000000001800720c */ /* 0x000fe20003f46270 */
[----:B--2---:R-:W-:-:S04]  /*a200*/  @!P3 IMAD.WIDE R14, R15, 0x4, R20 ;  /* 0x000000040f0eb825 */ /* 0x004fc800078e0214 */
[----:B------:R-:W2:Y:S01]  /*a210*/  @!P1 LDS R25, [R8+0x4c00] ;  /* 0x004c000008199984 */ /* 0x000ea20000000800 */
[C---:B------:R-:W-:Y:S02]  /*a220*/  VIADD R20, R2.reuse, 0x17c0 ;  /* 0x000017c002147836 */ /* 0x040fe40000000000 */
[----:B------:R-:W-:Y:S01]  /*a230*/  VIADD R26, R2, 0x1a20 ;  /* 0x00001a20021a7836 */ /* 0x000fe20000000000 */
[----:B------:R4:W-:Y:S01]  /*a240*/  @!P3 STG.E desc[UR8][R14.64], R31 ;  /* 0x0000001f0e00b986 */ /* 0x0009e2000c101908 */
[C---:B------:R-:W-:Y:S01]  /*a250*/  @!P6 VIADD R9, R5.reuse, 0xe40 ;  /* 0x00000e400509e836 */ /* 0x040fe20000000000 */
[-C--:B------:R-:W-:Y:S01]  /*a260*/  ISETP.GE.AND P3, PT, R20, R0.reuse, PT ;  /* 0x000000001400720c */ /* 0x080fe20003f66270 */
[----:B---3--:R-:W-:Y:S01]  /*a270*/  @!P0 VIADD R13, R5, 0x10a0 ;  /* 0x000010a0050d8836 */ /* 0x008fe20000000000 */
[----:B------:R-:W3:Y:S01]  /*a280*/  @!P2 LDS R27, [R8+0x5580] ;  /* 0x00558000081ba984 */ /* 0x000ee20000000800 */
[----:B------:R-:W-:Y:S01]  /*a290*/  @!P5 VIADD R9, R4, 0xfffff1c0 ;  /* 0xfffff1c00409d836 */ /* 0x000fe20000000000 */
[-C--:B------:R-:W-:Y:S01]  /*a2a0*/  ISETP.GE.AND P5, PT, R28, R0.reuse, PT ;  /* 0x000000001c00720c */ /* 0x080fe20003fa6270 */
[----:B------:R-:W-:Y:S01]  /*a2b0*/  @!P4 VIADD R13, R4, 0xffffef60 ;  /* 0xffffef60040dc836 */ /* 0x000fe20000000000 */
[----:B------:R-:W-:Y:S01]  /*a2c0*/  ISETP.GE.AND P4, PT, R26, R0, PT ;  /* 0x000000001a00720c */ /* 0x000fe20003f86270 */
[----:B-1----:R-:W-:-:S02]  /*a2d0*/  @!P6 IMAD.WIDE R10, R9, 0x4, R16 ;  /* 0x00000004090ae825 */ /* 0x002fc400078e0210 */
[----:B------:R-:W1:Y:S02]  /*a2e0*/  @!P1 LDC.64 R16, c[0x0][0x390] ;  /* 0x0000e400ff109b82 */ /* 0x000e640000000a00 */
[----:B0-----:R-:W-:Y:S01]  /*a2f0*/  @!P0 IMAD.WIDE R12, R13, 0x4, R18 ;  /* 0x000000040d0c8825 */ /* 0x001fe200078e0212 */
[----:B-----5:R1:W-:Y:S01]  /*a300*/  @!P6 STG.E desc[UR8][R10.64], R33 ;  /* 0x000000210a00e986 */ /* 0x0203e2000c101908 */
[----:B------:R-:W-:Y:S02]  /*a310*/  ISETP.GE.OR P6, PT, R22, R7, P1 ;  /* 0x000000071600720c */ /* 0x000fe40000fc6670 */
[C---:B------:R-:W-:Y:S01]  /*a320*/  @!P1 VIADD R9, R5.reuse, 0x1300 ;  /* 0x0000130005099836 */ /* 0x040fe20000000000 */
[----:B------:R-:W0:Y:S01]  /*a330*/  @!P3 LDS R31, [R8+0x5f00] ;  /* 0x005f0000081fb984 */ /* 0x000e220000000800 */
[----:B----4-:R-:W4:Y:S01]  /*a340*/  @!P2 LDC.64 R14, c[0x0][0x390] ;  /* 0x0000e400ff0eab82 */ /* 0x010f220000000a00 */
[----:B------:R-:W-:Y:S02]  /*a350*/  @!P2 VIADD R29, R5, 0x1560 ;  /* 0x00001560051da836 */ /* 0x000fe40000000000 */
[----:B------:R-:W5:Y:S01]  /*a360*/  @!P4 LDS R35, [R8+0x6880] ;  /* 0x006880000823c984 */ /* 0x000f620000000800 */
[----:B------:R-:W-:-:S03]  /*a370*/  VIADD R22, R2, 0x2140 ;  /* 0x0000214002167836 */ /* 0x000fc60000000000 */
[----:B------:R3:W-:Y:S01]  /*a380*/  @!P0 STG.E desc[UR8][R12.64], R23 ;  /* 0x000000170c008986 */ /* 0x0007e2000c101908 */
[-C--:B------:R-:W-:Y:S01]  /*a390*/  ISETP.GE.OR P0, PT, R24, R7.reuse, P2 ;  /* 0x000000071800720c */ /* 0x080fe20001706670 */
[----:B------:R-:W-:Y:S01]  /*a3a0*/  @!P6 VIADD R9, R4, 0xffffed00 ;  /* 0xffffed000409e836 */ /* 0x000fe20000000000 */
[----:B------:R-:W0:Y:S01]  /*a3b0*/  @!P3 LDC.64 R18, c[0x0][0x390] ;  /* 0x0000e400ff12bb82 */ /* 0x000e220000000a00 */
[----:B------:R-:W5:Y:S01]  /*a3c0*/  @!P5 LDS R37, [R8+0x7200] ;  /* 0x007200000825d984 */ /* 0x000f620000000800 */
[----:B------:R-:W-:Y:S01]  /*a3d0*/  ISETP.GE.OR P6, PT, R20, R7, P3 ;  /* 0x000000071400720c */ /* 0x000fe20001fc6670 */
[----:B------:R-:W-:Y:S02]  /*a3e0*/  VIADD R24, R2, 0x23a0 ;  /* 0x000023a002187836 */ /* 0x000fe40000000000 */
[----:B-1----:R-:W-:-:S03]  /*a3f0*/  @!P1 IMAD.WIDE R10, R9, 0x4, R16 ;  /* 0x00000004090a9825 */ /* 0x002fc600078e0210 */
[----:B------:R-:W1:Y:S01]  /*a400*/  @!P4 LDC.64 R20, c[0x0][0x390] ;  /* 0x0000e400ff14cb82 */ /* 0x000e620000000a00 */
[C---:B------:R-:W-:Y:S01]  /*a410*/  @!P3 VIADD R9, R5.reuse, 0x17c0 ;  /* 0x000017c00509b836 */ /* 0x040fe20000000000 */
[----:B--2---:R0:W-:Y:S01]  /*a420*/  @!P1 STG.E desc[UR8][R10.64], R25 ;  /* 0x000000190a009986 */ /* 0x0041e2000c101908 */
[----:B------:R-:W-:Y:S01]  /*a430*/  @!P0 VIADD R29, R4, 0xffffeaa0 ;  /* 0xffffeaa0041d8836 */ /* 0x000fe20000000000 */
[-C--:B------:R-:W-:Y:S01]  /*a440*/  ISETP.GE.OR P0, PT, R26, R7.reuse, P4 ;  /* 0x000000071a00720c */ /* 0x080fe20002706670 */
[----:B---3--:R-:W-:Y:S01]  /*a450*/  @!P5 VIADD R23, R5, 0x1c80 ;  /* 0x00001c800517d836 */ /* 0x008fe20000000000 */
[----:B------:R-:W-:Y:S02]  /*a460*/  ISETP.GE.OR P1, PT, R28, R7, P5 ;  /* 0x000000071c00720c */ /* 0x000fe40002f26670 */
[----:B------:R-:W2:Y:S01]  /*a470*/  @!P5 LDC.64 R16, c[0x0][0x390] ;  /* 0x0000e400ff10db82 */ /* 0x000ea20000000a00 */
[----:B----4-:R-:W-:-:S04]  /*a480*/  @!P2 IMAD.WIDE R12, R29, 0x4, R14 ;  /* 0x000000041d0ca825 */ /* 0x010fc800078e020e */
[----:B------:R-:W-:Y:S01]  /*a490*/  VIADD R14, R2, 0x1ee0 ;  /* 0x00001ee0020e7836 */ /* 0x000fe20000000000 */
[----:B------:R1:W-:Y:S01]  /*a4a0*/  @!P2 STG.E desc[UR8][R12.64], R27 ;  /* 0x0000001b0c00a986 */ /* 0x0003e2000c101908 */
[----:B------:R-:W-:Y:S02]  /*a4b0*/  @!P6 VIADD R9, R4, 0xffffe840 ;  /* 0xffffe8400409e836 */ /* 0x000fe40000000000 */
[----:B------:R-:W-:Y:S01]  /*a4c0*/  @!P4 VIADD R15, R5, 0x1a20 ;  /* 0x00001a20050fc836 */ /* 0x000fe20000000000 */
[-C--:B------:R-:W-:Y:S01]  /*a4d0*/  ISETP.GE.AND P2, PT, R14, R0.reuse, PT ;  /* 0x000000000e00720c */ /* 0x080fe20003f46270 */
[----:B------:R-:W-:Y:S01]  /*a4e0*/  @!P0 VIADD R15, R4, 0xffffe5e0 ;  /* 0xffffe5e0040f8836 */ /* 0x000fe20000000000 */
[----:B------:R-:W-:Y:S01]  /*a4f0*/  ISETP.GE.AND P0, PT, R24, R0, PT ;  /* 0x000000001800720c */ /* 0x000fe20003f06270 */
[----:B0-----:R-:W-:Y:S01]  /*a500*/  @!P3 IMAD.WIDE R10, R9, 0x4, R18 ;  /* 0x00000004090ab825 */ /* 0x001fe200078e0212 */
[----:B------:R-:W-:-:S03]  /*a510*/  ISETP.GE.OR P6, PT, R14, R7, P2 ;  /* 0x000000070e00720c */ /* 0x000fc600017c6670 */
[----:B------:R-:W-:Y:S01]  /*a520*/  @!P1 VIADD R23, R4, 0xffffe380 ;  /* 0xffffe38004179836 */ /* 0x000fe20000000000 */
[C---:B------:R-:W-:Y:S01]  /*a530*/  ISETP.GE.AND P1, PT, R22.reuse, R0, PT ;  /* 0x000000001600720c */ /* 0x040fe20003f26270 */
[----:B-1----:R-:W-:Y:S01]  /*a540*/  @!P4 IMAD.WIDE R12, R15, 0x4, R20 ;  /* 0x000000040f0cc825 */ /* 0x002fe200078e0214 */
[----:B------:R0:W-:Y:S02]  /*a550*/  @!P3 STG.E desc[UR8][R10.64], R31 ;  /* 0x0000001f0a00b986 */ /* 0x0001e4000c101908 */
[-C--:B------:R-:W-:Y:S01]  /*a560*/  ISETP.GE.OR P3, PT, R22, R7.reuse, P1 ;  /* 0x000000071600720c */ /* 0x080fe20000f66670 */
[----:B------:R-:W-:Y:S01]  /*a570*/  @!P2 VIADD R9, R5, 0x1ee0 ;  /* 0x00001ee00509a836 */ /* 0x000fe20000000000 */
[----:B-----5:R1:W-:Y:S01]  /*a580*/  @!P4 STG.E desc[UR8][R12.64], R35 ;  /* 0x000000230c00c986 */ /* 0x0203e2000c101908 */
[----:B------:R-:W-:Y:S01]  /*a590*/  ISETP.GE.OR P4, PT, R24, R7, P0 ;  /* 0x000000071800720c */ /* 0x000fe20000786670 */
[----:B--2---:R-:W-:Y:S02]  /*a5a0*/  @!P5 IMAD.WIDE R14, R23, 0x4, R16 ;  /* 0x00000004170ed825 */ /* 0x004fe400078e0210 */
[----:B------:R-:W2:Y:S02]  /*a5b0*/  @!P2 LDS R23, [R8+0x7b80] ;  /* 0x007b80000817a984 */ /* 0x000ea40000000800 */
[----:B------:R-:W-:-:S02]  /*a5c0*/  VIADD R16, R2, 0x2600 ;  /* 0x0000260002107836 */ /* 0x000fc40000000000 */
[C---:B------:R-:W-:Y:S01]  /*a5d0*/  VIADD R17, R2.reuse, 0x2860 ;  /* 0x0000286002117836 */ /* 0x040fe20000000000 */
[----:B------:R3:W-:Y:S01]  /*a5e0*/  @!P5 STG.E desc[UR8][R14.64], R37 ;  /* 0x000000250e00d986 */ /* 0x0007e2000c101908 */
[----:B------:R-:W-:Y:S01]  /*a5f0*/  VIADD R2, R2, 0x2ac0 ;  /* 0x00002ac002027836 */ /* 0x000fe20000000000 */
[-C--:B------:R-:W-:Y:S01]  /*a600*/  ISETP.GE.AND P5, PT, R16, R0.reuse, PT ;  /* 0x000000001000720c */ /* 0x080fe20003fa6270 */
[----:B------:R-:W-:Y:S01]  /*a610*/  @!P1 VIADD R27, R5, 0x2140 ;  /* 0x00002140051b9836 */ /* 0x000fe20000000000 */
[----:B------:R-:W4:Y:S01]  /*a620*/  @!P1 LDS R25, [R8+0x8500] ;  /* 0x0085000008199984 */ /* 0x000f220000000800 */
[C---:B------:R-:W-:Y:S01]  /*a630*/  @!P6 VIADD R9, R4.reuse, 0xffffe120 ;  /* 0xffffe1200409e836 */ /* 0x040fe20000000000 */
[-C--:B------:R-:W-:Y:S01]  /*a640*/  ISETP.GE.AND P6, PT, R17, R0.reuse, PT ;  /* 0x000000001100720c */ /* 0x080fe20003fc6270 */
[----:B------:R-:W-:Y:S01]  /*a650*/  @!P3 VIADD R27, R4, 0xffffdec0 ;  /* 0xffffdec0041bb836 */ /* 0x000fe20000000000 */
[----:B------:R-:W-:Y:S01]  /*a660*/  ISETP.GE.AND P3, PT, R2, R0, PT ;  /* 0x000000000200720c */ /* 0x000fe20003f66270 */
[C---:B0-----:R-:W-:Y:S01]  /*a670*/  @!P0 VIADD R31, R5.reuse, 0x23a0 ;  /* 0x000023a0051f8836 */ /* 0x041fe20000000000 */
[----:B------:R-:W0:Y:S01]  /*a680*/  @!P0 LDS R29, [R8+0x8e80] ;  /* 0x008e8000081d8984 */ /* 0x000e220000000800 */
[----:B------:R-:W-:Y:S01]  /*a690*/  @!P4 VIADD R31, R4, 0xffffdc60 ;  /* 0xffffdc60041fc836 */ /* 0x000fe20000000000 */
[----:B------:R-:W-:Y:S01]  /*a6a0*/  ISETP.GE.OR P4, PT, R16, R7, P5 ;  /* 0x000000071000720c */ /* 0x000fe20002f86670 */
[----:B------:R-:W5:Y:S02]  /*a6b0*/  @!P2 LDC.64 R10, c[0x0][0x390] ;  /* 0x0000e400ff0aab82 */ /* 0x000f640000000a00 */
[----:B------:R-:W0:Y:S01]  /*a6c0*/  @!P5 LDS R33, [R8+0x9800] ;  /* 0x009800000821d984 */ /* 0x000e220000000800 */
[----:B-1----:R-:W-:-:S03]  /*a6d0*/  @!P5 VIADD R35, R5, 0x2600 ;  /* 0x000026000523d836 */ /* 0x002fc60000000000 */
[----:B------:R-:W1:Y:S01]  /*a6e0*/  @!P6 LDS R37, [R8+0xa180] ;  /* 0x00a180000825e984 */ /* 0x000e620000000800 */
[----:B------:R-:W-:Y:S01]  /*a6f0*/  @!P6 VIADD R39, R5, 0x2860 ;  /* 0x000028600527e836 */ /* 0x000fe20000000000 */
[----:B------:R-:W4:Y:S02]  /*a700*/  @!P1 LDC.64 R12, c[0x0][0x390] ;  /* 0x0000e400ff0c9b82 */ /* 0x000f240000000a00 */
[----:B------:R5:W1:Y:S02]  /*a710*/  @!P3 LDS R41, [R8+0xab00] ;  /* 0x00ab00000829b984 */ /* 0x000a640000000800 */
[----:B------:R-:W-:Y:S01]  /*a720*/  @!P4 VIADD R35, R4, 0xffffda00 ;  /* 0xffffda000423c836 */ /* 0x000fe20000000000 */
[----:B------:R-:W-:-:S03]  /*a730*/  ISETP.GE.OR P4, PT, R17, R7, P6 ;  /* 0x000000071100720c */ /* 0x000fc60003786670 */
[----:B---3--:R-:W3:Y:S08]  /*a740*/  @!P0 LDC.64 R14, c[0x0][0x390] ;  /* 0x0000e400ff0e8b82 */ /* 0x008ef00000000a00 */
[----:B------:R-:W0:Y:S01]  /*a750*/  @!P5 LDC.64 R16, c[0x0][0x390] ;  /* 0x0000e400ff10db82 */ /* 0x000e220000000a00 */
[----:B-----5:R-:W-:-:S04]  /*a760*/  @!P2 IMAD.WIDE R8, R9, 0x4, R10 ;  /* 0x000000040908a825 */ /* 0x020fc800078e020a */
[----:B------:R-:W-:Y:S01]  /*a770*/  @!P4 VIADD R39, R4, 0xffffd7a0 ;  /* 0xffffd7a00427c836 */ /* 0x000fe20000000000 */
[----:B------:R-:W-:Y:S01]  /*a780*/  ISETP.GE.AND P4, PT, R2, R7, PT ;  /* 0x000000070200720c */ /* 0x000fe20003f86270 */
[----:B------:R-:W-:Y:S01]  /*a790*/  VIADD R7, R4, 0xffffd540 ;  /* 0xffffd54004077836 */ /* 0x000fe20000000000 */
[----:B------:R-:W5:Y:S01]  /*a7a0*/  @!P6 LDC.64 R18, c[0x0][0x390] ;  /* 0x0000e400ff12eb82 */ /* 0x000f620000000a00 */
[----:B--2---:R2:W-:Y:S07]  /*a7b0*/  @!P2 STG.E desc[UR8][R8.64], R23 ;  /* 0x000000170800a986 */ /* 0x0045ee000c101908 */
[----:B------:R-:W1:Y:S01]  /*a7c0*/  @!P3 LDC.64 R20, c[0x0][0x390] ;  /* 0x0000e400ff14bb82 */ /* 0x000e620000000a00 */
[----:B---3--:R-:W-:-:S04]  /*a7d0*/  @!P0 IMAD.WIDE R10, R31, 0x4, R14 ;  /* 0x000000041f0a8825 */ /* 0x008fc800078e020e */
[----:B------:R-:W-:Y:S02]  /*a7e0*/  @P4 VIADD R7, R5, 0x2ac0 ;  /* 0x00002ac005074836 */ /* 0x000fe40000000000 */
[----:B----4-:R-:W-:-:S04]  /*a7f0*/  @!P1 IMAD.WIDE R4, R27, 0x4, R12 ;  /* 0x000000041b049825 */ /* 0x010fc800078e020c */
[----:B0-----:R-:W-:Y:S01]  /*a800*/  @!P5 IMAD.WIDE R12, R35, 0x4, R16 ;  /* 0x00000004230cd825 */ /* 0x001fe200078e0210 */
[----:B------:R2:W-:Y:S03]  /*a810*/  @!P1 STG.E desc[UR8][R4.64], R25 ;  /* 0x0000001904009986 */ /* 0x0005e6000c101908 */
[----:B-----5:R-:W-:Y:S01]  /*a820*/  @!P6 IMAD.WIDE R14, R39, 0x4, R18 ;  /* 0x00000004270ee825 */ /* 0x020fe200078e0212 */
[----:B------:R2:W-:Y:S04]  /*a830*/  @!P0 STG.E desc[UR8][R10.64], R29 ;  /* 0x0000001d0a008986 */ /* 0x0005e8000c101908 */
[----:B------:R2:W-:Y:S01]  /*a840*/  @!P5 STG.E desc[UR8][R12.64], R33 ;  /* 0x000000210c00d986 */ /* 0x0005e2000c101908 */
[----:B-1----:R-:W-:-:S03]  /*a850*/  @!P3 IMAD.WIDE R16, R7, 0x4, R20 ;  /* 0x000000040710b825 */ /* 0x002fc600078e0214 */
[----:B------:R2:W-:Y:S04]  /*a860*/  @!P6 STG.E desc[UR8][R14.64], R37 ;  /* 0x000000250e00e986 */ /* 0x0005e8000c101908 */
[----:B------:R2:W-:Y:S02]  /*a870*/  @!P3 STG.E desc[UR8][R16.64], R41 ;  /* 0x000000291000b986 */ /* 0x0005e4000c101908 */
.L_x_1215:
[----:B------:R-:W-:Y:S05]  /*a880*/  BSYNC.RECONVERGENT B0 ;  /* 0x0000000000007941 */ /* 0x000fea0003800200 */
.L_x_1211:
[----:B------:R-:W3:Y:S02]  /*a890*/  S2R R0, SR_TID.X ;  /* 0x0000000000007919 */ /* 0x000ee40000002100 */
[----:B---3--:R-:W-:-:S13]  /*a8a0*/  ISETP.NE.AND P0, PT, R0, RZ, PT ;  /* 0x000000ff0000720c */ /* 0x008fda0003f05270 */
[----:B------:R-:W-:Y:S05]  /*a8b0*/  @P0 EXIT ;  /* 0x000000000000094d */ /* 0x000fea0003800000 */
[----:B-1----:R-:W1:Y:S02]  /*a8c0*/  LDC.64 R2, c[0x0][0x398] ;  /* 0x0000e600ff027b82 */ /* 0x002e640000000a00 */
[----:B-1----:R-:W-:Y:S01]  /*a8d0*/  STG.E desc[UR8][R2.64], R6 ;  /* 0x0000000602007986 */ /* 0x002fe2000c101908 */
[----:B------:R-:W-:Y:S05]  /*a8e0*/  EXIT ;  /* 0x000000000000794d */ /* 0x000fea0003800000 */
.L_x_1199:
[----:B------:R-:W-:Y:S01]  /*a8f0*/  BSSY B0, `(.L_x_1229) ;  /* 0x0000006000007945 */ /* 0x000fe20003800000 */
[----:B------:R-:W-:Y:S01]  /*a900*/  PLOP3.LUT P0, PT, P0, PT, PT, 0x8, 0x80 ;  /* 0x000000000080781c */ /* 0x000fe2000070e170 */
[----:B------:R-:W-:-:S12]  /*a910*/  IMAD.MOV.U32 R4, RZ, RZ, -0x1 ;  /* 0xffffffffff047424 */ /* 0x000fd800078e00ff */
[----:B------:R-:W-:Y:S05]  /*a920*/  WARPSYNC.COLLECTIVE R4, `(.L_x_1230) ;  /* 0x0000000004087348 */ /* 0x000fea0003c00000 */
[----:B------:R-:W-:Y:S01]  /*a930*/  VOTE.ANY P0, P0 ;  /* 0x0000000000ff7806 */ /* 0x000fe20000000100 */
[----:B------:R-:W-:-:S12]  /*a940*/  ENDCOLLECTIVE ;  /* 0x000000000000791b */ /* 0x000fd80003800000 */
.L_x_1230:
[----:B------:R-:W-:Y:S05]  /*a950*/  BSYNC B0 ;  /* 0x0000000000007941 */ /* 0x000fea0003800000 */
.L_x_1229:
[----:B------:R-:W-:Y:S05]  /*a960*/  BRA `(.L_x_1231) ;  /* 0xffffff8000b87947 */ /* 0x000fea000383ffff */
.L_x_1201:
[----:B------:R-:W-:Y:S01]  /*a970*/  BSSY B0, `(.L_x_1232) ;  /* 0x0000006000007945 */ /* 0x000fe20003800000 */
[----:B------:R-:W-:Y:S01]  /*a980*/  PLOP3.LUT P0, PT, P0, PT, PT, 0x8, 0x80 ;  /* 0x000000000080781c */ /* 0x000fe2000070e170 */
[----:B------:R-:W-:-:S12]  /*a990*/  IMAD.MOV.U32 R4, RZ, RZ, -0x1 ;  /* 0xffffffffff047424 */ /* 0x000fd800078e00ff */
[----:B------:R-:W-:Y:S05]  /*a9a0*/  WARPSYNC.COLLECTIVE R4, `(.L_x_1233) ;  /* 0x0000000004087348 */ /* 0x000fea0003c00000 */
[----:B------:R-:W-:Y:S01]  /*a9b0*/  VOTE.ANY P0, P0 ;  /* 0x0000000000ff7806 */ /* 0x000fe20000000100 */
[----:B------:R-:W-:-:S12]  /*a9c0*/  ENDCOLLECTIVE ;  /* 0x000000000000791b */ /* 0x000fd80003800000 */
.L_x_1233:
[----:B------:R-:W-:Y:S05]  /*a9d0*/  BSYNC B0 ;  /* 0x0000000000007941 */ /* 0x000fea0003800000 */
.L_x_1232:
[----:B------:R-:W-:Y:S05]  /*a9e0*/  BRA `(.L_x_1234) ;  /* 0xffffff8400147947 */ /* 0x000fea000383ffff */
.L_x_1203:
[----:B------:R-:W0:Y:S01]  /*a9f0*/  S2R R14, SR_GEMASK ;  /* 0x00000000000e7919 */ /* 0x000e220000003c00 */
[----:B------:R-:W-:Y:S01]  /*aa00*/  BSSY B0, `(.L_x_1235) ;  /* 0x0000006000007945 */ /* 0x000fe20003800000 */
[----:B------:R-:W-:Y:S01]  /*aa10*/  PLOP3.LUT P0, PT, P0, PT, PT, 0x8, 0x80 ;  /* 0x000000000080781c */ /* 0x000fe2000070e170 */
[----:B------:R-:W-:-:S12]  /*aa20*/  IMAD.MOV.U32 R4, RZ, RZ, -0x1 ;  /* 0xffffffffff047424 */ /* 0x000fd800078e00ff */
[----:B0-----:R-:W-:Y:S05]  /*aa30*/  WARPSYNC.COLLECTIVE R4, `(.L_x_1236) ;  /* 0x0000000004087348 */ /* 0x001fea0003c00000 */
[----:B------:R-:W-:Y:S01]  /*aa40*/  VOTE.ANY R4, PT, P0 ;  /* 0x0000000000047806 */ /* 0x000fe200000e0100 */
[----:B0-----:R-:W-:Y:S06]  /*aa50*/  ENDCOLLECTIVE ;  /* 0x000000000000791b */ /* 0x001fec0003800000 */
.L_x_1236:
[----:B------:R-:W-:Y:S05]  /*aa60*/  BSYNC B0 ;  /* 0x0000000000007941 */ /* 0x000fea0003800000 */
.L_x_1235:
[----:B------:R-:W-:Y:S01]  /*aa70*/  IMAD.MOV.U32 R13, RZ, RZ, R4 ;  /* 0x000000ffff0d7224 */ /* 0x000fe200078e0004 */
[----:B------:R-:W0:Y:S01]  /*aa80*/  LDC.64 R44, c[0x0][0x3a0] ;  /* 0x0000e800ff2c7b82 */ /* 0x000e220000000a00 */
[----:B------:R-:W-:Y:S02]  /*aa90*/  IMAD.MOV.U32 R49, RZ, RZ, R9 ;  /* 0x000000ffff317224 */ /* 0x000fe400078e0009 */
[----:B------:R-:W-:Y:S01]  /*aaa0*/  IMAD.MOV.U32 R15, RZ, RZ, 0x1 ;  /* 0x00000001ff0f7424 */ /* 0x000fe200078e00ff */
[----:B------:R-:W-:Y:S01]  /*aab0*/  LOP3.LUT R13, R13, 0x80000000, R14, 0xec, !PT ;  /* 0x800000000d0d7812 */ /* 0x000fe200078eec0e */
[C---:B------:R-:W-:Y:S02]  /*aac0*/  VIADD R39, R34.reuse, 0x4 ;  /* 0x0000000422277836 */ /* 0x040fe40000000000 */
[----:B------:R-:W-:Y:S02]  /*aad0*/  VIADD R40, R34, 0x8 ;  /* 0x0000000822287836 */ /* 0x000fe40000000000 */
[----:B------:R-:W-:-:S05]  /*aae0*/  VIADD R4, R13, 0xffffffff ;  /* 0xffffffff0d047836 */ /* 0x000fca0000000000 */
[----:B------:R-:W-:Y:S01]  /*aaf0*/  LOP3.LUT R12, R13, R4, RZ, 0xc, !PT ;  /* 0x000000040d0c7212 */ /* 0x000fe200078e0cff */
[----:B------:R-:W-:-:S03]  /*ab00*/  IMAD.MOV.U32 R4, RZ, RZ, -0x1 ;  /* 0xffffffffff047424 */ /* 0x000fc600078e00ff */
[----:B------:R1:W2:Y:S01]  /*ab10*/  POPC R38, R12 ;  /* 0x0000000c00267309 */ /* 0x0002a20000000000 */
[----:B0-----:R-:W-:-:S05]  /*ab20*/  IADD3 R44, P2, PT, R44, 0x100, RZ ;  /* 0x000001002c2c7810 */ /* 0x001fca0007f5e0ff */
[----:B-12---:R-:W-:-:S08]  /*ab30*/  IMAD.X R45, RZ, RZ, R45, P2 ;  /* 0x000000ffff2d7224 */ /* 0x006fd000010e062d */
[----:B------:R-:W-:Y:S05]  /*ab40*/  WARPSYNC.COLLECTIVE R4, `(.L_x_1237) ;  /* 0x0000000004087348 */ /* 0x000fea0003c00000 */
[----:B------:R0:W1:Y:S02]  /*ab50*/  SHFL.DOWN P0, R37, R49, R15, R38 ;  /* 0x0800000f31257389 */ /* 0x0000640000000026 */
[----:B01----:R-:W-:Y:S05]  /*ab60*/  ENDCOLLECTIVE ;  /* 0x000000000000791b */ /* 0x003fea0003800000 */
.L_x_1237:
[----:B------:R-:W-:Y:S01]  /*ab70*/  IMAD.MOV.U32 R15, RZ, RZ, 0x2 ;  /* 0x00000002ff0f7424 */ /* 0x000fe200078e00ff */
[----:B------:R-:W-:-:S04]  /*ab80*/  ISETP.GE.AND P0, PT, R34, R38, PT ;  /* 0x000000262200720c */ /* 0x000fc80003f06270 */
[----:B------:R-:W-:-:S05]  /*ab90*/  SEL R36, R37, RZ, !P0 ;  /* 0x000000ff25247207 */ /* 0x000fca0004000000 */
[----:B------:R-:W-:Y:S02]  /*aba0*/  IMAD.IADD R13, R36, 0x1, R9 ;  /* 0x00000001240d7824 */ /* 0x000fe400078e0209 */
[----:B------:R-:W-:Y:S02]  /*abb0*/  VIADD R36, R34, 0x2 ;  /* 0x0000000222247836 */ /* 0x000fe40000000000 */
[----:B------:R-:W-:-:S07]  /*abc0*/  IMAD.MOV.U32 R49, RZ, RZ, R13 ;  /* 0x000000ffff317224 */ /* 0x000fce00078e000d */
[----:B------:R-:W-:Y:S05]  /*abd0*/  WARPSYNC.COLLECTIVE R4, `(.L_x_1238) ;  /* 0x0000000004087348 */ /* 0x000fea0003c00000 */
[----:B------:R0:W1:Y:S02]  /*abe0*/  SHFL.DOWN P0, R37, R49, R15, R38 ;  /* 0x0800000f31257389 */ /* 0x0000640000000026 */
[----:B01----:R-:W-:Y:S05]  /*abf0*/  ENDCOLLECTIVE ;  /* 0x000000000000791b */ /* 0x003fea0003800000 */
.L_x_1238:
        /* <DEDUP_REMOVED lines=8> */
.L_x_1239:
[----:B------:R-:W-:Y:S01]  /*ac80*/  IMAD.MOV.U32 R15, RZ, RZ, 0x8 ;  /* 0x00000008ff0f7424 */ /* 0x000fe200078e00ff */
[----:B------:R-:W-:-:S04]  /*ac90*/  ISETP.GT.AND P0, PT, R39, R38, PT ;  /* 0x000000262700720c */ /* 0x000fc80003f04270 */
[----:B------:R-:W-:-:S05]  /*aca0*/  SEL R12, R37, RZ, !P0 ;  /* 0x000000ff250c7207 */ /* 0x000fca0004000000 */
[----:B------:R-:W-:Y:S02]  /*acb0*/  IMAD.IADD R9, R41, 0x1, R12 ;  /* 0x0000000129097824 */ /* 0x000fe400078e020c */
[----:B------:R-:W-:Y:S02]  /*acc0*/  VIADD R41, R34, 0x10 ;  /* 0x0000001022297836 */ /* 0x000fe40000000000 */
[----:B------:R-:W-:-:S03]  /*acd0*/  IMAD.MOV.U32 R49, RZ, RZ, R9 ;  /* 0x000000ffff317224 */ /* 0x000fc600078e0009 */
[----:B------:R-:W-:-:S13]  /*ace0*/  ISETP.GT.AND P1, PT, R41, R38, PT ;  /* 0x000000262900720c */ /* 0x000fda0003f24270 */
[----:B------:R-:W-:Y:S05]  /*acf0*/  WARPSYNC.COLLECTIVE R4, `(.L_x_1240) ;  /* 0x0000000004087348 */ /* 0x000fea0003c00000 */
[----:B------:R0:W1:Y:S02]  /*ad00*/  SHFL.DOWN P0, R37, R49, R15, R38 ;  /* 0x0800000f31257389 */ /* 0x0000640000000026 */
[----:B01----:R-:W-:Y:S05]  /*ad10*/  ENDCOLLECTIVE ;  /* 0x000000000000791b */ /* 0x003fea0003800000 */
.L_x_1240:
        /* <DEDUP_REMOVED lines=8> */
.L_x_1241:
[----:B------:R-:W-:Y:S02]  /*ada0*/  ISETP.NE.AND P0, PT, R8, 0x65, PT ;  /* 0x000000650800780c */ /* 0x000fe40003f05270 */
[----:B------:R-:W-:-:S05]  /*adb0*/  SEL R42, R37, RZ, !P1 ;  /* 0x000000ff252a7207 */ /* 0x000fca0004800000 */
[----:B------:R-:W-:-:S07]  /*adc0*/  IMAD.IADD R42, R13, 0x1, R42 ;  /* 0x000000010d2a7824 */ /* 0x000fce00078e022a */
[----:B------:R-:W-:Y:S05]  /*add0*/  WARPSYNC.COLLECTIVE R4, `(.L_x_1242) ;  /* 0x0000000004087348 */ /* 0x000fea0003c00000 */
[----:B------:R-:W-:Y:S01]  /*ade0*/  VOTE.ALL P0, P0 ;  /* 0x0000000000ff7806 */ /* 0x000fe20000000000 */
[----:B------:R-:W-:-:S12]  /*adf0*/  ENDCOLLECTIVE ;  /* 0x000000000000791b */ /* 0x000fd80003800000 */
.L_x_1242:
[----:B------:R-:W-:Y:S05]  /*ae00*/  BRA `(.L_x_1243) ;  /* 0xffffff8000b07947 */ /* 0x000fea000383ffff */
.L_x_1205:
[----:B------:R-:W-:Y:S01]  /*ae10*/  BSSY B0, `(.L_x_1244) ;  /* 0x0000006000007945 */ /* 0x000fe20003800000 */
[----:B------:R-:W-:Y:S01]  /*ae20*/  PLOP3.LUT P0, PT, P0, PT, PT, 0x8, 0x80 ;  /* 0x000000000080781c */ /* 0x000fe2000070e170 */
[----:B------:R-:W-:-:S12]  /*ae30*/  IMAD.MOV.U32 R4, RZ, RZ, -0x1 ;  /* 0xffffffffff047424 */ /* 0x000fd800078e00ff */
[----:B------:R-:W-:Y:S05]  /*ae40*/  WARPSYNC.COLLECTIVE R4, `(.L_x_1245) ;  /* 0x0000000004087348 */ /* 0x000fea0003c00000 */
[----:B------:R-:W-:Y:S01]  /*ae50*/  VOTE.ANY P0, P0 ;  /* 0x0000000000ff7806 */ /* 0x000fe20000000100 */
[----:B------:R-:W-:-:S12]  /*ae60*/  ENDCOLLECTIVE ;  /* 0x000000000000791b */ /* 0x000fd80003800000 */
.L_x_1245:
[----:B------:R-:W-:Y:S05]  /*ae70*/  BSYNC B0 ;  /* 0x0000000000007941 */ /* 0x000fea0003800000 */
.L_x_1244:
[----:B------:R-:W-:Y:S05]  /*ae80*/  BRA `(.L_x_1246) ;  /* 0xffffff8000b87947 */ /* 0x000fea000383ffff */
.L_x_1207:
[----:B------:R-:W-:Y:S01]  /*ae90*/  BSSY B0, `(.L_x_1247) ;  /* 0x0000006000007945 */ /* 0x000fe20003800000 */
[----:B------:R-:W-:Y:S01]  /*aea0*/  PLOP3.LUT P0, PT, P0, PT, PT, 0x8, 0x80 ;  /* 0x000000000080781c */ /* 0x000fe2000070e170 */
[----:B------:R-:W-:-:S12]  /*aeb0*/  IMAD.MOV.U32 R4, RZ, RZ, -0x1 ;  /* 0xffffffffff047424 */ /* 0x000fd800078e00ff */
[----:B------:R-:W-:Y:S05]  /*aec0*/  WARPSYNC.COLLECTIVE R4, `(.L_x_1248) ;  /* 0x0000000004087348 */ /* 0x000fea0003c00000 */
[----:B------:R-:W-:Y:S01]  /*aed0*/  VOTE.ANY P0, P0 ;  /* 0x0000000000ff7806 */ /* 0x000fe20000000100 */
[----:B------:R-:W-:-:S12]  /*aee0*/  ENDCOLLECTIVE ;  /* 0x000000000000791b */ /* 0x000fd80003800000 */
.L_x_1248:
[----:B------:R-:W-:Y:S05]  /*aef0*/  BSYNC B0 ;  /* 0x0000000000007941 */ /* 0x000fea0003800000 */
.L_x_1247:
[----:B------:R-:W-:Y:S05]  /*af00*/  BRA `(.L_x_1249) ;  /* 0xffffff8400147947 */ /* 0x000fea000383ffff */
.L_x_1209:
[----:B------:R-:W-:Y:S01]  /*af10*/  BSSY B0, `(.L_x_1250) ;  /* 0x0000006000007945 */ /* 0x000fe20003800000 */
[----:B------:R-:W-:Y:S01]  /*af20*/  PLOP3.LUT P0, PT, P0, PT, PT, 0x8, 0x80 ;  /* 0x000000000080781c */ /* 0x000fe2000070e170 */
[----:B------:R-:W-:-:S12]  /*af30*/  IMAD.MOV.U32 R4, RZ, RZ, -0x1 ;  /* 0xffffffffff047424 */ /* 0x000fd800078e00ff */
[----:B------:R-:W-:Y:S05]  /*af40*/  WARPSYNC.COLLECTIVE R4, `(.L_x_1251) ;  /* 0x0000000004087348 */ /* 0x000fea0003c00000 */
[----:B------:R-:W-:Y:S01]  /*af50*/  VOTE.ANY R4, PT, P0 ;  /* 0x0000000000047806 */ /* 0x000fe200000e0100 */
[----:B------:R-:W-:Y:S06]  /*af60*/  ENDCOLLECTIVE ;  /* 0x000000000000791b */ /* 0x000fec0003800000 */
.L_x_1251:
[----:B------:R-:W-:Y:S05]  /*af70*/  BSYNC B0 ;  /* 0x0000000000007941 */ /* 0x000fea0003800000 */
.L_x_1250:
[----:B------:R-:W-:Y:S02]  /*af80*/  IMAD.MOV.U32 R9, RZ, RZ, R4 ;  /* 0x000000ffff097224 */ /* 0x000fe400078e0004 */
[----:B------:R-:W-:Y:S02]  /*af90*/  IMAD.MOV.U32 R49, RZ, RZ, R13 ;  /* 0x000000ffff317224 */ /* 0x000fe400078e000d */
[----:B------:R-:W-:Y:S01]  /*afa0*/  IMAD.MOV.U32 R15, RZ, RZ, 0x1 ;  /* 0x00000001ff0f7424 */ /* 0x000fe200078e00ff */
[----:B------:R-:W-:Y:S01]  /*afb0*/  LOP3.LUT R9, R9, 0x80000000, R14, 0xec, !PT ;  /* 0x8000000009097812 */ /* 0x000fe200078eec0e */
[----:B------:R-:W-:-:S04]  /*afc0*/  VIADD R11, R11, 0xffffffe0 ;  /* 0xffffffe00b0b7836 */ /* 0x000fc80000000000 */
[----:B------:R-:W-:-:S05]  /*afd0*/  VIADD R4, R9, 0xffffffff ;  /* 0xffffffff09047836 */ /* 0x000fca0000000000 */
[----:B------:R-:W-:Y:S01]  /*afe0*/  LOP3.LUT R8, R9, R4, RZ, 0xc, !PT ;  /* 0x0000000409087212 */ /* 0x000fe200078e0cff */
[----:B------:R-:W-:-:S03]  /*aff0*/  IMAD.MOV.U32 R4, RZ, RZ, -0x1 ;  /* 0xffffffffff047424 */ /* 0x000fc600078e00ff */
[----:B------:R0:W1:Y:S04]  /*b000*/  POPC R38, R8 ;  /* 0x0000000800267309 */ /* 0x0000680000000000 */
[----:B01----:R-:W-:Y:S05]  /*b010*/  WARPSYNC.COLLECTIVE R4, `(.L_x_1252) ;  /* 0x0000000004087348 */ /* 0x003fea0003c00000 */
[----:B-1----:R1:W2:Y:S02]  /*b020*/  SHFL.DOWN P0, R37, R49, R15, R38 ;  /* 0x0800000f31257389 */ /* 0x0022a40000000026 */
[----:B012---:R-:W-:Y:S05]  /*b030*/  ENDCOLLECTIVE ;  /* 0x000000000000791b */ /* 0x007fea0003800000 */
.L_x_1252:
[-C--:B------:R-:W-:Y:S01]  /*b040*/  ISETP.GT.AND P1, PT, R41, R38.reuse, PT ;  /* 0x000000262900720c */ /* 0x080fe20003f24270 */
        /* <DEDUP_REMOVED lines=8> */
.L_x_1253:
        /* <DEDUP_REMOVED lines=8> */
.L_x_1254:
        /* <DEDUP_REMOVED lines=8> */
.L_x_1255:
        /* <DEDUP_REMOVED lines=8> */
.L_x_1256:
[----:B------:R-:W-:Y:S02]  /*b250*/  ISETP.NE.AND P0, PT, R12, 0x65, PT ;  /* 0x000000650c00780c */ /* 0x000fe40003f05270 */
[----:B------:R-:W-:-:S04]  /*b260*/  SEL R37, R37, RZ, !P1 ;  /* 0x000000ff25257207 */ /* 0x000fc80004800000 */
[----:B------:R-:W-:-:S07]  /*b270*/  IADD3 R42, PT, PT, R9, R37, R42 ;  /* 0x00000025092a7210 */ /* 0x000fce0007ffe02a */
[----:B------:R-:W-:Y:S05]  /*b280*/  WARPSYNC.COLLECTIVE R4, `(.L_x_1257) ;  /* 0x0000000004087348 */ /* 0x000fea0003c00000 */
[----:B------:R-:W-:Y:S01]  /*b290*/  VOTE.ALL P0, P0 ;  /* 0x0000000000ff7806 */ /* 0x000fe20000000000 */
[----:B------:R-:W-:-:S12]  /*b2a0*/  ENDCOLLECTIVE ;  /* 0x000000000000791b */ /* 0x000fd80003800000 */
.L_x_1257:
[----:B------:R-:W-:Y:S05]  /*b2b0*/  BRA `(.L_x_1258) ;  /* 0xffffff8000b07947 */ /* 0x000fea000383ffff */
.L_x_1217:
[----:B------:R-:W-:Y:S01]  /*b2c0*/  BSSY B1, `(.L_x_1259) ;  /* 0x0000006000017945 */ /* 0x000fe20003800000 */
[----:B------:R-:W-:Y:S01]  /*b2d0*/  PLOP3.LUT P0, PT, P0, PT, PT, 0x8, 0x80 ;  /* 0x000000000080781c */ /* 0x000fe2000070e170 */
[----:B------:R-:W-:-:S12]  /*b2e0*/  IMAD.MOV.U32 R4, RZ, RZ, -0x1 ;  /* 0xffffffffff047424 */ /* 0x000fd800078e00ff */
[----:B------:R-:W-:Y:S05]  /*b2f0*/  WARPSYNC.COLLECTIVE R4, `(.L_x_1260) ;  /* 0x0000000004087348 */ /* 0x000fea0003c00000 */
[----:B------:R-:W-:Y:S01]  /*b300*/  VOTE.ANY P0, P0 ;  /* 0x0000000000ff7806 */ /* 0x000fe20000000100 */
[----:B------:R-:W-:-:S12]  /*b310*/  ENDCOLLECTIVE ;  /* 0x000000000000791b */ /* 0x000fd80003800000 */
.L_x_1260:
[----:B------:R-:W-:Y:S05]  /*b320*/  BSYNC B1 ;  /* 0x0000000000017941 */ /* 0x000fea0003800000 */
.L_x_1259:
[----:B------:R-:W-:Y:S05]  /*b330*/  BRA `(.L_x_1261) ;  /* 0xffffffd000787947 */ /* 0x000fea000383ffff */
.L_x_1219:
[----:B------:R-:W-:Y:S01]  /*b340*/  BSSY B1, `(.L_x_1262) ;  /* 0x0000006000017945 */ /* 0x000fe20003800000 */
[----:B------:R-:W-:Y:S01]  /*b350*/  PLOP3.LUT P0, PT, P0, PT, PT, 0x8, 0x80 ;  /* 0x000000000080781c */ /* 0x000fe2000070e170 */
[----:B------:R-:W-:-:S12]  /*b360*/  IMAD.MOV.U32 R4, RZ, RZ, -0x1 ;  /* 0xffffffffff047424 */ /* 0x000fd800078e00ff */
[----:B------:R-:W-:Y:S05]  /*b370*/  WARPSYNC.COLLECTIVE R4, `(.L_x_1263) ;  /* 0x0000000004087348 */ /* 0x000fea0003c00000 */
[----:B------:R-:W-:Y:S01]  /*b380*/  VOTE.ANY P0, P0 ;  /* 0x0000000000ff7806 */ /* 0x000fe20000000100 */
[----:B------:R-:W-:-:S12]  /*b390*/  ENDCOLLECTIVE ;  /* 0x000000000000791b */ /* 0x000fd80003800000 */
.L_x_1263:
[----:B------:R-:W-:Y:S05]  /*b3a0*/  BSYNC B1 ;  /* 0x0000000000017941 */ /* 0x000fea0003800000 */
.L_x_1262:
[----:B------:R-:W-:Y:S05]  /*b3b0*/  BRA `(.L_x_1264) ;  /* 0xffffffd000d47947 */ /* 0x000fea000383ffff */
.L_x_1221:
[----:B------:R-:W0:Y:S01]  /*b3c0*/  S2R R14, SR_GEMASK ;  /* 0x00000000000e7919 */ /* 0x000e220000003c00 */
[----:B------:R-:W-:Y:S01]  /*b3d0*/  BSSY B1, `(.L_x_1265) ;  /* 0x0000006000017945 */ /* 0x000fe20003800000 */
[----:B------:R-:W-:Y:S01]  /*b3e0*/  PLOP3.LUT P0, PT, P0, PT, PT, 0x8, 0x80 ;  /* 0x000000000080781c */ /* 0x000fe2000070e170 */
[----:B------:R-:W-:-:S12]  /*b3f0*/  IMAD.MOV.U32 R4, RZ, RZ, -0x1 ;  /* 0xffffffffff047424 */ /* 0x000fd800078e00ff */
[----:B0-----:R-:W-:Y:S05]  /*b400*/  WARPSYNC.COLLECTIVE R4, `(.L_x_1266) ;  /* 0x0000000004087348 */ /* 0x001fea0003c00000 */
[----:B------:R-:W-:Y:S01]  /*b410*/  VOTE.ANY R4, PT, P0 ;  /* 0x0000000000047806 */ /* 0x000fe200000e0100 */
[----:B0-----:R-:W-:Y:S06]  /*b420*/  ENDCOLLECTIVE ;  /* 0x000000000000791b */ /* 0x001fec0003800000 */
.L_x_1266:
[----:B------:R-:W-:Y:S05]  /*b430*/  BSYNC B1 ;  /* 0x0000000000017941 */ /* 0x000fea0003800000 */
.L_x_1265:
        /* <DEDUP_REMOVED lines=16> */
.L_x_1267:
        /* <DEDUP_REMOVED lines=9> */
.L_x_1268:
        /* <DEDUP_REMOVED lines=8> */
.L_x_1269:
        /* <DEDUP_REMOVED lines=10> */
.L_x_1270:
        /* <DEDUP_REMOVED lines=8> */
.L_x_1271:
[----:B------:R-:W-:Y:S02]  /*b770*/  ISETP.NE.AND P0, PT, R8, 0x65, PT ;  /* 0x000000650800780c */ /* 0x000fe40003f05270 */
[----:B------:R-:W-:-:S05]  /*b780*/  SEL R42, R37, RZ, !P1 ;  /* 0x000000ff252a7207 */ /* 0x000fca0004800000 */
[----:B------:R-:W-:-:S07]  /*b790*/  IMAD.IADD R42, R13, 0x1, R42 ;  /* 0x000000010d2a7824 */ /* 0x000fce00078e022a */
[----:B------:R-:W-:Y:S05]  /*b7a0*/  WARPSYNC.COLLECTIVE R4, `(.L_x_1272) ;  /* 0x0000000004087348 */ /* 0x000fea0003c00000 */
[----:B------:R-:W-:Y:S01]  /*b7b0*/  VOTE.ALL P0, P0 ;  /* 0x0000000000ff7806 */ /* 0x000fe20000000000 */
[----:B------:R-:W-:-:S12]  /*b7c0*/  ENDCOLLECTIVE ;  /* 0x000000000000791b */ /* 0x000fd80003800000 */
.L_x_1272:
[----:B------:R-:W-:Y:S05]  /*b7d0*/  BRA `(.L_x_1273) ;  /* 0xffffffd000707947 */ /* 0x000fea000383ffff */
.L_x_1223:
[----:B------:R-:W-:Y:S01]  /*b7e0*/  BSSY B1, `(.L_x_1274) ;  /* 0x0000006000017945 */ /* 0x000fe20003800000 */
[----:B------:R-:W-:Y:S01]  /*b7f0*/  PLOP3.LUT P0, PT, P0, PT, PT, 0x8, 0x80 ;  /* 0x000000000080781c */ /* 0x000fe2000070e170 */
[----:B------:R-:W-:-:S12]  /*b800*/  IMAD.MOV.U32 R4, RZ, RZ, -0x1 ;  /* 0xffffffffff047424 */ /* 0x000fd800078e00ff */
[----:B------:R-:W-:Y:S05]  /*b810*/  WARPSYNC.COLLECTIVE R4, `(.L_x_1275) ;  /* 0x0000000004087348 */ /* 0x000fea0003c00000 */
[----:B------:R-:W-:Y:S01]  /*b820*/  VOTE.ANY P0, P0 ;  /* 0x0000000000ff7806 */ /* 0x000fe20000000100 */
[----:B------:R-:W-:-:S12]  /*b830*/  ENDCOLLECTIVE ;  /* 0x000000000000791b */ /* 0x000fd80003800000 */
.L_x_1275:
[----:B------:R-:W-:Y:S05]  /*b840*/  BSYNC B1 ;  /* 0x0000000000017941 */ /* 0x000fea0003800000 */
.L_x_1274:
[----:B------:R-:W-:Y:S05]  /*b850*/  BRA `(.L_x_1276) ;  /* 0xffffffd000787947 */ /* 0x000fea000383ffff */
.L_x_1225:
[----:B------:R-:W-:Y:S01]  /*b860*/  BSSY B1, `(.L_x_1277) ;  /* 0x0000006000017945 */ /* 0x000fe20003800000 */
[----:B------:R-:W-:Y:S01]  /*b870*/  PLOP3.LUT P0, PT, P0, PT, PT, 0x8, 0x80 ;  /* 0x000000000080781c */ /* 0x000fe2000070e170 */
[----:B------:R-:W-:-:S12]  /*b880*/  IMAD.MOV.U32 R4, RZ, RZ, -0x1 ;  /* 0xffffffffff047424 */ /* 0x000fd800078e00ff */
[----:B------:R-:W-:Y:S05]  /*b890*/  WARPSYNC.COLLECTIVE R4, `(.L_x_1278) ;  /* 0x0000000004087348 */ /* 0x000fea0003c00000 */
[----:B------:R-:W-:Y:S01]  /*b8a0*/  VOTE.ANY P0, P0 ;  /* 0x0000000000ff7806 */ /* 0x000fe20000000100 */
[----:B------:R-:W-:-:S12]  /*b8b0*/  ENDCOLLECTIVE ;  /* 0x000000000000791b */ /* 0x000fd80003800000 */
.L_x_1278:
[----:B------:R-:W-:Y:S05]  /*b8c0*/  BSYNC B1 ;  /* 0x0000000000017941 */ /* 0x000fea0003800000 */
.L_x_1277:
[----:B------:R-:W-:Y:S05]  /*b8d0*/  BRA `(.L_x_1279) ;  /* 0xffffffd000d47947 */ /* 0x000fea000383ffff */
.L_x_1227:
[----:B------:R-:W-:Y:S01]  /*b8e0*/  BSSY B1, `(.L_x_1280) ;  /* 0x0000006000017945 */ /* 0x000fe20003800000 */
[----:B------:R-:W-:Y:S01]  /*b8f0*/  PLOP3.LUT P0, PT, P0, PT, PT, 0x8, 0x80 ;  /* 0x000000000080781c */ /* 0x000fe2000070e170 */
[----:B------:R-:W-:-:S12]  /*b900*/  IMAD.MOV.U32 R4, RZ, RZ, -0x1 ;  /* 0xffffffffff047424 */ /* 0x000fd800078e00ff */
[----:B------:R-:W-:Y:S05]  /*b910*/  WARPSYNC.COLLECTIVE R4, `(.L_x_1281) ;  /* 0x0000000004087348 */ /* 0x000fea0003c00000 */
[----:B------:R-:W-:Y:S01]  /*b920*/  VOTE.ANY R4, PT, P0 ;  /* 0x0000000000047806 */ /* 0x000fe200000e0100 */
[----:B------:R-:W-:Y:S06]  /*b930*/  ENDCOLLECTIVE ;  /* 0x000000000000791b */ /* 0x000fec0003800000 */
.L_x_1281:
[----:B------:R-:W-:Y:S05]  /*b940*/  BSYNC B1 ;  /* 0x0000000000017941 */ /* 0x000fea0003800000 */
.L_x_1280:
        /* <DEDUP_REMOVED lines=12> */
.L_x_1282:
        /* <DEDUP_REMOVED lines=9> */
.L_x_1283:
        /* <DEDUP_REMOVED lines=8> */
.L_x_1284:
        /* <DEDUP_REMOVED lines=8> */
.L_x_1285:
        /* <DEDUP_REMOVED lines=8> */
.L_x_1286:
[----:B------:R-:W-:Y:S02]  /*bc20*/  ISETP.NE.AND P0, PT, R12, 0x65, PT ;  /* 0x000000650c00780c */ /* 0x000fe40003f05270 */
[----:B------:R-:W-:-:S04]  /*bc30*/  SEL R37, R37, RZ, !P1 ;  /* 0x000000ff25257207 */ /* 0x000fc80004800000 */
[----:B------:R-:W-:-:S07]  /*bc40*/  IADD3 R42, PT, PT, R9, R37, R42 ;  /* 0x00000025092a7210 */ /* 0x000fce0007ffe02a */
[----:B------:R-:W-:Y:S05]  /*bc50*/  WARPSYNC.COLLECTIVE R4, `(.L_x_1287) ;  /* 0x0000000004087348 */ /* 0x000fea0003c00000 */
[----:B------:R-:W-:Y:S01]  /*bc60*/  VOTE.ALL P0, P0 ;  /* 0x0000000000ff7806 */ /* 0x000fe20000000000 */
[----:B------:R-:W-:-:S12]  /*bc70*/  ENDCOLLECTIVE ;  /* 0x000000000000791b */ /* 0x000fd80003800000 */
.L_x_1287:
[----:B------:R-:W-:Y:S05]  /*bc80*/  BRA `(.L_x_1288) ;  /* 0xffffffd000707947 */ /* 0x000fea000383ffff */
.L_x_1289:
        /* <DEDUP_REMOVED lines=15> */
.L_x_1308:


//--------------------- .text._ZN3cub18CUB_300001_SM_10006detail4scan23DeviceCompactInitKernelINS0_13ScanTileStateIiLb1EEEPlEEvT_iT0_ --------------------------
	.section	.text._ZN3cub18CUB_300001_SM_10006detail4scan23DeviceCompactInitKernelINS0_13ScanTileStateIiLb1EEEPlEEvT_iT0_,"ax",@progbits
	.align	128
        .global         _ZN3cub18CUB_300001_SM_10006detail4scan23DeviceCompactInitKernelINS0_13ScanTileStateIiLb1EEEPlEEvT_iT0_
        .type           _ZN3cub18CUB_300001_SM_10006detail4scan23DeviceCompactInitKernelINS0_13ScanTileStateIiLb1EEEPlEEvT_iT0_,@function
        .size           _ZN3cub18CUB_300001_SM_10006detail4scan23DeviceCompactInitKernelINS0_13ScanTileStateIiLb1EEEPlEEvT_iT0_,(.L_x_1309 - _ZN3cub18CUB_300001_SM_10006detail4scan23DeviceCompactInitKernelINS0_13ScanTileStateIiLb1EEEPlEEvT_iT0_)
        .other          _ZN3cub18CUB_300001_SM_10006detail4scan23DeviceCompactInitKernelINS0_13ScanTileStateIiLb1EEEPlEEvT_iT0_,@"STO_CUDA_ENTRY STV_DEFAULT"
_ZN3cub18CUB_300001_SM_10006detail4scan23DeviceCompactInitKernelINS0_13ScanTileStateIiLb1EEEPlEEvT_iT0_:
.text._ZN3cub18CUB_300001_SM_10006detail4scan23DeviceCompactInitKernelINS0_13ScanTileStateIiLb1EEEPlEEvT_iT0_:
[----:B------:R-:W-:Y:S01]  /*0000*/  LDC R1, c[0x0][0x37c] ;  /* 0x0000df00ff017b82 */ /* 0x000fe20000000800 */
[----:B------:R-:W0:Y:S07]  /*0010*/  S2R R0, SR_TID.X ;  /* 0x0000000000007919 */ /* 0x000e2e0000002100 */
[----:B------:R-:W1:Y:S01]  /*0020*/  S2UR UR6, SR_CTAID.X ;  /* 0x00000000000679c3 */ /* 0x000e620000002500 */
[----:B------:R-:W2:Y:S07]  /*0030*/  LDCU UR4, c[0x0][0x388] ;  /* 0x00007100ff0477ac */ /* 0x000eae0008000800 */
[----:B------:R-:W1:Y:S01]  /*0040*/  LDC R7, c[0x0][0x360] ;  /* 0x0000d800ff077b82 */ /* 0x000e620000000800 */
[C---:B0-----:R-:W-:Y:S01]  /*0050*/  ISETP.GT.U32.AND P0, PT, R0.reuse, 0x1f, PT ;  /* 0x0000001f0000780c */ /* 0x041fe20003f04070 */
[----:B-1----:R-:W-:Y:S01]  /*0060*/  IMAD R7, R7, UR6, R0 ;  /* 0x0000000607077c24 */ /* 0x002fe2000f8e0200 */
[----:B------:R-:W-:-:S02]  /*0070*/  LOP3.LUT P2, RZ, R0, UR6, RZ, 0xfc, !PT ;  /* 0x0000000600ff7c12 */ /* 0x000fc4000f84fcff */
[----:B------:R-:W-:Y:S02]  /*0080*/  ISETP.NE.OR P0, PT, RZ, UR6, P0 ;  /* 0x00000006ff007c0c */ /* 0x000fe40008705670 */
[----:B--2---:R-:W-:Y:S01]  /*0090*/  ISETP.GE.AND P1, PT, R7, UR4, PT ;  /* 0x0000000407007c0c */ /* 0x004fe2000bf26270 */
[----:B------:R-:W0:Y:S10]  /*00a0*/  LDCU.64 UR4, c[0x0][0x358] ;  /* 0x00006b00ff0477ac */ /* 0x000e340008000a00 */
[----:B------:R-:W1:Y:S02]  /*00b0*/  @!P0 LDC.64 R4, c[0x0][0x380] ;  /* 0x0000e000ff048b82 */ /* 0x000e640000000a00 */
[----:B------:R-:W-:-:S06]  /*00c0*/  @!P1 MOV R6, 0x63 ;  /* 0x0000006300069802 */ /* 0x000fcc0000000f00 */
[----:B------:R-:W2:Y:S01]  /*00d0*/  @!P1 LDC.64 R2, c[0x0][0x380] ;  /* 0x0000e000ff029b82 */ /* 0x000ea20000000a00 */
[----:B-1----:R-:W-:-:S04]  /*00e0*/  @!P0 IMAD.WIDE.U32 R4, R0, 0x8, R4 ;  /* 0x0000000800048825 */ /* 0x002fc800078e0004 */
[----:B--2---:R-:W-:-:S04]  /*00f0*/  @!P1 IMAD.WIDE R2, R7, 0x8, R2 ;  /* 0x0000000807029825 */ /* 0x004fc800078e0202 */
[----:B------:R-:W-:-:S05]  /*0100*/  IMAD.MOV.U32 R7, RZ, RZ, RZ ;  /* 0x000000ffff077224 */ /* 0x000fca00078e00ff */
[----:B0-----:R0:W-:Y:S04]  /*0110*/  @!P1 STG.E.64 desc[UR4][R2.64+0x100], R6 ;  /* 0x0001000602009986 */ /* 0x0011e8000c101b04 */
[----:B------:R0:W-:Y:S01]  /*0120*/  @!P0 STG.E.64 desc[UR4][R4.64], RZ ;  /* 0x000000ff04008986 */ /* 0x0001e2000c101b04 */
[----:B------:R-:W-:Y:S05]  /*0130*/  @P2 EXIT ;  /* 0x000000000000294d */ /* 0x000fea0003800000 */
[----:B0-----:R-:W0:Y:S02]  /*0140*/  LDC.64 R2, c[0x0][0x390] ;  /* 0x0000e400ff027b82 */ /* 0x001e240000000a00 */
[----:B0-----:R-:W-:Y:S01]  /*0150*/  STG.E.64 desc[UR4][R2.64], RZ ;  /* 0x000000ff02007986 */ /* 0x001fe2000c101b04 */
[----:B------:R-:W-:Y:S05]  /*0160*/  EXIT ;  /* 0x000000000000794d */ /* 0x000fea0003800000 */
.L_x_1290:
        /* <DEDUP_REMOVED lines=9> */
.L_x_1309:


//--------------------- .text._ZN3cub18CUB_300001_SM_10006detail4scan23DeviceCompactInitKernelINS0_13ScanTileStateIiLb1EEEPiEEvT_iT0_ --------------------------
	.section	.text._ZN3cub18CUB_300001_SM_10006detail4scan23DeviceCompactInitKernelINS0_13ScanTileStateIiLb1EEEPiEEvT_iT0_,"ax",@progbits
	.align	128
        .global         _ZN3cub18CUB_300001_SM_10006detail4scan23DeviceCompactInitKernelINS0_13ScanTileStateIiLb1EEEPiEEvT_iT0_
        .type           _ZN3cub18CUB_300001_SM_10006detail4scan23DeviceCompactInitKernelINS0_13ScanTileStateIiLb1EEEPiEEvT_iT0_,@function
        .size           _ZN3cub18CUB_300001_SM_10006detail4scan23DeviceCompactInitKernelINS0_13ScanTileStateIiLb1EEEPiEEvT_iT0_,(.L_x_1310 - _ZN3cub18CUB_300001_SM_10006detail4scan23DeviceCompactInitKernelINS0_13ScanTileStateIiLb1EEEPiEEvT_iT0_)
        .other          _ZN3cub18CUB_300001_SM_10006detail4scan23DeviceCompactInitKernelINS0_13ScanTileStateIiLb1EEEPiEEvT_iT0_,@"STO_CUDA_ENTRY STV_DEFAULT"
_ZN3cub18CUB_300001_SM_10006detail4scan23DeviceCompactInitKernelINS0_13ScanTileStateIiLb1EEEPiEEvT_iT0_:
.text._ZN3cub18CUB_300001_SM_10006detail4scan23DeviceCompactInitKernelINS0_13ScanTileStateIiLb1EEEPiEEvT_iT0_:
        /* <DEDUP_REMOVED lines=21> */
[----:B0-----:R-:W-:Y:S01]  /*0150*/  STG.E desc[UR4][R2.64], RZ ;  /* 0x000000ff02007986 */ /* 0x001fe2000c101904 */
[----:B------:R-:W-:Y:S05]  /*0160*/  EXIT ;  /* 0x000000000000794d */ /* 0x000fea0003800000 */
.L_x_1291:
        /* <DEDUP_REMOVED lines=9> */
.L_x_1310:


//--------------------- .text._ZN3cub18CUB_300001_SM_10006detail8for_each13static_kernelINS2_12policy_hub_t12policy_500_tElN6thrust24THRUST_300001_SM_1000_NS8cuda_cub20__uninitialized_copy7functorINS7_6detail15normal_iteratorINS7_10device_ptrIiEEEENSC_INS7_7pointerIiNS8_3tagENS7_11use_defaultESI_EEEEEEEEvT0_T1_ --------------------------
	.section	.text._ZN3cub18CUB_300001_SM_10006detail8for_each13static_kernelINS2_12policy_hub_t12policy_500_tElN6thrust24THRUST_300001_SM_1000_NS8cuda_cub20__uninitialized_copy7functorINS7_6detail15normal_iteratorINS7_10device_ptrIiEEEENSC_INS7_7pointerIiNS8_3tagENS7_11use_defaultESI_EEEEEEEEvT0_T1_,"ax",@progbits
	.align	128
        .global         _ZN3cub18CUB_300001_SM_10006detail8for_each13static_kernelINS2_12policy_hub_t12policy_500_tElN6thrust24THRUST_300001_SM_1000_NS8cuda_cub20__uninitialized_copy7functorINS7_6detail15normal_iteratorINS7_10device_ptrIiEEEENSC_INS7_7pointerIiNS8_3tagENS7_11use_defaultESI_EEEEEEEEvT0_T1_
        .type           _ZN3cub18CUB_300001_SM_10006detail8for_each13static_kernelINS2_12policy_hub_t12policy_500_tElN6thrust24THRUST_300001_SM_1000_NS8cuda_cub20__uninitialized_copy7functorINS7_6detail15normal_iteratorINS7_10device_ptrIiEEEENSC_INS7_7pointerIiNS8_3tagENS7_11use_defaultESI_EEEEEEEEvT0_T1_,@function
        .size           _ZN3cub18CUB_300001_SM_10006detail8for_each13static_kernelINS2_12policy_hub_t12policy_500_tElN6thrust24THRUST_300001_SM_1000_NS8cuda_cub20__uninitialized_copy7functorINS7_6detail15normal_iteratorINS7_10device_ptrIiEEEENSC_INS7_7pointerIiNS8_3tagENS7_11use_defaultESI_EEEEEEEEvT0_T1_,(.L_x_1311 - _ZN3cub18CUB_300001_SM_10006detail8for_each13static_kernelINS2_12policy_hub_t12policy_500_tElN6thrust24THRUST_300001_SM_1000_NS8cuda_cub20__uninitialized_copy7functorINS7_6detail15normal_iteratorINS7_10device_ptrIiEEEENSC_INS7_7pointerIiNS8_3tagENS7_11use_defaultESI_EEEEEEEEvT0_T1_)
        .other          _ZN3cub18CUB_300001_SM_10006detail8for_each13static_kernelINS2_12policy_hub_t12policy_500_tElN6thrust24THRUST_300001_SM_1000_NS8cuda_cub20__uninitialized_copy7functorINS7_6detail15normal_iteratorINS7_10device_ptrIiEEEENSC_INS7_7pointerIiNS8_3tagENS7_11use_defaultESI_EEEEEEEEvT0_T1_,@"STO_CUDA_ENTRY STV_DEFAULT"
_ZN3cub18CUB_300001_SM_10006detail8for_each13static_kernelINS2_12policy_hub_t12policy_500_tElN6thrust24THRUST_300001_SM_1000_NS8cuda_cub20__uninitialized_copy7functorINS7_6detail15normal_iteratorINS7_10device_ptrIiEEEENSC_INS7_7pointerIiNS8_3tagENS7_11use_defaultESI_EEEEEEEEvT0_T1_:
.text._ZN3cub18CUB_300001_SM_10006detail8for_each13static_kernelINS2_12policy_hub_t12policy_500_tElN6thrust24THRUST_300001_SM_1000_NS8cuda_cub20__uninitialized_copy7functorINS7_6detail15normal_iteratorINS7_10device_ptrIiEEEENSC_INS7_7pointerIiNS8_3tagENS7_11use_defaultESI_EEEEEEEEvT0_T1_:
[----:B------:R-:W-:Y:S08]  /*0000*/  LDC R1, c[0x0][0x37c] ;  /* 0x0000df00ff017b82 */ /* 0x000ff00000000800 */
[----:B------:R-:W0:Y:S01]  /*0010*/  S2UR UR4, SR_CTAID.X ;  /* 0x00000000000479c3 */ /* 0x000e220000002500 */
[----:B------:R-:W1:Y:S01]  /*0020*/  LDCU.64 UR6, c[0x0][0x380] ;  /* 0x00007000ff0677ac */ /* 0x000e620008000a00 */
[----:B------:R-:W2:Y:S01]  /*0030*/  LDCU.64 UR8, c[0x0][0x358] ;  /* 0x00006b00ff0877ac */ /* 0x000ea20008000a00 */
[----:B0-----:R-:W-:-:S04]  /*0040*/  UIMAD.WIDE.U32 UR4, UR4, 0x200, URZ ;  /* 0x00000200040478a5 */ /* 0x001fc8000f8e00ff */
[----:B-1----:R-:W-:-:S04]  /*0050*/  UIADD3 UR6, UP0, UPT, -UR4, UR6, URZ ;  /* 0x0000000604067290 */ /* 0x002fc8000ff1e1ff */
[----:B------:R-:W-:Y:S02]  /*0060*/  UIADD3.X UR7, UPT, UPT, ~UR5, UR7, URZ, UP0, !UPT ;  /* 0x0000000705077290 */ /* 0x000fe400087fe5ff */
[----:B------:R-:W-:-:S04]  /*0070*/  UISETP.GE.U32.AND UP0, UPT, UR6, 0x200, UPT ;  /* 0x000002000600788c */ /* 0x000fc8000bf06070 */
[----:B------:R-:W-:-:S09]  /*0080*/  UISETP.GE.AND.EX UP0, UPT, UR7, URZ, UPT, UP0 ;  /* 0x000000ff0700728c */ /* 0x000fd2000bf06300 */
[----:B--2---:R-:W-:Y:S05]  /*0090*/  BRA.U !UP0, `(.L_x_1292) ;  /* 0x0000000108407547 */ /* 0x004fea000b800000 */
[----:B------:R-:W0:Y:S01]  /*00a0*/  S2R R0, SR_TID.X ;  /* 0x0000000000007919 */ /* 0x000e220000002100 */
[----:B------:R-:W1:Y:S01]  /*00b0*/  LDCU.64 UR10, c[0x0][0x388] ;  /* 0x00007100ff0a77ac */ /* 0x000e620008000a00 */
[----:B0-----:R-:W-:-:S05]  /*00c0*/  IADD3 R0, P0, PT, R0, UR4, RZ ;  /* 0x0000000400007c10 */ /* 0x001fca000ff1e0ff */
[----:B------:R-:W-:Y:S02]  /*00d0*/  IMAD.X R3, RZ, RZ, UR5, P0 ;  /* 0x00000005ff037e24 */ /* 0x000fe400080e06ff */
[----:B------:R-:W-:-:S03]  /*00e0*/  IMAD.SHL.U32 R4, R0, 0x4, RZ ;  /* 0x0000000400047824 */ /* 0x000fc600078e00ff */
[----:B------:R-:W-:Y:S02]  /*00f0*/  SHF.L.U64.HI R0, R0, 0x2, R3 ;  /* 0x0000000200007819 */ /* 0x000fe40000010203 */
[----:B-1----:R-:W-:-:S04]  /*0100*/  IADD3 R2, P0, PT, R4, UR10, RZ ;  /* 0x0000000a04027c10 */ /* 0x002fc8000ff1e0ff */
[----:B------:R-:W-:Y:S01]  /*0110*/  IADD3.X R3, PT, PT, R0, UR11, RZ, P0, !PT ;  /* 0x0000000b00037c10 */ /* 0x000fe200087fe4ff */
[----:B------:R-:W0:Y:S04]  /*0120*/  LDCU.64 UR10, c[0x0][0x390] ;  /* 0x00007200ff0a77ac */ /* 0x000e280008000a00 */
[----:B------:R-:W2:Y:S01]  /*0130*/  LDG.E R7, desc[UR8][R2.64] ;  /* 0x0000000802077981 */ /* 0x000ea2000c1e1900 */
[----:B0-----:R-:W-:-:S04]  /*0140*/  IADD3 R4, P0, PT, R4, UR10, RZ ;  /* 0x0000000a04047c10 */ /* 0x001fc8000ff1e0ff */
[----:B------:R-:W-:-:S05]  /*0150*/  IADD3.X R5, PT, PT, R0, UR11, RZ, P0, !PT ;  /* 0x0000000b00057c10 */ /* 0x000fca00087fe4ff */
[----:B--2---:R-:W-:Y:S04]  /*0160*/  STG.E desc[UR8][R4.64], R7 ;  /* 0x0000000704007986 */ /* 0x004fe8000c101908 */
[----:B------:R-:W2:Y:S04]  /*0170*/  LDG.E R9, desc[UR8][R2.64+0x400] ;  /* 0x0004000802097981 */ /* 0x000ea8000c1e1900 */
[----:B--2---:R-:W-:Y:S01]  /*0180*/  STG.E desc[UR8][R4.64+0x400], R9 ;  /* 0x0004000904007986 */ /* 0x004fe2000c101908 */
[----:B------:R-:W-:Y:S05]  /*0190*/  EXIT ;  /* 0x000000000000794d */ /* 0x000fea0003800000 */
.L_x_1292:
[----:B------:R-:W0:Y:S01]  /*01a0*/  S2R R0, SR_TID.X ;  /* 0x0000000000007919 */ /* 0x000e220000002100 */
[----:B------:R-:W-:Y:S01]  /*01b0*/  USHF.R.S32.HI UR7, URZ, 0x1f, UR6 ;  /* 0x0000001fff077899 */ /* 0x000fe20008011406 */
[----:B------:R-:W-:Y:S05]  /*01c0*/  BSSY.RECONVERGENT B0, `(.L_x_1293) ;  /* 0x0000015000007945 */ /* 0x000fea0003800200 */
[----:B------:R-:W-:Y:S01]  /*01d0*/  IMAD.U32 R3, RZ, RZ, UR7 ;  /* 0x00000007ff037e24 */ /* 0x000fe2000f8e00ff */
[C---:B0-----:R-:W-:Y:S01]  /*01e0*/  ISETP.LT.U32.AND P0, PT, R0.reuse, UR6, PT ;  /* 0x0000000600007c0c */ /* 0x041fe2000bf01070 */
[----:B------:R-:W-:-:S03]  /*01f0*/  VIADD R2, R0, 0x100 ;  /* 0x0000010000027836 */ /* 0x000fc60000000000 */
[----:B------:R-:W-:Y:S02]  /*0200*/  ISETP.GT.AND.EX P0, PT, R3, RZ, PT, P0 ;  /* 0x000000ff0300720c */ /* 0x000fe40003f04300 */
[----:B------:R-:W-:Y:S01]  /*0210*/  ISETP.LT.U32.AND P1, PT, R2, UR6, PT ;  /* 0x0000000602007c0c */ /* 0x000fe2000bf21070 */
[----:B------:R-:W-:-:S05]  /*0220*/  IMAD.U32 R2, RZ, RZ, UR7 ;  /* 0x00000007ff027e24 */ /* 0x000fca000f8e00ff */
[----:B------:R-:W-:-:S05]  /*0230*/  ISETP.GT.AND.EX P1, PT, R2, RZ, PT, P1 ;  /* 0x000000ff0200720c */ /* 0x000fca0003f24310 */
[----:B------:R-:W-:Y:S08]  /*0240*/  @!P0 BRA `(.L_x_1294) ;  /* 0x0000000000308947 */ /* 0x000ff00003800000 */
[----:B------:R-:W0:Y:S01]  /*0250*/  LDCU.64 UR10, c[0x0][0x388] ;  /* 0x00007100ff0a77ac */ /* 0x000e220008000a00 */
[----:B------:R-:W-:-:S05]  /*0260*/  IADD3 R2, P0, PT, R0, UR4, RZ ;  /* 0x0000000400027c10 */ /* 0x000fca000ff1e0ff */
[----:B------:R-:W-:Y:S02]  /*0270*/  IMAD.X R3, RZ, RZ, UR5, P0 ;  /* 0x00000005ff037e24 */ /* 0x000fe400080e06ff */
[----:B------:R-:W-:-:S03]  /*0280*/  IMAD.SHL.U32 R4, R2, 0x4, RZ ;  /* 0x0000000402047824 */ /* 0x000fc600078e00ff */
[----:B------:R-:W-:Y:S02]  /*0290*/  SHF.L.U64.HI R5, R2, 0x2, R3 ;  /* 0x0000000202057819 */ /* 0x000fe40000010203 */
[----:B0-----:R-:W-:-:S04]  /*02a0*/  IADD3 R2, P0, PT, R4, UR10, RZ ;  /* 0x0000000a04027c10 */ /* 0x001fc8000ff1e0ff */
[----:B------:R-:W-:Y:S01]  /*02b0*/  IADD3.X R3, PT, PT, R5, UR11, RZ, P0, !PT ;  /* 0x0000000b05037c10 */ /* 0x000fe200087fe4ff */
[----:B------:R-:W0:Y:S05]  /*02c0*/  LDCU.64 UR10, c[0x0][0x390] ;  /* 0x00007200ff0a77ac */ /* 0x000e2a0008000a00 */
[----:B------:R-:W2:Y:S01]  /*02d0*/  LDG.E R3, desc[UR8][R2.64] ;  /* 0x0000000802037981 */ /* 0x000ea2000c1e1900 */
[----:B0-----:R-:W-:-:S04]  /*02e0*/  IADD3 R4, P0, PT, R4, UR10, RZ ;  /* 0x0000000a04047c10 */ /* 0x001fc8000ff1e0ff */
[----:B------:R-:W-:-:S05]  /*02f0*/  IADD3.X R5, PT, PT, R5, UR11, RZ, P0, !PT ;  /* 0x0000000b05057c10 */ /* 0x000fca00087fe4ff */
[----:B--2---:R0:W-:Y:S04]  /*0300*/  STG.E desc[UR8][R4.64], R3 ;  /* 0x0000000304007986 */ /* 0x0041e8000c101908 */
.L_x_1294:
[----:B------:R-:W-:Y:S05]  /*0310*/  BSYNC.RECONVERGENT B0 ;  /* 0x0000000000007941 */ /* 0x000fea0003800200 */
.L_x_1293:
[----:B------:R-:W-:Y:S05]  /*0320*/  @!P1 EXIT ;  /* 0x000000000000994d */ /* 0x000fea0003800000 */
[----:B------:R-:W1:Y:S01]  /*0330*/  LDCU.64 UR6, c[0x0][0x388] ;  /* 0x00007100ff0677ac */ /* 0x000e620008000a00 */
[----:B------:R-:W-:-:S05]  /*0340*/  IADD3 R0, P0, PT, R0, UR4, RZ ;  /* 0x0000000400007c10 */ /* 0x000fca000ff1e0ff */
[----:B0-----:R-:W-:Y:S02]  /*0350*/  IMAD.X R3, RZ, RZ, UR5, P0 ;  /* 0x00000005ff037e24 */ /* 0x001fe400080e06ff */
[----:B------:R-:W-:-:S03]  /*0360*/  IMAD.SHL.U32 R4, R0, 0x4, RZ ;  /* 0x0000000400047824 */ /* 0x000fc600078e00ff */
[----:B------:R-:W-:Y:S02]  /*0370*/  SHF.L.U64.HI R0, R0, 0x2, R3 ;  /* 0x0000000200007819 */ /* 0x000fe40000010203 */
[----:B-1----:R-:W-:-:S04]  /*0380*/  IADD3 R2, P0, PT, R4, UR6, RZ ;  /* 0x0000000604027c10 */ /* 0x002fc8000ff1e0ff */
[----:B------:R-:W-:Y:S01]  /*0390*/  IADD3.X R3, PT, PT, R0, UR7, RZ, P0, !PT ;  /* 0x0000000700037c10 */ /* 0x000fe200087fe4ff */
[----:B------:R-:W0:Y:S05]  /*03a0*/  LDCU.64 UR6, c[0x0][0x390] ;  /* 0x00007200ff0677ac */ /* 0x000e2a0008000a00 */
[----:B------:R-:W2:Y:S01]  /*03b0*/  LDG.E R3, desc[UR8][R2.64+0x400] ;  /* 0x0004000802037981 */ /* 0x000ea2000c1e1900 */
[----:B0-----:R-:W-:-:S04]  /*03c0*/  IADD3 R4, P0, PT, R4, UR6, RZ ;  /* 0x0000000604047c10 */ /* 0x001fc8000ff1e0ff */
[----:B------:R-:W-:-:S05]  /*03d0*/  IADD3.X R5, PT, PT, R0, UR7, RZ, P0, !PT ;  /* 0x0000000700057c10 */ /* 0x000fca00087fe4ff */
[----:B--2---:R-:W-:Y:S01]  /*03e0*/  STG.E desc[UR8][R4.64+0x400], R3 ;  /* 0x0004000304007986 */ /* 0x004fe2000c101908 */
[----:B------:R-:W-:Y:S05]  /*03f0*/  EXIT ;  /* 0x000000000000794d */ /* 0x000fea0003800000 */
.L_x_1295:
        /* <DEDUP_REMOVED lines=16> */
.L_x_1311:


//--------------------- .text._ZN3cub18CUB_300001_SM_10006detail8for_each13static_kernelINS2_12policy_hub_t12policy_500_tElN6thrust24THRUST_300001_SM_1000_NS8cuda_cub13__swap_ranges6swap_fINS7_6detail15normal_iteratorINS7_10device_ptrIiEEEENS7_16reverse_iteratorISF_EEEEEEvT0_T1_ --------------------------
	.section	.text._ZN3cub18CUB_300001_SM_10006detail8for_each13static_kernelINS2_12policy_hub_t12policy_500_tElN6thrust24THRUST_300001_SM_1000_NS8cuda_cub13__swap_ranges6swap_fINS7_6detail15normal_iteratorINS7_10device_ptrIiEEEENS7_16reverse_iteratorISF_EEEEEEvT0_T1_,"ax",@progbits
	.align	128
        .global         _ZN3cub18CUB_300001_SM_10006detail8for_each13static_kernelINS2_12policy_hub_t12policy_500_tElN6thrust24THRUST_300001_SM_1000_NS8cuda_cub13__swap_ranges6swap_fINS7_6detail15normal_iteratorINS7_10device_ptrIiEEEENS7_16reverse_iteratorISF_EEEEEEvT0_T1_
        .type           _ZN3cub18CUB_300001_SM_10006detail8for_each13static_kernelINS2_12policy_hub_t12policy_500_tElN6thrust24THRUST_300001_SM_1000_NS8cuda_cub13__swap_ranges6swap_fINS7_6detail15normal_iteratorINS7_10device_ptrIiEEEENS7_16reverse_iteratorISF_EEEEEEvT0_T1_,@function
        .size           _ZN3cub18CUB_300001_SM_10006detail8for_each13static_kernelINS2_12policy_hub_t12policy_500_tElN6thrust24THRUST_300001_SM_1000_NS8cuda_cub13__swap_ranges6swap_fINS7_6detail15normal_iteratorINS7_10device_ptrIiEEEENS7_16reverse_iteratorISF_EEEEEEvT0_T1_,(.L_x_1312 - _ZN3cub18CUB_300001_SM_10006detail8for_each13static_kernelINS2_12policy_hub_t12policy_500_tElN6thrust24THRUST_300001_SM_1000_NS8cuda_cub13__swap_ranges6swap_fINS7_6detail15normal_iteratorINS7_10device_ptrIiEEEENS7_16reverse_iteratorISF_EEEEEEvT0_T1_)
        .other          _ZN3cub18CUB_300001_SM_10006detail8for_each13static_kernelINS2_12policy_hub_t12policy_500_tElN6thrust24THRUST_300001_SM_1000_NS8cuda_cub13__swap_ranges6swap_fINS7_6detail15normal_iteratorINS7_10device_ptrIiEEEENS7_16reverse_iteratorISF_EEEEEEvT0_T1_,@"STO_CUDA_ENTRY STV_DEFAULT"
_ZN3cub18CUB_300001_SM_10006detail8for_each13static_kernelINS2_12policy_hub_t12policy_500_tElN6thrust24THRUST_300001_SM_1000_NS8cuda_cub13__swap_ranges6swap_fINS7_6detail15normal_iteratorINS7_10device_ptrIiEEEENS7_16reverse_iteratorISF_EEEEEEvT0_T1_:
.text._ZN3cub18CUB_300001_SM_10006detail8for_each13static_kernelINS2_12policy_hub_t12policy_500_tElN6thrust24THRUST_300001_SM_1000_NS8cuda_cub13__swap_ranges6swap_fINS7_6detail15normal_iteratorINS7_10device_ptrIiEEEENS7_16reverse_iteratorISF_EEEEEEvT0_T1_:
        /* <DEDUP_REMOVED lines=12> */
[----:B------:R-:W2:Y:S01]  /*00c0*/  LDCU.64 UR12, c[0x0][0x390] ;  /* 0x00007200ff0c77ac */ /* 0x000ea20008000a00 */
[----:B0-----:R-:W-:-:S05]  /*00d0*/  IADD3 R0, P0, PT, R0, UR4, RZ ;  /* 0x0000000400007c10 */ /* 0x001fca000ff1e0ff */
[----:B------:R-:W-:Y:S02]  /*00e0*/  IMAD.SHL.U32 R4, R0, 0x4, RZ ;  /* 0x0000000400047824 */ /* 0x000fe400078e00ff */
[----:B------:R-:W-:-:S03]  /*00f0*/  IMAD.X R3, RZ, RZ, UR5, P0 ;  /* 0x00000005ff037e24 */ /* 0x000fc600080e06ff */
[----:B-1----:R-:W-:Y:S02]  /*0100*/  IADD3 R2, P0, PT, R4, UR10, RZ ;  /* 0x0000000a04027c10 */ /* 0x002fe4000ff1e0ff */
[----:B------:R-:W-:Y:S02]  /*0110*/  SHF.L.U64.HI R0, R0, 0x2, R3 ;  /* 0x0000000200007819 */ /* 0x000fe40000010203 */
[----:B--2---:R-:W-:Y:S02]  /*0120*/  IADD3 R4, P1, PT, -R4, UR12, RZ ;  /* 0x0000000c04047c10 */ /* 0x004fe4000ff3e1ff */
[C---:B------:R-:W-:Y:S02]  /*0130*/  IADD3.X R3, PT, PT, R0.reuse, UR11, RZ, P0, !PT ;  /* 0x0000000b00037c10 */ /* 0x040fe400087fe4ff */
[----:B------:R-:W-:-:S03]  /*0140*/  IADD3.X R5, PT, PT, ~R0, UR13, RZ, P1, !PT ;  /* 0x0000000d00057c10 */ /* 0x000fc60008ffe5ff */
[----:B------:R-:W2:Y:S04]  /*0150*/  LDG.E R7, desc[UR8][R2.64] ;  /* 0x0000000802077981 */ /* 0x000ea8000c1e1900 */
[----:B------:R-:W3:Y:S04]  /*0160*/  LDG.E R9, desc[UR8][R4.64+-0x4] ;  /* 0xfffffc0804097981 */ /* 0x000ee8000c1e1900 */
[----:B---3--:R-:W-:Y:S04]  /*0170*/  STG.E desc[UR8][R2.64], R9 ;  /* 0x0000000902007986 */ /* 0x008fe8000c101908 */
[----:B--2---:R-:W-:Y:S04]  /*0180*/  STG.E desc[UR8][R4.64+-0x4], R7 ;  /* 0xfffffc0704007986 */ /* 0x004fe8000c101908 */
[----:B------:R-:W2:Y:S04]  /*0190*/  LDG.E R13, desc[UR8][R4.64+-0x404] ;  /* 0xfffbfc08040d7981 */ /* 0x000ea8000c1e1900 */
[----:B------:R-:W3:Y:S04]  /*01a0*/  LDG.E R11, desc[UR8][R2.64+0x400] ;  /* 0x00040008020b7981 */ /* 0x000ee8000c1e1900 */
[----:B--2---:R-:W-:Y:S04]  /*01b0*/  STG.E desc[UR8][R2.64+0x400], R13 ;  /* 0x0004000d02007986 */ /* 0x004fe8000c101908 */
[----:B---3--:R-:W-:Y:S01]  /*01c0*/  STG.E desc[UR8][R4.64+-0x404], R11 ;  /* 0xfffbfc0b04007986 */ /* 0x008fe2000c101908 */
[----:B------:R-:W-:Y:S05]  /*01d0*/  EXIT ;  /* 0x000000000000794d */ /* 0x000fea0003800000 */
.L_x_1296:
        /* <DEDUP_REMOVED lines=12> */
[----:B------:R-:W-:Y:S01]  /*02a0*/  IADD3 R2, P1, PT, R0, UR4, RZ ;  /* 0x0000000400027c10 */ /* 0x000fe2000ff3e0ff */
[----:B------:R-:W1:Y:S04]  /*02b0*/  LDCU.64 UR12, c[0x0][0x390] ;  /* 0x00007200ff0c77ac */ /* 0x000e680008000a00 */
[----:B------:R-:W-:Y:S02]  /*02c0*/  IMAD.X R3, RZ, RZ, UR5, P1 ;  /* 0x00000005ff037e24 */ /* 0x000fe400088e06ff */
[----:B------:R-:W-:-:S03]  /*02d0*/  IMAD.SHL.U32 R4, R2, 0x4, RZ ;  /* 0x0000000402047824 */ /* 0x000fc600078e00ff */
[----:B------:R-:W-:Y:S02]  /*02e0*/  SHF.L.U64.HI R5, R2, 0x2, R3 ;  /* 0x0000000202057819 */ /* 0x000fe40000010203 */
[C---:B0-----:R-:W-:Y:S02]  /*02f0*/  IADD3 R2, P1, PT, R4.reuse, UR10, RZ ;  /* 0x0000000a04027c10 */ /* 0x041fe4000ff3e0ff */
[----:B-1----:R-:W-:Y:S02]  /*0300*/  IADD3 R4, P2, PT, -R4, UR12, RZ ;  /* 0x0000000c04047c10 */ /* 0x002fe4000ff5e1ff */
[C---:B------:R-:W-:Y:S02]  /*0310*/  IADD3.X R3, PT, PT, R5.reuse, UR11, RZ, P1, !PT ;  /* 0x0000000b05037c10 */ /* 0x040fe40008ffe4ff */
[----:B------:R-:W-:-:S03]  /*0320*/  IADD3.X R5, PT, PT, ~R5, UR13, RZ, P2, !PT ;  /* 0x0000000d05057c10 */ /* 0x000fc600097fe5ff */
[----:B------:R-:W2:Y:S04]  /*0330*/  LDG.E R7, desc[UR8][R2.64] ;  /* 0x0000000802077981 */ /* 0x000ea8000c1e1900 */
[----:B------:R-:W3:Y:S04]  /*0340*/  LDG.E R9, desc[UR8][R4.64+-0x4] ;  /* 0xfffffc0804097981 */ /* 0x000ee8000c1e1900 */
[----:B---3--:R0:W-:Y:S04]  /*0350*/  STG.E desc[UR8][R2.64], R9 ;  /* 0x0000000902007986 */ /* 0x0081e8000c101908 */
[----:B--2---:R0:W-:Y:S02]  /*0360*/  STG.E desc[UR8][R4.64+-0x4], R7 ;  /* 0xfffffc0704007986 */ /* 0x0041e4000c101908 */
.L_x_1298:
[----:B------:R-:W-:Y:S05]  /*0370*/  BSYNC.RECONVERGENT B0 ;  /* 0x0000000000007941 */ /* 0x000fea0003800200 */
.L_x_1297:
[----:B------:R-:W-:Y:S05]  /*0380*/  @!P0 EXIT ;  /* 0x000000000000894d */ /* 0x000fea0003800000 */
[----:B------:R-:W1:Y:S01]  /*0390*/  LDCU.64 UR6, c[0x0][0x388] ;  /* 0x00007100ff0677ac */ /* 0x000e620008000a00 */
[----:B------:R-:W-:Y:S01]  /*03a0*/  IADD3 R0, P0, PT, R0, UR4, RZ ;  /* 0x0000000400007c10 */ /* 0x000fe2000ff1e0ff */
[----:B------:R-:W2:Y:S04]  /*03b0*/  LDCU.64 UR10, c[0x0][0x390] ;  /* 0x00007200ff0a77ac */ /* 0x000ea80008000a00 */
[----:B0-----:R-:W-:Y:S02]  /*03c0*/  IMAD.SHL.U32 R4, R0, 0x4, RZ ;  /* 0x0000000400047824 */ /* 0x001fe400078e00ff */
[----:B------:R-:W-:-:S05]  /*03d0*/  IMAD.X R3, RZ, RZ, UR5, P0 ;  /* 0x00000005ff037e24 */ /* 0x000fca00080e06ff */
[----:B------:R-:W-:Y:S02]  /*03e0*/  SHF.L.U64.HI R0, R0, 0x2, R3 ;  /* 0x0000000200007819 */ /* 0x000fe40000010203 */
[C---:B-1----:R-:W-:Y:S02]  /*03f0*/  IADD3 R2, P0, PT, R4.reuse, UR6, RZ ;  /* 0x0000000604027c10 */ /* 0x042fe4000ff1e0ff */
[----:B--2---:R-:W-:Y:S02]  /*0400*/  IADD3 R4, P1, PT, -R4, UR10, RZ ;  /* 0x0000000a04047c10 */ /* 0x004fe4000ff3e1ff */
[C---:B------:R-:W-:Y:S02]  /*0410*/  IADD3.X R3, PT, PT, R0.reuse, UR7, RZ, P0, !PT ;  /* 0x0000000700037c10 */ /* 0x040fe400087fe4ff */
[----:B------:R-:W-:-:S03]  /*0420*/  IADD3.X R5, PT, PT, ~R0, UR11, RZ, P1, !PT ;  /* 0x0000000b00057c10 */ /* 0x000fc60008ffe5ff */
[----:B------:R-:W2:Y:S04]  /*0430*/  LDG.E R7, desc[UR8][R2.64+0x400] ;  /* 0x0004000802077981 */ /* 0x000ea8000c1e1900 */
[----:B------:R-:W3:Y:S04]  /*0440*/  LDG.E R9, desc[UR8][R4.64+-0x404] ;  /* 0xfffbfc0804097981 */ /* 0x000ee8000c1e1900 */
[----:B---3--:R-:W-:Y:S04]  /*0450*/  STG.E desc[UR8][R2.64+0x400], R9 ;  /* 0x0004000902007986 */ /* 0x008fe8000c101908 */
[----:B--2---:R-:W-:Y:S01]  /*0460*/  STG.E desc[UR8][R4.64+-0x404], R7 ;  /* 0xfffbfc0704007986 */ /* 0x004fe2000c101908 */
[----:B------:R-:W-:Y:S05]  /*0470*/  EXIT ;  /* 0x000000000000794d */ /* 0x000fea0003800000 */
.L_x_1299:
        /* <DEDUP_REMOVED lines=16> */
.L_x_1312:


//--------------------- .text._ZN3cub18CUB_300001_SM_10006detail8for_each13static_kernelINS2_12policy_hub_t12policy_500_tElN6thrust24THRUST_300001_SM_1000_NS8cuda_cub20__uninitialized_copy7functorINS7_6detail15normal_iteratorINS7_10device_ptrIiEEEENSC_INS7_7pointerIiNS8_5par_tENS7_11use_defaultESI_EEEEEEEEvT0_T1_ --------------------------
	.section	.text._ZN3cub18CUB_300001_SM_10006detail8for_each13static_kernelINS2_12policy_hub_t12policy_500_tElN6thrust24THRUST_300001_SM_1000_NS8cuda_cub20__uninitialized_copy7functorINS7_6detail15normal_iteratorINS7_10device_ptrIiEEEENSC_INS7_7pointerIiNS8_5par_tENS7_11use_defaultESI_EEEEEEEEvT0_T1_,"ax",@progbits
	.align	128
        .global         _ZN3cub18CUB_300001_SM_10006detail8for_each13static_kernelINS2_12policy_hub_t12policy_500_tElN6thrust24THRUST_300001_SM_1000_NS8cuda_cub20__uninitialized_copy7functorINS7_6detail15normal_iteratorINS7_10device_ptrIiEEEENSC_INS7_7pointerIiNS8_5par_tENS7_11use_defaultESI_EEEEEEEEvT0_T1_
        .type           _ZN3cub18CUB_300001_SM_10006detail8for_each13static_kernelINS2_12policy_hub_t12policy_500_tElN6thrust24THRUST_300001_SM_1000_NS8cuda_cub20__uninitialized_copy7functorINS7_6detail15normal_iteratorINS7_10device_ptrIiEEEENSC_INS7_7pointerIiNS8_5par_tENS7_11use_defaultESI_EEEEEEEEvT0_T1_,@function
        .size           _ZN3cub18CUB_300001_SM_10006detail8for_each13static_kernelINS2_12policy_hub_t12policy_500_tElN6thrust24THRUST_300001_SM_1000_NS8cuda_cub20__uninitialized_copy7functorINS7_6detail15normal_iteratorINS7_10device_ptrIiEEEENSC_INS7_7pointerIiNS8_5par_tENS7_11use_defaultESI_EEEEEEEEvT0_T1_,(.L_x_1313 - _ZN3cub18CUB_300001_SM_10006detail8for_each13static_kernelINS2_12policy_hub_t12policy_500_tElN6thrust24THRUST_300001_SM_1000_NS8cuda_cub20__uninitialized_copy7functorINS7_6detail15normal_iteratorINS7_10device_ptrIiEEEENSC_INS7_7pointerIiNS8_5par_tENS7_11use_defaultESI_EEEEEEEEvT0_T1_)
        .other          _ZN3cub18CUB_300001_SM_10006detail8for_each13static_kernelINS2_12policy_hub_t12policy_500_tElN6thrust24THRUST_300001_SM_1000_NS8cuda_cub20__uninitialized_copy7functorINS7_6detail15normal_iteratorINS7_10device_ptrIiEEEENSC_INS7_7pointerIiNS8_5par_tENS7_11use_defaultESI_EEEEEEEEvT0_T1_,@"STO_CUDA_ENTRY STV_DEFAULT"
_ZN3cub18CUB_300001_SM_10006detail8for_each13static_kernelINS2_12policy_hub_t12policy_500_tElN6thrust24THRUST_300001_SM_1000_NS8cuda_cub20__uninitialized_copy7functorINS7_6detail15normal_iteratorINS7_10device_ptrIiEEEENSC_INS7_7pointerIiNS8_5par_tENS7_11use_defaultESI_EEEEEEEEvT0_T1_:
.text._ZN3cub18CUB_300001_SM_10006detail8for_each13static_kernelINS2_12policy_hub_t12policy_500_tElN6thrust24THRUST_300001_SM_1000_NS8cuda_cub20__uninitialized_copy7functorINS7_6detail15normal_iteratorINS7_10device_ptrIiEEEENSC_INS7_7pointerIiNS8_5par_tENS7_11use_defaultESI_EEEEEEEEvT0_T1_:
        /* <DEDUP_REMOVED lines=26> */
.L_x_1300:
        /* <DEDUP_REMOVED lines=23> */
.L_x_1302:
[----:B------:R-:W-:Y:S05]  /*0310*/  BSYNC.RECONVERGENT B0 ;  /* 0x0000000000007941 */ /* 0x000fea0003800200 */
.L_x_1301:
        /* <DEDUP_REMOVED lines=14> */
.L_x_1303:
        /* <DEDUP_REMOVED lines=16> */
.L_x_1313:


//--------------------- .text._ZN3cub18CUB_300001_SM_10006detail11EmptyKernelIvEEvv --------------------------
	.section	.text._ZN3cub18CUB_300001_SM_10006detail11EmptyKernelIvEEvv,"ax",@progbits
	.align	128
        .global         _ZN3cub18CUB_300001_SM_10006detail11EmptyKernelIvEEvv
        .type           _ZN3cub18CUB_300001_SM_10006detail11EmptyKernelIvEEvv,@function
        .size           _ZN3cub18CUB_300001_SM_10006detail11EmptyKernelIvEEvv,(.L_x_1314 - _ZN3cub18CUB_300001_SM_10006detail11EmptyKernelIvEEvv)
        .other          _ZN3cub18CUB_300001_SM_10006detail11EmptyKernelIvEEvv,@"STO_CUDA_ENTRY STV_DEFAULT"
_ZN3cub18CUB_300001_SM_10006detail11EmptyKernelIvEEvv:
.text._ZN3cub18CUB_300001_SM_10006detail11EmptyKernelIvEEvv:
[----:B------:R-:W-:Y:S01]  /*0000*/  LDC R1, c[0x0][0x37c] ;  /* 0x0000df00ff017b82 */ /* 0x000fe20000000800 */
[----:B------:R-:W-:Y:S05]  /*0010*/  EXIT ;  /* 0x000000000000794d */ /* 0x000fea0003800000 */
.L_x_1304:
        /* <DEDUP_REMOVED lines=14> */
.L_x_1314:


//--------------------- .nv.shared._ZN3cub18CUB_300001_SM_10006detail6select23DeviceSelectSweepKernelINS2_10policy_hubIiilLb0ELNS0_10SelectImplE2EE10Policy1000EPiN6thrust24THRUST_300001_SM_1000_NS6detail15normal_iteratorINSA_10device_ptrIiEEEESF_PlNS0_13ScanTileStateIiLb1EEE7is_evenNS0_8NullTypeEiNS2_19streaming_context_tIlLb1EEELS5_2EEEvT0_T1_T2_T3_T4_T5_T6_T7_iT8_NS1_7vsmem_tE --------------------------
	.section	.nv.shared._ZN3cub18CUB_300001_SM_10006detail6select23DeviceSelectSweepKernelINS2_10policy_hubIiilLb0ELNS0_10SelectImplE2EE10Policy1000EPiN6thrust24THRUST_300001_SM_1000_NS6detail15normal_iteratorINSA_10device_ptrIiEEEESF_PlNS0_13ScanTileStateIiLb1EEE7is_evenNS0_8NullTypeEiNS2_19streaming_context_tIlLb1EEELS5_2EEEvT0_T1_T2_T3_T4_T5_T6_T7_iT8_NS1_7vsmem_tE,"aw",@nobits
	.sectionflags	@""
	.align	16
.nv.shared._ZN3cub18CUB_300001_SM_10006detail6select23DeviceSelectSweepKernelINS2_10policy_hubIiilLb0ELNS0_10SelectImplE2EE10Policy1000EPiN6thrust24THRUST_300001_SM_1000_NS6detail15normal_iteratorINSA_10device_ptrIiEEEESF_PlNS0_13ScanTileStateIiLb1EEE7is_evenNS0_8NullTypeEiNS2_19streaming_context_tIlLb1EEELS5_2EEEvT0_T1_T2_T3_T4_T5_T6_T7_iT8_NS1_7vsmem_tE:
	.zero		20736


//--------------------- .nv.shared.reserved.0     --------------------------
	.section	.nv.shared.reserved.0,"aw",@nobits
	.weak		__nv_reservedSMEM_offset_0_alias
	.size		__nv_reservedSMEM_offset_0_alias, 0, 64
	.other		__nv_reservedSMEM_offset_0_alias,@"STO_CUDA_RESERVED_SHARED STV_DEFAULT"
__nv_reservedSMEM_offset_0_alias:
	.zero		0
	.zero		64


//--------------------- .nv.global                --------------------------
	.section	.nv.global,"aw",@nobits
.nv.global:
	.type		_ZN34_INTERNAL_8926f92f_4_k_cu_0da159926thrust24THRUST_300001_SM_1000_NS12placeholders2_8E,@object
	.size		_ZN34_INTERNAL_8926f92f_4_k_cu_0da159926thrust24THRUST_300001_SM_1000_NS12placeholders2_8E,(_ZN34_INTERNAL_8926f92f_4_k_cu_0da159924cuda3std3__436_GLOBAL__N__8926f92f_4_k_cu_0da159926ignoreE - _ZN34_INTERNAL_8926f92f_4_k_cu_0da159926thrust24THRUST_300001_SM_1000_NS12placeholders2_8E)
_ZN34_INTERNAL_8926f92f_4_k_cu_0da159926thrust24THRUST_300001_SM_1000_NS12placeholders2_8E:
	.zero		1
	.type		_ZN34_INTERNAL_8926f92f_4_k_cu_0da159924cuda3std3__436_GLOBAL__N__8926f92f_4_k_cu_0da159926ignoreE,@object
	.size		_ZN34_INTERNAL_8926f92f_4_k_cu_0da159924cuda3std3__436_GLOBAL__N__8926f92f_4_k_cu_0da159926ignoreE,(_ZN34_INTERNAL_8926f92f_4_k_cu_0da159924cuda3std6ranges3__45__cpo4dataE - _ZN34_INTERNAL_8926f92f_4_k_cu_0da159924cuda3std3__436_GLOBAL__N__8926f92f_4_k_cu_0da159926ignoreE)
_ZN34_INTERNAL_8926f92f_4_k_cu_0da159924cuda3std3__436_GLOBAL__N__8926f92f_4_k_cu_0da159926ignoreE:
	.zero		1
	.type		_ZN34_INTERNAL_8926f92f_4_k_cu_0da159924cuda3std6ranges3__45__cpo4dataE,@object
	.size		_ZN34_INTERNAL_8926f92f_4_k_cu_0da159924cuda3std6ranges3__45__cpo4dataE,(_ZN34_INTERNAL_8926f92f_4_k_cu_0da159926thrust24THRUST_300001_SM_1000_NS6system3cpp3parE - _ZN34_INTERNAL_8926f92f_4_k_cu_0da159924cuda3std6ranges3__45__cpo4dataE)
_ZN34_INTERNAL_8926f92f_4_k_cu_0da159924cuda3std6ranges3__45__cpo4dataE:
	.zero		1
	.type		_ZN34_INTERNAL_8926f92f_4_k_cu_0da159926thrust24THRUST_300001_SM_1000_NS6system3cpp3parE,@object
	.size		_ZN34_INTERNAL_8926f92f_4_k_cu_0da159926thrust24THRUST_300001_SM_1000_NS6system3cpp3parE,(_ZN34_INTERNAL_8926f92f_4_k_cu_0da159924cuda3std3__45__cpo5beginE - _ZN34_INTERNAL_8926f92f_4_k_cu_0da159926thrust24THRUST_300001_SM_1000_NS6system3cpp3parE)
_ZN34_INTERNAL_8926f92f_4_k_cu_0da159926thrust24THRUST_300001_SM_1000_NS6system3cpp3parE:
	.zero		1
	.type		_ZN34_INTERNAL_8926f92f_4_k_cu_0da159924cuda3std3__45__cpo5beginE,@object
	.size		_ZN34_INTERNAL_8926f92f_4_k_cu_0da159924cuda3std3__45__cpo5beginE,(_ZN34_INTERNAL_8926f92f_4_k_cu_0da159924cuda3std6ranges3__45__cpo5beginE - _ZN34_INTERNAL_8926f92f_4_k_cu_0da159924cuda3std3__45__cpo5beginE)
_ZN34_INTERNAL_8926f92f_4_k_cu_0da159924cuda3std3__45__cpo5beginE:
	.zero		1
	.type		_ZN34_INTERNAL_8926f92f_4_k_cu_0da159924cuda3std6ranges3__45__cpo5beginE,@object
	.size		_ZN34_INTERNAL_8926f92f_4_k_cu_0da159924cuda3std6ranges3__45__cpo5beginE,(_ZN34_INTERNAL_8926f92f_4_k_cu_0da159926thrust24THRUST_300001_SM_1000_NS6deviceE - _ZN34_INTERNAL_8926f92f_4_k_cu_0da159924cuda3std6ranges3__45__cpo5beginE)
_ZN34_INTERNAL_8926f92f_4_k_cu_0da159924cuda3std6ranges3__45__cpo5beginE:
	.zero		1
	.type		_ZN34_INTERNAL_8926f92f_4_k_cu_0da159926thrust24THRUST_300001_SM_1000_NS6deviceE,@object
	.size		_ZN34_INTERNAL_8926f92f_4_k_cu_0da159926thrust24THRUST_300001_SM_1000_NS6deviceE,(_ZN34_INTERNAL_8926f92f_4_k_cu_0da159924cuda3std3__47nulloptE - _ZN34_INTERNAL_8926f92f_4_k_cu_0da159926thrust24THRUST_300001_SM_1000_NS6deviceE)
_ZN34_INTERNAL_8926f92f_4_k_cu_0da159926thrust24THRUST_300001_SM_1000_NS6deviceE:
	.zero		1
	.type		_ZN34_INTERNAL_8926f92f_4_k_cu_0da159924cuda3std3__47nulloptE,@object
	.size		_ZN34_INTERNAL_8926f92f_4_k_cu_0da159924cuda3std3__47nulloptE,(_ZN34_INTERNAL_8926f92f_4_k_cu_0da159924cuda3std6ranges3__45__cpo8distanceE - _ZN34_INTERNAL_8926f92f_4_k_cu_0da159924cuda3std3__47nulloptE)
_ZN34_INTERNAL_8926f92f_4_k_cu_0da159924cuda3std3__47nulloptE:
	.zero		1
	.type		_ZN34_INTERNAL_8926f92f_4_k_cu_0da159924cuda3std6ranges3__45__cpo8distanceE,@object
	.size		_ZN34_INTERNAL_8926f92f_4_k_cu_0da159924cuda3std6ranges3__45__cpo8distanceE,(_ZN34_INTERNAL_8926f92f_4_k_cu_0da159926thrust24THRUST_300001_SM_1000_NS12placeholders2_4E - _ZN34_INTERNAL_8926f92f_4_k_cu_0da159924cuda3std6ranges3__45__cpo8distanceE)
_ZN34_INTERNAL_8926f92f_4_k_cu_0da159924cuda3std6ranges3__45__cpo8distanceE:
	.zero		1
	.type		_ZN34_INTERNAL_8926f92f_4_k_cu_0da159926thrust24THRUST_300001_SM_1000_NS12placeholders2_4E,@object
	.size		_ZN34_INTERNAL_8926f92f_4_k_cu_0da159926thrust24THRUST_300001_SM_1000_NS12placeholders2_4E,(_ZN34_INTERNAL_8926f92f_4_k_cu_0da159924cuda3std3__45__cpo6rbeginE - _ZN34_INTERNAL_8926f92f_4_k_cu_0da159926thrust24THRUST_300001_SM_1000_NS12placeholders2_4E)
_ZN34_INTERNAL_8926f92f_4_k_cu_0da159926thrust24THRUST_300001_SM_1000_NS12placeholders2_4E:
	.zero		1
	.type		_ZN34_INTERNAL_8926f92f_4_k_cu_0da159924cuda3std3__45__cpo6rbeginE,@object
	.size		_ZN34_INTERNAL_8926f92f_4_k_cu_0da159924cuda3std3__45__cpo6rbeginE,(_ZN34_INTERNAL_8926f92f_4_k_cu_0da159924cuda3std6ranges3__45__cpo7advanceE - _ZN34_INTERNAL_8926f92f_4_k_cu_0da159924cuda3std3__45__cpo6rbeginE)
_ZN34_INTERNAL_8926f92f_4_k_cu_0da159924cuda3std3__45__cpo6rbeginE:
	.zero		1
	.type		_ZN34_INTERNAL_8926f92f_4_k_cu_0da159924cuda3std6ranges3__45__cpo7advanceE,@object
	.size		_ZN34_INTERNAL_8926f92f_4_k_cu_0da159924cuda3std6ranges3__45__cpo7advanceE,(_ZN34_INTERNAL_8926f92f_4_k_cu_0da159926thrust24THRUST_300001_SM_1000_NS12placeholders3_10E - _ZN34_INTERNAL_8926f92f_4_k_cu_0da159924cuda3std6ranges3__45__cpo7advanceE)
_ZN34_INTERNAL_8926f92f_4_k_cu_0da159924cuda3std6ranges3__45__cpo7advanceE:
	.zero		1
	.type		_ZN34_INTERNAL_8926f92f_4_k_cu_0da159926thrust24THRUST_300001_SM_1000_NS12placeholders3_10E,@object
	.size		_ZN34_INTERNAL_8926f92f_4_k_cu_0da159926thrust24THRUST_300001_SM_1000_NS12placeholders3_10E,(_ZN34_INTERNAL_8926f92f_4_k_cu_0da159924cuda3std3__48in_placeE - _ZN34_INTERNAL_8926f92f_4_k_cu_0da159926thrust24THRUST_300001_SM_1000_NS12placeholders3_10E)
_ZN34_INTERNAL_8926f92f_4_k_cu_0da159926thrust24THRUST_300001_SM_1000_NS12placeholders3_10E:
	.zero		1
	.type		_ZN34_INTERNAL_8926f92f_4_k_cu_0da159924cuda3std3__48in_placeE,@object
	.size		_ZN34_INTERNAL_8926f92f_4_k_cu_0da159924cuda3std3__48in_placeE,(_ZN34_INTERNAL_8926f92f_4_k_cu_0da159924cuda3std6ranges3__45__cpo4sizeE - _ZN34_INTERNAL_8926f92f_4_k_cu_0da159924cuda3std3__48in_placeE)
_ZN34_INTERNAL_8926f92f_4_k_cu_0da159924cuda3std3__48in_placeE:
	.zero		1
	.type		_ZN34_INTERNAL_8926f92f_4_k_cu_0da159924cuda3std6ranges3__45__cpo4sizeE,@object
	.size		_ZN34_INTERNAL_8926f92f_4_k_cu_0da159924cuda3std6ranges3__45__cpo4sizeE,(_ZN34_INTERNAL_8926f92f_4_k_cu_0da159926thrust24THRUST_300001_SM_1000_NS12placeholders2_2E - _ZN34_INTERNAL_8926f92f_4_k_cu_0da159924cuda3std6ranges3__45__cpo4sizeE)
_ZN34_INTERNAL_8926f92f_4_k_cu_0da159924cuda3std6ranges3__45__cpo4sizeE:
	.zero		1
	.type		_ZN34_INTERNAL_8926f92f_4_k_cu_0da159926thrust24THRUST_300001_SM_1000_NS12placeholders2_2E,@object
	.size		_ZN34_INTERNAL_8926f92f_4_k_cu_0da159926thrust24THRUST_300001_SM_1000_NS12placeholders2_2E,(_ZN34_INTERNAL_8926f92f_4_k_cu_0da159924cuda3std3__45__cpo6cbeginE - _ZN34_INTERNAL_8926f92f_4_k_cu_0da159926thrust24THRUST_300001_SM_1000_NS12placeholders2_2E)
_ZN34_INTERNAL_8926f92f_4_k_cu_0da159926thrust24THRUST_300001_SM_1000_NS12placeholders2_2E:
	.zero		1
	.type		_ZN34_INTERNAL_8926f92f_4_k_cu_0da159924cuda3std3__45__cpo6cbeginE,@object
	.size		_ZN34_INTERNAL_8926f92f_4_k_cu_0da159924cuda3std3__45__cpo6cbeginE,(_ZN34_INTERNAL_8926f92f_4_k_cu_0da159924cuda3std6ranges3__45__cpo6cbeginE - _ZN34_INTERNAL_8926f92f_4_k_cu_0da159924cuda3std3__45__cpo6cbeginE)
_ZN34_INTERNAL_8926f92f_4_k_cu_0da159924cuda3std3__45__cpo6cbeginE:
	.zero		1
	.type		_ZN34_INTERNAL_8926f92f_4_k_cu_0da159924cuda3std6ranges3__45__cpo6cbeginE,@object
	.size		_ZN34_INTERNAL_8926f92f_4_k_cu_0da159924cuda3std6ranges3__45__cpo6cbeginE,(_ZN34_INTERNAL_8926f92f_4_k_cu_0da159926thrust24THRUST_300001_SM_1000_NS12placeholders2_6E - _ZN34_INTERNAL_8926f92f_4_k_cu_0da159924cuda3std6ranges3__45__cpo6cbeginE)
_ZN34_INTERNAL_8926f92f_4_k_cu_0da159924cuda3std6ranges3__45__cpo6cbeginE:
	.zero		1
	.type		_ZN34_INTERNAL_8926f92f_4_k_cu_0da159926thrust24THRUST_300001_SM_1000_NS12placeholders2_6E,@object
	.size		_ZN34_INTERNAL_8926f92f_4_k_cu_0da159926thrust24THRUST_300001_SM_1000_NS12placeholders2_6E,(_ZN34_INTERNAL_8926f92f_4_k_cu_0da159924cuda3std3__45__cpo7crbeginE - _ZN34_INTERNAL_8926f92f_4_k_cu_0da159926thrust24THRUST_300001_SM_1000_NS12placeholders2_6E)
_ZN34_INTERNAL_8926f92f_4_k_cu_0da159926thrust24THRUST_300001_SM_1000_NS12placeholders2_6E:
	.zero		1
	.type		_ZN34_INTERNAL_8926f92f_4_k_cu_0da159924cuda3std3__45__cpo7crbeginE,@object
	.size		_ZN34_INTERNAL_8926f92f_4_k_cu_0da159924cuda3std3__45__cpo7crbeginE,(_ZN34_INTERNAL_8926f92f_4_k_cu_0da159924cuda3std6ranges3__45__cpo4nextE - _ZN34_INTERNAL_8926f92f_4_k_cu_0da159924cuda3std3__45__cpo7crbeginE)
_ZN34_INTERNAL_8926f92f_4_k_cu_0da159924cuda3std3__45__cpo7crbeginE:
	.zero		1
	.type		_ZN34_INTERNAL_8926f92f_4_k_cu_0da159924cuda3std6ranges3__45__cpo4nextE,@object
	.size		_ZN34_INTERNAL_8926f92f_4_k_cu_0da159924cuda3std6ranges3__45__cpo4nextE,(_ZN34_INTERNAL_8926f92f_4_k_cu_0da159924cuda3std6ranges3__45__cpo4swapE - _ZN34_INTERNAL_8926f92f_4_k_cu_0da159924cuda3std6ranges3__45__cpo4nextE)
_ZN34_INTERNAL_8926f92f_4_k_cu_0da159924cuda3std6ranges3__45__cpo4nextE:
	.zero		1
	.type		_ZN34_INTERNAL_8926f92f_4_k_cu_0da159924cuda3std6ranges3__45__cpo4swapE,@object
	.size		_ZN34_INTERNAL_8926f92f_4_k_cu_0da159924cuda3std6ranges3__45__cpo4swapE,(_ZN34_INTERNAL_8926f92f_4_k_cu_0da159926thrust24THRUST_300001_SM_1000_NS8cuda_cub10par_nosyncE - _ZN34_INTERNAL_8926f92f_4_k_cu_0da159924cuda3std6ranges3__45__cpo4swapE)
_ZN34_INTERNAL_8926f92f_4_k_cu_0da159924cuda3std6ranges3__45__cpo4swapE:
	.zero		1
	.type		_ZN34_INTERNAL_8926f92f_4_k_cu_0da159926thrust24THRUST_300001_SM_1000_NS8cuda_cub10par_nosyncE,@object
	.size		_ZN34_INTERNAL_8926f92f_4_k_cu_0da159926thrust24THRUST_300001_SM_1000_NS8cuda_cub10par_nosyncE,(_ZN34_INTERNAL_8926f92f_4_k_cu_0da159926thrust24THRUST_300001_SM_1000_NS3seqE - _ZN34_INTERNAL_8926f92f_4_k_cu_0da159926thrust24THRUST_300001_SM_1000_NS8cuda_cub10par_nosyncE)
_ZN34_INTERNAL_8926f92f_4_k_cu_0da159926thrust24THRUST_300001_SM_1000_NS8cuda_cub10par_nosyncE:
	.zero		1
	.type		_ZN34_INTERNAL_8926f92f_4_k_cu_0da159926thrust24THRUST_300001_SM_1000_NS3seqE,@object
	.size		_ZN34_INTERNAL_8926f92f_4_k_cu_0da159926thrust24THRUST_300001_SM_1000_NS3seqE,(_ZN34_INTERNAL_8926f92f_4_k_cu_0da159924cuda3std3__420unreachable_sentinelE - _ZN34_INTERNAL_8926f92f_4_k_cu_0da159926thrust24THRUST_300001_SM_1000_NS3seqE)
_ZN34_INTERNAL_8926f92f_4_k_cu_0da159926thrust24THRUST_300001_SM_1000_NS3seqE:
	.zero		1
	.type		_ZN34_INTERNAL_8926f92f_4_k_cu_0da159924cuda3std3__420unreachable_sentinelE,@object
	.size		_ZN34_INTERNAL_8926f92f_4_k_cu_0da159924cuda3std3__420unreachable_sentinelE,(_ZN34_INTERNAL_8926f92f_4_k_cu_0da159924cuda3std6ranges3__45__cpo5ssizeE - _ZN34_INTERNAL_8926f92f_4_k_cu_0da159924cuda3std3__420unreachable_sentinelE)
_ZN34_INTERNAL_8926f92f_4_k_cu_0da159924cuda3std3__420unreachable_sentinelE:
	.zero		1
	.type		_ZN34_INTERNAL_8926f92f_4_k_cu_0da159924cuda3std6ranges3__45__cpo5ssizeE,@object
	.size		_ZN34_INTERNAL_8926f92f_4_k_cu_0da159924cuda3std6ranges3__45__cpo5ssizeE,(_ZN34_INTERNAL_8926f92f_4_k_cu_0da159926thrust24THRUST_300001_SM_1000_NS12placeholders2_3E - _ZN34_INTERNAL_8926f92f_4_k_cu_0da159924cuda3std6ranges3__45__cpo5ssizeE)
_ZN34_INTERNAL_8926f92f_4_k_cu_0da159924cuda3std6ranges3__45__cpo5ssizeE:
	.zero		1
	.type		_ZN34_INTERNAL_8926f92f_4_k_cu_0da159926thrust24THRUST_300001_SM_1000_NS12placeholders2_3E,@object
	.size		_ZN34_INTERNAL_8926f92f_4_k_cu_0da159926thrust24THRUST_300001_SM_1000_NS12placeholders2_3E,(_ZN34_INTERNAL_8926f92f_4_k_cu_0da159924cuda3std3__45__cpo4cendE - _ZN34_INTERNAL_8926f92f_4_k_cu_0da159926thrust24THRUST_300001_SM_1000_NS12placeholders2_3E)
_ZN34_INTERNAL_8926f92f_4_k_cu_0da159926thrust24THRUST_300001_SM_1000_NS12placeholders2_3E:
	.zero		1
	.type		_ZN34_INTERNAL_8926f92f_4_k_cu_0da159924cuda3std3__45__cpo4cendE,@object
	.size		_ZN34_INTERNAL_8926f92f_4_k_cu_0da159924cuda3std3__45__cpo4cendE,(_ZN34_INTERNAL_8926f92f_4_k_cu_0da159924cuda3std6ranges3__45__cpo4cendE - _ZN34_INTERNAL_8926f92f_4_k_cu_0da159924cuda3std3__45__cpo4cendE)
_ZN34_INTERNAL_8926f92f_4_k_cu_0da159924cuda3std3__45__cpo4cendE:
	.zero		1
	.type		_ZN34_INTERNAL_8926f92f_4_k_cu_0da159924cuda3std6ranges3__45__cpo4cendE,@object
	.size		_ZN34_INTERNAL_8926f92f_4_k_cu_0da159924cuda3std6ranges3__45__cpo4cendE,(_ZN34_INTERNAL_8926f92f_4_k_cu_0da159926thrust24THRUST_300001_SM_1000_NS12placeholders2_7E - _ZN34_INTERNAL_8926f92f_4_k_cu_0da159924cuda3std6ranges3__45__cpo4cendE)
_ZN34_INTERNAL_8926f92f_4_k_cu_0da159924cuda3std6ranges3__45__cpo4cendE:
	.zero		1
	.type		_ZN34_INTERNAL_8926f92f_4_k_cu_0da159926thrust24THRUST_300001_SM_1000_NS12placeholders2_7E,@object
	.size		_ZN34_INTERNAL_8926f92f_4_k_cu_0da159926thrust24THRUST_300001_SM_1000_NS12placeholders2_7E,(_ZN34_INTERNAL_8926f92f_4_k_cu_0da159924cuda3std3__45__cpo5crendE - _ZN34_INTERNAL_8926f92f_4_k_cu_0da159926thrust24THRUST_300001_SM_1000_NS12placeholders2_7E)
_ZN34_INTERNAL_8926f92f_4_k_cu_0da159926thrust24THRUST_300001_SM_1000_NS12placeholders2_7E:
	.zero		1
	.type		_ZN34_INTERNAL_8926f92f_4_k_cu_0da159924cuda3std3__45__cpo5crendE,@object
	.size		_ZN34_INTERNAL_8926f92f_4_k_cu_0da159924cuda3std3__45__cpo5crendE,(_ZN34_INTERNAL_8926f92f_4_k_cu_0da159924cuda3std6ranges3__45__cpo4prevE - _ZN34_INTERNAL_8926f92f_4_k_cu_0da159924cuda3std3__45__cpo5crendE)
_ZN34_INTERNAL_8926f92f_4_k_cu_0da159924cuda3std3__45__cpo5crendE:
	.zero		1
	.type		_ZN34_INTERNAL_8926f92f_4_k_cu_0da159924cuda3std6ranges3__45__cpo4prevE,@object
	.size		_ZN34_INTERNAL_8926f92f_4_k_cu_0da159924cuda3std6ranges3__45__cpo4prevE,(_ZN34_INTERNAL_8926f92f_4_k_cu_0da159924cuda3std6ranges3__45__cpo9iter_moveE - _ZN34_INTERNAL_8926f92f_4_k_cu_0da159924cuda3std6ranges3__45__cpo4prevE)
_ZN34_INTERNAL_8926f92f_4_k_cu_0da159924cuda3std6ranges3__45__cpo4prevE:
	.zero		1
	.type		_ZN34_INTERNAL_8926f92f_4_k_cu_0da159924cuda3std6ranges3__45__cpo9iter_moveE,@object
	.size		_ZN34_INTERNAL_8926f92f_4_k_cu_0da159924cuda3std6ranges3__45__cpo9iter_moveE,(_ZN34_INTERNAL_8926f92f_4_k_cu_0da159926thrust24THRUST_300001_SM_1000_NS6system6detail10sequential3seqE - _ZN34_INTERNAL_8926f92f_4_k_cu_0da159924cuda3std6ranges3__45__cpo9iter_moveE)
_ZN34_INTERNAL_8926f92f_4_k_cu_0da159924cuda3std6ranges3__45__cpo9iter_moveE:
	.zero		1
	.type		_ZN34_INTERNAL_8926f92f_4_k_cu_0da159926thrust24THRUST_300001_SM_1000_NS6system6detail10sequential3seqE,@object
	.size		_ZN34_INTERNAL_8926f92f_4_k_cu_0da159926thrust24THRUST_300001_SM_1000_NS6system6detail10sequential3seqE,(_ZN34_INTERNAL_8926f92f_4_k_cu_0da159926thrust24THRUST_300001_SM_1000_NS12placeholders2_9E - _ZN34_INTERNAL_8926f92f_4_k_cu_0da159926thrust24THRUST_300001_SM_1000_NS6system6detail10sequential3seqE)
_ZN34_INTERNAL_8926f92f_4_k_cu_0da159926thrust24THRUST_300001_SM_1000_NS6system6detail10sequential3seqE:
	.zero		1
	.type		_ZN34_INTERNAL_8926f92f_4_k_cu_0da159926thrust24THRUST_300001_SM_1000_NS12placeholders2_9E,@object
	.size		_ZN34_INTERNAL_8926f92f_4_k_cu_0da159926thrust24THRUST_300001_SM_1000_NS12placeholders2_9E,(_ZN34_INTERNAL_8926f92f_4_k_cu_0da159924cuda3std3__419piecewise_constructE - _ZN34_INTERNAL_8926f92f_4_k_cu_0da159926thrust24THRUST_300001_SM_1000_NS12placeholders2_9E)
_ZN34_INTERNAL_8926f92f_4_k_cu_0da159926thrust24THRUST_300001_SM_1000_NS12placeholders2_9E:
	.zero		1
	.type		_ZN34_INTERNAL_8926f92f_4_k_cu_0da159924cuda3std3__419piecewise_constructE,@object
	.size		_ZN34_INTERNAL_8926f92f_4_k_cu_0da159924cuda3std3__419piecewise_constructE,(_ZN34_INTERNAL_8926f92f_4_k_cu_0da159924cuda3std6ranges3__45__cpo5cdataE - _ZN34_INTERNAL_8926f92f_4_k_cu_0da159924cuda3std3__419piecewise_constructE)
_ZN34_INTERNAL_8926f92f_4_k_cu_0da159924cuda3std3__419piecewise_constructE:
	.zero		1
	.type		_ZN34_INTERNAL_8926f92f_4_k_cu_0da159924cuda3std6ranges3__45__cpo5cdataE,@object
	.size		_ZN34_INTERNAL_8926f92f_4_k_cu_0da159924cuda3std6ranges3__45__cpo5cdataE,(_ZN34_INTERNAL_8926f92f_4_k_cu_0da159926thrust24THRUST_300001_SM_1000_NS12placeholders2_1E - _ZN34_INTERNAL_8926f92f_4_k_cu_0da159924cuda3std6ranges3__45__cpo5cdataE)
_ZN34_INTERNAL_8926f92f_4_k_cu_0da159924cuda3std6ranges3__45__cpo5cdataE:
	.zero		1
	.type		_ZN34_INTERNAL_8926f92f_4_k_cu_0da159926thrust24THRUST_300001_SM_1000_NS12placeholders2_1E,@object
	.size		_ZN34_INTERNAL_8926f92f_4_k_cu_0da159926thrust24THRUST_300001_SM_1000_NS12placeholders2_1E,(_ZN34_INTERNAL_8926f92f_4_k_cu_0da159924cuda3std3__45__cpo3endE - _ZN34_INTERNAL_8926f92f_4_k_cu_0da159926thrust24THRUST_300001_SM_1000_NS12placeholders2_1E)
_ZN34_INTERNAL_8926f92f_4_k_cu_0da159926thrust24THRUST_300001_SM_1000_NS12placeholders2_1E:
	.zero		1
	.type		_ZN34_INTERNAL_8926f92f_4_k_cu_0da159924cuda3std3__45__cpo3endE,@object
	.size		_ZN34_INTERNAL_8926f92f_4_k_cu_0da159924cuda3std3__45__cpo3endE,(_ZN34_INTERNAL_8926f92f_4_k_cu_0da159924cuda3std6ranges3__45__cpo3endE - _ZN34_INTERNAL_8926f92f_4_k_cu_0da159924cuda3std3__45__cpo3endE)
_ZN34_INTERNAL_8926f92f_4_k_cu_0da159924cuda3std3__45__cpo3endE:
	.zero		1
	.type		_ZN34_INTERNAL_8926f92f_4_k_cu_0da159924cuda3std6ranges3__45__cpo3endE,@object
	.size		_ZN34_INTERNAL_8926f92f_4_k_cu_0da159924cuda3std6ranges3__45__cpo3endE,(_ZN34_INTERNAL_8926f92f_4_k_cu_0da159926thrust24THRUST_300001_SM_1000_NS12placeholders2_5E - _ZN34_INTERNAL_8926f92f_4_k_cu_0da159924cuda3std6ranges3__45__cpo3endE)
_ZN34_INTERNAL_8926f92f_4_k_cu_0da159924cuda3std6ranges3__45__cpo3endE:
	.zero		1
	.type		_ZN34_INTERNAL_8926f92f_4_k_cu_0da159926thrust24THRUST_300001_SM_1000_NS12placeholders2_5E,@object
	.size		_ZN34_INTERNAL_8926f92f_4_k_cu_0da159926thrust24THRUST_300001_SM_1000_NS12placeholders2_5E,(_ZN34_INTERNAL_8926f92f_4_k_cu_0da159924cuda3std3__45__cpo4rendE - _ZN34_INTERNAL_8926f92f_4_k_cu_0da159926thrust24THRUST_300001_SM_1000_NS12placeholders2_5E)
_ZN34_INTERNAL_8926f92f_4_k_cu_0da159926thrust24THRUST_300001_SM_1000_NS12placeholders2_5E:
	.zero		1
	.type		_ZN34_INTERNAL_8926f92f_4_k_cu_0da159924cuda3std3__45__cpo4rendE,@object
	.size		_ZN34_INTERNAL_8926f92f_4_k_cu_0da159924cuda3std3__45__cpo4rendE,(_ZN34_INTERNAL_8926f92f_4_k_cu_0da159924cuda3std6ranges3__45__cpo9iter_swapE - _ZN34_INTERNAL_8926f92f_4_k_cu_0da159924cuda3std3__45__cpo4rendE)
_ZN34_INTERNAL_8926f92f_4_k_cu_0da159924cuda3std3__45__cpo4rendE:
	.zero		1
	.type		_ZN34_INTERNAL_8926f92f_4_k_cu_0da159924cuda3std6ranges3__45__cpo9iter_swapE,@object
	.size		_ZN34_INTERNAL_8926f92f_4_k_cu_0da159924cuda3std6ranges3__45__cpo9iter_swapE,(_ZN34_INTERNAL_8926f92f_4_k_cu_0da159924cuda3std3__48unexpectE - _ZN34_INTERNAL_8926f92f_4_k_cu_0da159924cuda3std6ranges3__45__cpo9iter_swapE)
_ZN34_INTERNAL_8926f92f_4_k_cu_0da159924cuda3std6ranges3__45__cpo9iter_swapE:
	.zero		1
	.type		_ZN34_INTERNAL_8926f92f_4_k_cu_0da159924cuda3std3__48unexpectE,@object
	.size		_ZN34_INTERNAL_8926f92f_4_k_cu_0da159924cuda3std3__48unexpectE,(_ZN34_INTERNAL_8926f92f_4_k_cu_0da159926thrust24THRUST_300001_SM_1000_NS8cuda_cub3parE - _ZN34_INTERNAL_8926f92f_4_k_cu_0da159924cuda3std3__48unexpectE)
_ZN34_INTERNAL_8926f92f_4_k_cu_0da159924cuda3std3__48unexpectE:
	.zero		1
	.type		_ZN34_INTERNAL_8926f92f_4_k_cu_0da159926thrust24THRUST_300001_SM_1000_NS8cuda_cub3parE,@object
	.size		_ZN34_INTERNAL_8926f92f_4_k_cu_0da159926thrust24THRUST_300001_SM_1000_NS8cuda_cub3parE,(.L_29 - _ZN34_INTERNAL_8926f92f_4_k_cu_0da159926thrust24THRUST_300001_SM_1000_NS8cuda_cub3parE)
_ZN34_INTERNAL_8926f92f_4_k_cu_0da159926thrust24THRUST_300001_SM_1000_NS8cuda_cub3parE:
	.zero		1
.L_29:


//--------------------- .nv.shared._ZN3cub18CUB_300001_SM_10006detail6select23DeviceSelectSweepKernelINS2_10policy_hubIiiiLb0ELNS0_10SelectImplE2EE10Policy1000EPiN6thrust24THRUST_300001_SM_1000_NS6detail15normal_iteratorINSA_10device_ptrIiEEEESF_S8_NS0_13ScanTileStateIiLb1EEE7is_evenNS0_8NullTypeEiNS2_19streaming_context_tIiLb0EEELS5_2EEEvT0_T1_T2_T3_T4_T5_T6_T7_iT8_NS1_7vsmem_tE --------------------------
	.section	.nv.shared._ZN3cub18CUB_300001_SM_10006detail6select23DeviceSelectSweepKernelINS2_10policy_hubIiiiLb0ELNS0_10SelectImplE2EE10Policy1000EPiN6thrust24THRUST_300001_SM_1000_NS6detail15normal_iteratorINSA_10device_ptrIiEEEESF_S8_NS0_13ScanTileStateIiLb1EEE7is_evenNS0_8NullTypeEiNS2_19streaming_context_tIiLb0EEELS5_2EEEvT0_T1_T2_T3_T4_T5_T6_T7_iT8_NS1_7vsmem_tE,"aw",@nobits
	.sectionflags	@""
	.align	16
.nv.shared._ZN3cub18CUB_300001_SM_10006detail6select23DeviceSelectSweepKernelINS2_10policy_hubIiiiLb0ELNS0_10SelectImplE2EE10Policy1000EPiN6thrust24THRUST_300001_SM_1000_NS6detail15normal_iteratorINSA_10device_ptrIiEEEESF_S8_NS0_13ScanTileStateIiLb1EEE7is_evenNS0_8NullTypeEiNS2_19streaming_context_tIiLb0EEELS5_2EEEvT0_T1_T2_T3_T4_T5_T6_T7_iT8_NS1_7vsmem_tE:
	.zero		20736


//--------------------- .nv.shared._ZN3cub18CUB_300001_SM_10006detail6select23DeviceSelectSweepKernelINS2_10policy_hubIiNS0_8NullTypeElLb0ELNS0_10SelectImplE2EE10Policy1000EPiPS5_N6thrust24THRUST_300001_SM_1000_NS6detail15normal_iteratorINSC_10device_ptrIiEEEEPlNS0_13ScanTileStateIiLb1EEE7is_evenS5_iNS2_19streaming_context_tIlLb1EEELS6_2EEEvT0_T1_T2_T3_T4_T5_T6_T7_iT8_NS1_7vsmem_tE --------------------------
	.section	.nv.shared._ZN3cub18CUB_300001_SM_10006detail6select23DeviceSelectSweepKernelINS2_10policy_hubIiNS0_8NullTypeElLb0ELNS0_10SelectImplE2EE10Policy1000EPiPS5_N6thrust24THRUST_300001_SM_1000_NS6detail15normal_iteratorINSC_10device_ptrIiEEEEPlNS0_13ScanTileStateIiLb1EEE7is_evenS5_iNS2_19streaming_context_tIlLb1EEELS6_2EEEvT0_T1_T2_T3_T4_T5_T6_T7_iT8_NS1_7vsmem_tE,"aw",@nobits
	.sectionflags	@""
	.align	16
.nv.shared._ZN3cub18CUB_300001_SM_10006detail6select23DeviceSelectSweepKernelINS2_10policy_hubIiNS0_8NullTypeElLb0ELNS0_10SelectImplE2EE10Policy1000EPiPS5_N6thrust24THRUST_300001_SM_1000_NS6detail15normal_iteratorINSC_10device_ptrIiEEEEPlNS0_13ScanTileStateIiLb1EEE7is_evenS5_iNS2_19streaming_context_tIlLb1EEELS6_2EEEvT0_T1_T2_T3_T4_T5_T6_T7_iT8_NS1_7vsmem_tE:
	.zero		47232


//--------------------- .nv.shared._ZN3cub18CUB_300001_SM_10006detail6select23DeviceSelectSweepKernelINS2_10policy_hubIiNS0_8NullTypeEiLb0ELNS0_10SelectImplE2EE10Policy1000EPiPS5_N6thrust24THRUST_300001_SM_1000_NS6detail15normal_iteratorINSC_10device_ptrIiEEEES9_NS0_13ScanTileStateIiLb1EEE7is_evenS5_iNS2_19streaming_context_tIiLb0EEELS6_2EEEvT0_T1_T2_T3_T4_T5_T6_T7_iT8_NS1_7vsmem_tE --------------------------
	.section	.nv.shared._ZN3cub18CUB_300001_SM_10006detail6select23DeviceSelectSweepKernelINS2_10policy_hubIiNS0_8NullTypeEiLb0ELNS0_10SelectImplE2EE10Policy1000EPiPS5_N6thrust24THRUST_300001_SM_1000_NS6detail15normal_iteratorINSC_10device_ptrIiEEEES9_NS0_13ScanTileStateIiLb1EEE7is_evenS5_iNS2_19streaming_context_tIiLb0EEELS6_2EEEvT0_T1_T2_T3_T4_T5_T6_T7_iT8_NS1_7vsmem_tE,"aw",@nobits
	.sectionflags	@""
	.align	16
.nv.shared._ZN3cub18CUB_300001_SM_10006detail6select23DeviceSelectSweepKernelINS2_10policy_hubIiNS0_8NullTypeEiLb0ELNS0_10SelectImplE2EE10Policy1000EPiPS5_N6thrust24THRUST_300001_SM_1000_NS6detail15normal_iteratorINSC_10device_ptrIiEEEES9_NS0_13ScanTileStateIiLb1EEE7is_evenS5_iNS2_19streaming_context_tIiLb0EEELS6_2EEEvT0_T1_T2_T3_T4_T5_T6_T7_iT8_NS1_7vsmem_tE:
	.zero		47232


//--------------------- .nv.constant0._ZN3cub18CUB_300001_SM_10006detail6select23DeviceSelectSweepKernelINS2_10policy_hubIiilLb0ELNS0_10SelectImplE2EE10Policy1000EPiN6thrust24THRUST_300001_SM_1000_NS6detail15normal_iteratorINSA_10device_ptrIiEEEESF_PlNS0_13ScanTileStateIiLb1EEE7is_evenNS0_8NullTypeEiNS2_19streaming_context_tIlLb1EEELS5_2EEEvT0_T1_T2_T3_T4_T5_T6_T7_iT8_NS1_7vsmem_tE --------------------------
	.section	.nv.constant0._ZN3cub18CUB_300001_SM_10006detail6select23DeviceSelectSweepKernelINS2_10policy_hubIiilLb0ELNS0_10SelectImplE2EE10Policy1000EPiN6thrust24THRUST_300001_SM_1000_NS6detail15normal_iteratorINSA_10device_ptrIiEEEESF_PlNS0_13ScanTileStateIiLb1EEE7is_evenNS0_8NullTypeEiNS2_19streaming_context_tIlLb1EEELS5_2EEEvT0_T1_T2_T3_T4_T5_T6_T7_iT8_NS1_7vsmem_tE,"a",@progbits
	.sectionflags	@""
	.align	4
.nv.constant0._ZN3cub18CUB_300001_SM_10006detail6select23DeviceSelectSweepKernelINS2_10policy_hubIiilLb0ELNS0_10SelectImplE2EE10Policy1000EPiN6thrust24THRUST_300001_SM_1000_NS6detail15normal_iteratorINSA_10device_ptrIiEEEESF_PlNS0_13ScanTileStateIiLb1EEE7is_evenNS0_8NullTypeEiNS2_19streaming_context_tIlLb1EEELS5_2EEEvT0_T1_T2_T3_T4_T5_T6_T7_iT8_NS1_7vsmem_tE:
	.zero		1000


//--------------------- .nv.constant0._ZN3cub18CUB_300001_SM_10006detail6select23DeviceSelectSweepKernelINS2_10policy_hubIiiiLb0ELNS0_10SelectImplE2EE10Policy1000EPiN6thrust24THRUST_300001_SM_1000_NS6detail15normal_iteratorINSA_10device_ptrIiEEEESF_S8_NS0_13ScanTileStateIiLb1EEE7is_evenNS0_8NullTypeEiNS2_19streaming_context_tIiLb0EEELS5_2EEEvT0_T1_T2_T3_T4_T5_T6_T7_iT8_NS1_7vsmem_tE --------------------------
	.section	.nv.constant0._ZN3cub18CUB_300001_SM_10006detail6select23DeviceSelectSweepKernelINS2_10policy_hubIiiiLb0ELNS0_10SelectImplE2EE10Policy1000EPiN6thrust24THRUST_300001_SM_1000_NS6detail15normal_iteratorINSA_10device_ptrIiEEEESF_S8_NS0_13ScanTileStateIiLb1EEE7is_evenNS0_8NullTypeEiNS2_19streaming_context_tIiLb0EEELS5_2EEEvT0_T1_T2_T3_T4_T5_T6_T7_iT8_NS1_7vsmem_tE,"a",@progbits
	.sectionflags	@""
	.align	4
.nv.constant0._ZN3cub18CUB_300001_SM_10006detail6select23DeviceSelectSweepKernelINS2_10policy_hubIiiiLb0ELNS0_10SelectImplE2EE10Policy1000EPiN6thrust24THRUST_300001_SM_1000_NS6detail15normal_iteratorINSA_10device_ptrIiEEEESF_S8_NS0_13ScanTileStateIiLb1EEE7is_evenNS0_8NullTypeEiNS2_19streaming_context_tIiLb0EEELS5_2EEEvT0_T1_T2_T3_T4_T5_T6_T7_iT8_NS1_7vsmem_tE:
	.zero		960


//--------------------- .nv.constant0._ZN3cub18CUB_300001_SM_10006detail6select23DeviceSelectSweepKernelINS2_10policy_hubIiNS0_8NullTypeElLb0ELNS0_10SelectImplE2EE10Policy1000EPiPS5_N6thrust24THRUST_300001_SM_1000_NS6detail15normal_iteratorINSC_10device_ptrIiEEEEPlNS0_13ScanTileStateIiLb1EEE7is_evenS5_iNS2_19streaming_context_tIlLb1EEELS6_2EEEvT0_T1_T2_T3_T4_T5_T6_T7_iT8_NS1_7vsmem_tE --------------------------
	.section	.nv.constant0._ZN3cub18CUB_300001_SM_10006detail6select23DeviceSelectSweepKernelINS2_10policy_hubIiNS0_8NullTypeElLb0ELNS0_10SelectImplE2EE10Policy1000EPiPS5_N6thrust24THRUST_300001_SM_1000_NS6detail15normal_iteratorINSC_10device_ptrIiEEEEPlNS0_13ScanTileStateIiLb1EEE7is_evenS5_iNS2_19streaming_context_tIlLb1EEELS6_2EEEvT0_T1_T2_T3_T4_T5_T6_T7_iT8_NS1_7vsmem_tE,"a",@progbits
	.sectionflags	@""
	.align	4
.nv.constant0._ZN3cub18CUB_300001_SM_10006detail6select23DeviceSelectSweepKernelINS2_10policy_hubIiNS0_8NullTypeElLb0ELNS0_10SelectImplE2EE10Policy1000EPiPS5_N6thrust24THRUST_300001_SM_1000_NS6detail15normal_iteratorINSC_10device_ptrIiEEEEPlNS0_13ScanTileStateIiLb1EEE7is_evenS5_iNS2_19streaming_context_tIlLb1EEELS6_2EEEvT0_T1_T2_T3_T4_T5_T6_T7_iT8_NS1_7vsmem_tE:
	.zero		1000


//--------------------- .nv.constant0._ZN3cub18CUB_300001_SM_10006detail6select23DeviceSelectSweepKernelINS2_10policy_hubIiNS0_8NullTypeEiLb0ELNS0_10SelectImplE2EE10Policy1000EPiPS5_N6thrust24THRUST_300001_SM_1000_NS6detail15normal_iteratorINSC_10device_ptrIiEEEES9_NS0_13ScanTileStateIiLb1EEE7is_evenS5_iNS2_19streaming_context_tIiLb0EEELS6_2EEEvT0_T1_T2_T3_T4_T5_T6_T7_iT8_NS1_7vsmem_tE --------------------------
	.section	.nv.constant0._ZN3cub18CUB_300001_SM_10006detail6select23DeviceSelectSweepKernelINS2_10policy_hubIiNS0_8NullTypeEiLb0ELNS0_10SelectImplE2EE10Policy1000EPiPS5_N6thrust24THRUST_300001_SM_1000_NS6detail15normal_iteratorINSC_10device_ptrIiEEEES9_NS0_13ScanTileStateIiLb1EEE7is_evenS5_iNS2_19streaming_context_tIiLb0EEELS6_2EEEvT0_T1_T2_T3_T4_T5_T6_T7_iT8_NS1_7vsmem_tE,"a",@progbits
	.sectionflags	@""
	.align	4
.nv.constant0._ZN3cub18CUB_300001_SM_10006detail6select23DeviceSelectSweepKernelINS2_10policy_hubIiNS0_8NullTypeEiLb0ELNS0_10SelectImplE2EE10Policy1000EPiPS5_N6thrust24THRUST_300001_SM_1000_NS6detail15normal_iteratorINSC_10device_ptrIiEEEES9_NS0_13ScanTileStateIiLb1EEE7is_evenS5_iNS2_19streaming_context_tIiLb0EEELS6_2EEEvT0_T1_T2_T3_T4_T5_T6_T7_iT8_NS1_7vsmem_tE:
	.zero		960


//--------------------- .nv.constant0._ZN3cub18CUB_300001_SM_10006detail4scan23DeviceCompactInitKernelINS0_13ScanTileStateIiLb1EEEPlEEvT_iT0_ --------------------------
	.section	.nv.constant0._ZN3cub18CUB_300001_SM_10006detail4scan23DeviceCompactInitKernelINS0_13ScanTileStateIiLb1EEEPlEEvT_iT0_,"a",@progbits
	.sectionflags	@""
	.align	4
.nv.constant0._ZN3cub18CUB_300001_SM_10006detail4scan23DeviceCompactInitKernelINS0_13ScanTileStateIiLb1EEEPlEEvT_iT0_:
	.zero		920


//--------------------- .nv.constant0._ZN3cub18CUB_300001_SM_10006detail4scan23DeviceCompactInitKernelINS0_13ScanTileStateIiLb1EEEPiEEvT_iT0_ --------------------------
	.section	.nv.constant0._ZN3cub18CUB_300001_SM_10006detail4scan23DeviceCompactInitKernelINS0_13ScanTileStateIiLb1EEEPiEEvT_iT0_,"a",@progbits
	.sectionflags	@""
	.align	4
.nv.constant0._ZN3cub18CUB_300001_SM_10006detail4scan23DeviceCompactInitKernelINS0_13ScanTileStateIiLb1EEEPiEEvT_iT0_:
	.zero		920


//--------------------- .nv.constant0._ZN3cub18CUB_300001_SM_10006detail8for_each13static_kernelINS2_12policy_hub_t12policy_500_tElN6thrust24THRUST_300001_SM_1000_NS8cuda_cub20__uninitialized_copy7functorINS7_6detail15normal_iteratorINS7_10device_ptrIiEEEENSC_INS7_7pointerIiNS8_3tagENS7_11use_defaultESI_EEEEEEEEvT0_T1_ --------------------------
	.section	.nv.constant0._ZN3cub18CUB_300001_SM_10006detail8for_each13static_kernelINS2_12policy_hub_t12policy_500_tElN6thrust24THRUST_300001_SM_1000_NS8cuda_cub20__uninitialized_copy7functorINS7_6detail15normal_iteratorINS7_10device_ptrIiEEEENSC_INS7_7pointerIiNS8_3tagENS7_11use_defaultESI_EEEEEEEEvT0_T1_,"a",@progbits
	.sectionflags	@""
	.align	4
.nv.constant0._ZN3cub18CUB_300001_SM_10006detail8for_each13static_kernelINS2_12policy_hub_t12policy_500_tElN6thrust24THRUST_300001_SM_1000_NS8cuda_cub20__uninitialized_copy7functorINS7_6detail15normal_iteratorINS7_10device_ptrIiEEEENSC_INS7_7pointerIiNS8_3tagENS7_11use_defaultESI_EEEEEEEEvT0_T1_:
	.zero		920


//--------------------- .nv.constant0._ZN3cub18CUB_300001_SM_10006detail8for_each13static_kernelINS2_12policy_hub_t12policy_500_tElN6thrust24THRUST_300001_SM_1000_NS8cuda_cub13__swap_ranges6swap_fINS7_6detail15normal_iteratorINS7_10device_ptrIiEEEENS7_16reverse_iteratorISF_EEEEEEvT0_T1_ --------------------------
	.section	.nv.constant0._ZN3cub18CUB_300001_SM_10006detail8for_each13static_kernelINS2_12policy_hub_t12policy_500_tElN6thrust24THRUST_300001_SM_1000_NS8cuda_cub13__swap_ranges6swap_fINS7_6detail15normal_iteratorINS7_10device_ptrIiEEEENS7_16reverse_iteratorISF_EEEEEEvT0_T1_,"a",@progbits
	.sectionflags	@""
	.align	4
.nv.constant0._ZN3cub18CUB_300001_SM_10006detail8for_each13static_kernelINS2_12policy_hub_t12policy_500_tElN6thrust24THRUST_300001_SM_1000_NS8cuda_cub13__swap_ranges6swap_fINS7_6detail15normal_iteratorINS7_10device_ptrIiEEEENS7_16reverse_iteratorISF_EEEEEEvT0_T1_:
	.zero		920


//--------------------- .nv.constant0._ZN3cub18CUB_300001_SM_10006detail8for_each13static_kernelINS2_12policy_hub_t12policy_500_tElN6thrust24THRUST_300001_SM_1000_NS8cuda_cub20__uninitialized_copy7functorINS7_6detail15normal_iteratorINS7_10device_ptrIiEEEENSC_INS7_7pointerIiNS8_5par_tENS7_11use_defaultESI_EEEEEEEEvT0_T1_ --------------------------
	.section	.nv.constant0._ZN3cub18CUB_300001_SM_10006detail8for_each13static_kernelINS2_12policy_hub_t12policy_500_tElN6thrust24THRUST_300001_SM_1000_NS8cuda_cub20__uninitialized_copy7functorINS7_6detail15normal_iteratorINS7_10device_ptrIiEEEENSC_INS7_7pointerIiNS8_5par_tENS7_11use_defaultESI_EEEEEEEEvT0_T1_,"a",@progbits
	.sectionflags	@""
	.align	4
.nv.constant0._ZN3cub18CUB_300001_SM_10006detail8for_each13static_kernelINS2_12policy_hub_t12policy_500_tElN6thrust24THRUST_300001_SM_1000_NS8cuda_cub20__uninitialized_copy7functorINS7_6detail15normal_iteratorINS7_10device_ptrIiEEEENSC_INS7_7pointerIiNS8_5par_tENS7_11use_defaultESI_EEEEEEEEvT0_T1_:
	.zero		920


//--------------------- .nv.constant0._ZN3cub18CUB_300001_SM_10006detail11EmptyKernelIvEEvv --------------------------
	.section	.nv.constant0._ZN3cub18CUB_300001_SM_10006detail11EmptyKernelIvEEvv,"a",@progbits
	.sectionflags	@""
	.align	4
.nv.constant0._ZN3cub18CUB_300001_SM_10006detail11EmptyKernelIvEEvv:
	.zero		896


//--------------------- SYMBOLS --------------------------

	.type		.nv.reservedSmem.offset0,@object
	.size		.nv.reservedSmem.offset0,0x4
	.type		.nv.reservedSmem.cap,@object
	.size		.nv.reservedSmem.cap,0x4
